def matmul_kernel(
    a_ptr,
    b_ptr,
    c_ptr,
    M,
    N,
    K,
    stride_am,
    stride_ak,
    stride_bk,
    stride_bn,
    stride_cm,
    stride_cn,
    BLOCK_M: tl.constexpr,
    BLOCK_N: tl.constexpr,
    BLOCK_K: tl.constexpr,
    GROUP_M: tl.constexpr,
):
    pid = tl.program_id(axis=0)
    num_pid_m = tl.cdiv(M, BLOCK_M)
    num_pid_n = tl.cdiv(N, BLOCK_N)
    num_pid_in_group = GROUP_M * num_pid_n
    group_id = pid // num_pid_in_group
    first_pid_m = group_id * GROUP_M
    group_size_m = min(num_pid_m - first_pid_m, GROUP_M)
    pid_m = first_pid_m + ((pid % num_pid_in_group) % group_size_m)
    pid_n = (pid % num_pid_in_group) // group_size_m

    offs_am = (pid_m * BLOCK_M + tl.arange(0, BLOCK_M)) % M
    offs_bn = (pid_n * BLOCK_N + tl.arange(0, BLOCK_N)) % N
    offs_k = tl.arange(0, BLOCK_K)
    a_ptrs = a_ptr + offs_am[:, None] * stride_am + offs_k[None, :] * stride_ak
    b_ptrs = b_ptr + offs_k[:, None] * stride_bk + offs_bn[None, :] * stride_bn

    acc = tl.zeros((BLOCK_M, BLOCK_N), dtype=tl.float32)
    for kk in range(0, tl.cdiv(K, BLOCK_K)):
        a = tl.load(a_ptrs, mask=offs_k[None, :] < K - kk * BLOCK_K, other=0.0)
        b = tl.load(b_ptrs, mask=offs_k[:, None] < K - kk * BLOCK_K, other=0.0)
        acc = tl.dot(a, b, acc)
        a_ptrs += BLOCK_K * stride_ak
        b_ptrs += BLOCK_K * stride_bk

    c = acc.to(c_ptr.dtype.element_ty)
    offs_cm = pid_m * BLOCK_M + tl.arange(0, BLOCK_M)
    offs_cn = pid_n * BLOCK_N + tl.arange(0, BLOCK_N)
    c_ptrs = c_ptr + offs_cm[:, None] * stride_cm + offs_cn[None, :] * stride_cn
    mask = (offs_cm[:, None] < M) & (offs_cn[None, :] < N)
    tl.store(c_ptrs, c, mask=mask)

# config = {"BLOCK_K": 64, "BLOCK_M": 16, "BLOCK_N": 512, "GROUP_M": 8, "arch": "sm_100", "dtype": "fp8e4m3", "num_ctas": 1, "num_stages": 2, "num_warps": 8}
# arch = sm_100


// ===== COMPILED SASS (sm_100a) =====

	.target	sm_100a

	.elftype	@"ET_EXEC"


//--------------------- .note.nv.tkinfo           --------------------------
	.section	.note.nv.tkinfo,"",@"SHT_NOTE"
	.sectionflags	@"SHF_NOTE_NV_TKINFO"
	.tkinfo
        /*0018*/ 	.word	0x00000081
        /*0030*/ 	.string	""
        /*0030*/ 	.string	"ptxas-blackwell"
        /*0030*/ 	.string	"Cuda compilation tools, release 12.9, V12.9.86"
        /*0030*/ 	.string	"Build cuda_12.9.r12.9/compiler.36037853_0"
        /*0030*/ 	.string	"-v  -suppress-debug-info  -lineinfo  -arch sm_100a "



//--------------------- .note.nv.cuver            --------------------------
	.section	.note.nv.cuver,"",@"SHT_NOTE"
	.sectionflags	@"SHF_NOTE_NV_CUVER"
        /*0018*/ 	.short	0x0001
        /*001a*/ 	.short	0x0064
        /*001c*/ 	.short	0x0001
        /*001e*/ 	.short	0x0000
        /*0020*/ 	.short	0x0001
        /*0022*/ 	.short	0x0000


//--------------------- .nv.info                  --------------------------
	.section	.nv.info,"",@"SHT_CUDA_INFO"
	.align	4


	//----- nvinfo : EIATTR_REGCOUNT
	.align		4
        /*0000*/ 	.byte	0x04, 0x2f
        /*0002*/ 	.short	(.L_1 - .L_0)
	.align		4
.L_0:
        /*0004*/ 	.word	index@(matmul_kernel)
        /*0008*/ 	.word	0x00000020


	//----- nvinfo : EIATTR_FRAME_SIZE
	.align		4
.L_1:
        /*000c*/ 	.byte	0x04, 0x11
        /*000e*/ 	.short	(.L_3 - .L_2)
	.align		4
.L_2:
        /*0010*/ 	.word	index@(matmul_kernel)
        /*0014*/ 	.word	0x00000a48


	//----- nvinfo : EIATTR_MIN_STACK_SIZE
	.align		4
.L_3:
        /*0018*/ 	.byte	0x04, 0x12
        /*001a*/ 	.short	(.L_5 - .L_4)
	.align		4
.L_4:
        /*001c*/ 	.word	index@(matmul_kernel)
        /*0020*/ 	.word	0x00000a48
.L_5:


//--------------------- .nv.info.matmul_kernel    --------------------------
	.section	.nv.info.matmul_kernel,"",@"SHT_CUDA_INFO"
	.sectionflags	@""
	.align	4


	//----- nvinfo : EIATTR_CUDA_API_VERSION
	.align		4
        /*0000*/ 	.byte	0x04, 0x37
        /*0002*/ 	.short	(.L_7 - .L_6)
.L_6:
        /*0004*/ 	.word	0x00000081


	//----- nvinfo : EIATTR_KPARAM_INFO
	.align		4
.L_7:
        /*0008*/ 	.byte	0x04, 0x17
        /*000a*/ 	.short	(.L_9 - .L_8)
.L_8:
        /*000c*/ 	.word	0x00000000
        /*0010*/ 	.short	0x000d
        /*0012*/ 	.short	0x0048
        /*0014*/ 	.byte	0x00, 0xf4, 0x21, 0x00


	//----- nvinfo : EIATTR_KPARAM_INFO
	.align		4
.L_9:
        /*0018*/ 	.byte	0x04, 0x17
        /*001a*/ 	.short	(.L_11 - .L_10)
.L_10:
        /*001c*/ 	.word	0x00000000
        /*0020*/ 	.short	0x000c
        /*0022*/ 	.short	0x0040
        /*0024*/ 	.byte	0x00, 0xf4, 0x21, 0x00


	//----- nvinfo : EIATTR_KPARAM_INFO
	.align		4
.L_11:
        /*0028*/ 	.byte	0x04, 0x17
        /*002a*/ 	.short	(.L_13 - .L_12)
.L_12:
        /*002c*/ 	.word	0x00000000
        /*0030*/ 	.short	0x000b
        /*0032*/ 	.short	0x0038
        /*0034*/ 	.byte	0x00, 0xf0, 0x11, 0x00


	//----- nvinfo : EIATTR_KPARAM_INFO
	.align		4
.L_13:
        /*0038*/ 	.byte	0x04, 0x17
        /*003a*/ 	.short	(.L_15 - .L_14)
.L_14:
        /*003c*/ 	.word	0x00000000
        /*0040*/ 	.short	0x000a
        /*0042*/ 	.short	0x0034
        /*0044*/ 	.byte	0x00, 0xf0, 0x11, 0x00


	//----- nvinfo : EIATTR_KPARAM_INFO
	.align		4
.L_15:
        /*0048*/ 	.byte	0x04, 0x17
        /*004a*/ 	.short	(.L_17 - .L_16)
.L_16:
        /*004c*/ 	.word	0x00000000
        /*0050*/ 	.short	0x0009
        /*0052*/ 	.short	0x0030
        /*0054*/ 	.byte	0x00, 0xf0, 0x11, 0x00


	//----- nvinfo : EIATTR_KPARAM_INFO
	.align		4
.L_17:
        /*0058*/ 	.byte	0x04, 0x17
        /*005a*/ 	.short	(.L_19 - .L_18)
.L_18:
        /*005c*/ 	.word	0x00000000
        /*0060*/ 	.short	0x0008
        /*0062*/ 	.short	0x002c
        /*0064*/ 	.byte	0x00, 0xf0, 0x11, 0x00


	//----- nvinfo : EIATTR_KPARAM_INFO
	.align		4
.L_19:
        /*0068*/ 	.byte	0x04, 0x17
        /*006a*/ 	.short	(.L_21 - .L_20)
.L_20:
        /*006c*/ 	.word	0x00000000
        /*0070*/ 	.short	0x0007
        /*0072*/ 	.short	0x0028
        /*0074*/ 	.byte	0x00, 0xf0, 0x11, 0x00


	//----- nvinfo : EIATTR_KPARAM_INFO
	.align		4
.L_21:
        /*0078*/ 	.byte	0x04, 0x17
        /*007a*/ 	.short	(.L_23 - .L_22)
.L_22:
        /*007c*/ 	.word	0x00000000
        /*0080*/ 	.short	0x0006
        /*0082*/ 	.short	0x0024
        /*0084*/ 	.byte	0x00, 0xf0, 0x11, 0x00


	//----- nvinfo : EIATTR_KPARAM_INFO
	.align		4
.L_23:
        /*0088*/ 	.byte	0x04, 0x17
        /*008a*/ 	.short	(.L_25 - .L_24)
.L_24:
        /*008c*/ 	.word	0x00000000
        /*0090*/ 	.short	0x0005
        /*0092*/ 	.short	0x0020
        /*0094*/ 	.byte	0x00, 0xf0, 0x11, 0x00


	//----- nvinfo : EIATTR_KPARAM_INFO
	.align		4
.L_25:
        /*0098*/ 	.byte	0x04, 0x17
        /*009a*/ 	.short	(.L_27 - .L_26)
.L_26:
        /*009c*/ 	.word	0x00000000
        /*00a0*/ 	.short	0x0004
        /*00a2*/ 	.short	0x001c
        /*00a4*/ 	.byte	0x00, 0xf0, 0x11, 0x00


	//----- nvinfo : EIATTR_KPARAM_INFO
	.align		4
.L_27:
        /*00a8*/ 	.byte	0x04, 0x17
        /*00aa*/ 	.short	(.L_29 - .L_28)
.L_28:
        /*00ac*/ 	.word	0x00000000
        /*00b0*/ 	.short	0x0003
        /*00b2*/ 	.short	0x0018
        /*00b4*/ 	.byte	0x00, 0xf0, 0x11, 0x00


	//----- nvinfo : EIATTR_KPARAM_INFO
	.align		4
.L_29:
        /*00b8*/ 	.byte	0x04, 0x17
        /*00ba*/ 	.short	(.L_31 - .L_30)
.L_30:
        /*00bc*/ 	.word	0x00000000
        /*00c0*/ 	.short	0x0002
        /*00c2*/ 	.short	0x0010
        /*00c4*/ 	.byte	0x00, 0xf4, 0x21, 0x00


	//----- nvinfo : EIATTR_KPARAM_INFO
	.align		4
.L_31:
        /*00c8*/ 	.byte	0x04, 0x17
        /*00ca*/ 	.short	(.L_33 - .L_32)
.L_32:
        /*00cc*/ 	.word	0x00000000
        /*00d0*/ 	.short	0x0001
        /*00d2*/ 	.short	0x0008
        /*00d4*/ 	.byte	0x00, 0xf4, 0x21, 0x00


	//----- nvinfo : EIATTR_KPARAM_INFO
	.align		4
.L_33:
        /*00d8*/ 	.byte	0x04, 0x17
        /*00da*/ 	.short	(.L_35 - .L_34)
.L_34:
        /*00dc*/ 	.word	0x00000000
        /*00e0*/ 	.short	0x0000
        /*00e2*/ 	.short	0x0000
        /*00e4*/ 	.byte	0x00, 0xf4, 0x21, 0x00


	//----- nvinfo : EIATTR_SPARSE_MMA_MASK
	.align		4
.L_35:
        /*00e8*/ 	.byte	0x03, 0x50
        /*00ea*/ 	.short	0x0000


	//----- nvinfo : EIATTR_MAXREG_COUNT
	.align		4
        /*00ec*/ 	.byte	0x03, 0x1b
        /*00ee*/ 	.short	0x00ff


	//----- nvinfo : EIATTR_NUM_BARRIERS
	.align		4
        /*00f0*/ 	.byte	0x02, 0x4c
        /*00f2*/ 	.byte	0x01
	.zero		1


	//----- nvinfo : EIATTR_ANNOTATIONS
	.align		4
        /*00f4*/ 	.byte	0x04, 0x55
        /*00f6*/ 	.short	(.L_37 - .L_36)


	//   ....[0]....
.L_36:
        /*00f8*/ 	.word	0x00000001
        /*00fc*/ 	.byte	0x00, 0x05, 0x00, 0x00, 0x01, 0x00, 0x00, 0x00, 0x10, 0x05, 0x00, 0x00, 0x01, 0x00, 0x00, 0x00
        /* <DEDUP_REMOVED lines=1308> */
        /*52cc*/ 	.byte	0x10, 0x91, 0x01, 0x00, 0x01, 0x00, 0x00, 0x00, 0x20, 0x91, 0x01, 0x00


	//----- nvinfo : EIATTR_VRC_CTA_INIT_COUNT
	.align		4
.L_37:
        /*52d8*/ 	.byte	0x02, 0x4a
	.zero		1
	.zero		1


	//----- nvinfo : EIATTR_EXIT_INSTR_OFFSETS
	.align		4
        /*52dc*/ 	.byte	0x04, 0x1c
        /*52de*/ 	.short	(.L_39 - .L_38)


	//   ....[0]....
.L_38:
        /*52e0*/ 	.word	0x00019580


	//   ....[1]....
        /*52e4*/ 	.word	0x000195a0


	//----- nvinfo : EIATTR_REQNTID
	.align		4
.L_39:
        /*52e8*/ 	.byte	0x04, 0x10
        /*52ea*/ 	.short	(.L_41 - .L_40)
.L_40:
        /*52ec*/ 	.word	0x00000100
        /*52f0*/ 	.word	0x00000001
        /*52f4*/ 	.word	0x00000001


	//----- nvinfo : EIATTR_CBANK_PARAM_SIZE
	.align		4
.L_41:
        /*52f8*/ 	.byte	0x03, 0x19
        /*52fa*/ 	.short	0x0050


	//----- nvinfo : EIATTR_PARAM_CBANK
	.align		4
        /*52fc*/ 	.byte	0x04, 0x0a
        /*52fe*/ 	.short	(.L_43 - .L_42)
	.align		4
.L_42:
        /*5300*/ 	.word	index@(.nv.constant0.matmul_kernel)
        /*5304*/ 	.short	0x0380
        /*5306*/ 	.short	0x0050


	//----- nvinfo : EIATTR_SW_WAR
	.align		4
.L_43:
        /*5308*/ 	.byte	0x04, 0x36
        /*530a*/ 	.short	(.L_45 - .L_44)
.L_44:
        /*530c*/ 	.word	0x00000008
.L_45:


//--------------------- .nv.compat                --------------------------
	.section	.nv.compat,"",@"SHT_CUDA_COMPAT_INFO"
	.align	4
        /*0000*/ 	.byte	0x02, 0x02, 0x02, 0x00, 0x02, 0x05, 0x05, 0x00, 0x02, 0x03, 0x00, 0x00, 0x02, 0x06, 0x01, 0x00


//--------------------- .nv.callgraph             --------------------------
	.section	.nv.callgraph,"",@"SHT_CUDA_CALLGRAPH"
	.align	4
	.sectionentsize	8
	.align		4
        /*0000*/ 	.word	0x00000000
	.align		4
        /*0004*/ 	.word	0xffffffff
	.align		4
        /*0008*/ 	.word	0x00000000
	.align		4
        /*000c*/ 	.word	0xfffffffe
	.align		4
        /*0010*/ 	.word	0x00000000
	.align		4
        /*0014*/ 	.word	0xfffffffd
	.align		4
        /*0018*/ 	.word	0x00000000
	.align		4
        /*001c*/ 	.word	0xfffffffc


//--------------------- .text.matmul_kernel       --------------------------
	.section	.text.matmul_kernel,"ax",@progbits
	.align	128
        .global         matmul_kernel
        .type           matmul_kernel,@function
        .size           matmul_kernel,(.L_x_4 - matmul_kernel)
        .other          matmul_kernel,@"STO_CUDA_ENTRY STV_DEFAULT"
matmul_kernel:
.text.matmul_kernel:
[----:B------:R-:W0:Y:S08]  /*0000*/  LDC R1, c[0x0][0x37c] ;  /* 0x0000df00ff017b82 */ /* 0x000e300000000800 */
[----:B------:R-:W1:Y:S01]  /*0010*/  LDC.64 R4, c[0x0][0x398] ;  /* 0x0000e600ff047b82 */ /* 0x000e620000000a00 */
[----:B------:R-:W2:Y:S01]  /*0020*/  S2R R16, SR_TID.X ;  /* 0x0000000000107919 */ /* 0x000ea20000002100 */
[----:B------:R-:W3:Y:S01]  /*0030*/  LDCU UR4, c[0x0][0x3a0] ;  /* 0x00007400ff0477ac */ /* 0x000ee20008000800 */
[----:B0-----:R-:W-:Y:S01]  /*0040*/  VIADD R1, R1, 0xfffff5b8 ;  /* 0xfffff5b801017836 */ /* 0x001fe20000000000 */
[----:B------:R-:W0:Y:S01]  /*0050*/  LDCU.64 UR10, c[0x0][0x358] ;  /* 0x00006b00ff0a77ac */ /* 0x000e220008000a00 */
[----:B------:R-:W4:Y:S01]  /*0060*/  LDCU UR9, c[0x0][0x3a0] ;  /* 0x00007400ff0977ac */ /* 0x000f220008000800 */
[----:B---3--:R-:W-:Y:S01]  /*0070*/  UIADD3 UR4, UPT, UPT, UR4, 0x3f, URZ ;  /* 0x0000003f04047890 */ /* 0x008fe2000fffe0ff */
[----:B-1----:R-:W-:-:S03]  /*0080*/  VIADD R0, R5, 0x1ff ;  /* 0x000001ff05007836 */ /* 0x002fc60000000000 */
[----:B------:R-:W-:Y:S02]  /*0090*/  UISETP.GT.AND UP0, UPT, UR4, 0x3f, UPT ;  /* 0x0000003f0400788c */ /* 0x000fe4000bf04270 */
[----:B------:R-:W-:-:S04]  /*00a0*/  SHF.R.S32.HI R3, RZ, 0x1f, R0 ;  /* 0x0000001fff037819 */ /* 0x000fc80000011400 */
[----:B------:R-:W-:-:S04]  /*00b0*/  LEA.HI R3, R3, R0, RZ, 0x9 ;  /* 0x0000000003037211 */ /* 0x000fc800078f48ff */
[----:B------:R-:W-:Y:S02]  /*00c0*/  SHF.R.S32.HI R0, RZ, 0x9, R3 ;  /* 0x00000009ff007819 */ /* 0x000fe40000011403 */
[----:B------:R-:W1:Y:S03]  /*00d0*/  S2R R3, SR_CTAID.X ;  /* 0x0000000000037919 */ /* 0x000e660000002500 */
[----:B------:R-:W-:-:S05]  /*00e0*/  IMAD.SHL.U32 R0, R0, 0x8, RZ ;  /* 0x0000000800007824 */ /* 0x000fca00078e00ff */
[-C--:B------:R-:W-:Y:S02]  /*00f0*/  IABS R9, R0.reuse ;  /* 0x0000000000097213 */ /* 0x080fe40000000000 */
[----:B------:R-:W-:Y:S02]  /*0100*/  IABS R12, R0 ;  /* 0x00000000000c7213 */ /* 0x000fe40000000000 */
[----:B------:R-:W3:Y:S08]  /*0110*/  I2F.RP R2, R9 ;  /* 0x0000000900027306 */ /* 0x000ef00000209400 */
[----:B---3--:R-:W3:Y:S01]  /*0120*/  MUFU.RCP R2, R2 ;  /* 0x0000000200027308 */ /* 0x008ee20000001000 */
[----:B-1----:R-:W-:Y:S01]  /*0130*/  IABS R10, R3 ;  /* 0x00000003000a7213 */ /* 0x002fe20000000000 */
[----:B---3--:R-:W-:-:S02]  /*0140*/  VIADD R6, R2, 0xffffffe ;  /* 0x0ffffffe02067836 */ /* 0x008fc40000000000 */
[----:B------:R-:W-:-:S04]  /*0150*/  IMAD.MOV R2, RZ, RZ, -R12 ;  /* 0x000000ffff027224 */ /* 0x000fc800078e0a0c */
[----:B------:R1:W3:Y:S02]  /*0160*/  F2I.FTZ.U32.TRUNC.NTZ R7, R6 ;  /* 0x0000000600077305 */ /* 0x0002e4000021f000 */
[----:B-1----:R-:W-:Y:S02]  /*0170*/  IMAD.MOV.U32 R6, RZ, RZ, RZ ;  /* 0x000000ffff067224 */ /* 0x002fe400078e00ff */
[----:B---3--:R-:W-:-:S04]  /*0180*/  IMAD.MOV R8, RZ, RZ, -R7 ;  /* 0x000000ffff087224 */ /* 0x008fc800078e0a07 */
[----:B------:R-:W-:Y:S02]  /*0190*/  IMAD R11, R8, R9, RZ ;  /* 0x00000009080b7224 */ /* 0x000fe400078e02ff */
[----:B------:R-:W-:Y:S02]  /*01a0*/  IMAD.MOV.U32 R8, RZ, RZ, R10 ;  /* 0x000000ffff087224 */ /* 0x000fe400078e000a */
[----:B------:R-:W-:-:S06]  /*01b0*/  IMAD.HI.U32 R7, R7, R11, R6 ;  /* 0x0000000b07077227 */ /* 0x000fcc00078e0006 */
[----:B------:R-:W-:-:S04]  /*01c0*/  IMAD.HI.U32 R7, R7, R8, RZ ;  /* 0x0000000807077227 */ /* 0x000fc800078e00ff */
[----:B------:R-:W-:-:S05]  /*01d0*/  IMAD R2, R7, R2, R8 ;  /* 0x0000000207027224 */ /* 0x000fca00078e0208 */
[----:B------:R-:W-:-:S13]  /*01e0*/  ISETP.GT.U32.AND P1, PT, R9, R2, PT ;  /* 0x000000020900720c */ /* 0x000fda0003f24070 */
[----:B------:R-:W-:Y:S02]  /*01f0*/  @!P1 IMAD.IADD R2, R2, 0x1, -R9 ;  /* 0x0000000102029824 */ /* 0x000fe400078e0a09 */
[----:B------:R-:W-:Y:S01]  /*0200*/  @!P1 VIADD R7, R7, 0x1 ;  /* 0x0000000107079836 */ /* 0x000fe20000000000 */
[----:B------:R-:W-:Y:S02]  /*0210*/  ISETP.NE.AND P1, PT, R0, RZ, PT ;  /* 0x000000ff0000720c */ /* 0x000fe40003f25270 */
[----:B------:R-:W-:Y:S02]  /*0220*/  ISETP.GE.U32.AND P0, PT, R2, R9, PT ;  /* 0x000000090200720c */ /* 0x000fe40003f06070 */
[----:B------:R-:W-:-:S04]  /*0230*/  LOP3.LUT R2, R3, R0, RZ, 0x3c, !PT ;  /* 0x0000000003027212 */ /* 0x000fc800078e3cff */
[----:B------:R-:W-:Y:S01]  /*0240*/  ISETP.GE.AND P2, PT, R2, RZ, PT ;  /* 0x000000ff0200720c */ /* 0x000fe20003f46270 */
[----:B------:R-:W-:-:S06]  /*0250*/  VIADD R2, R4, 0xf ;  /* 0x0000000f04027836 */ /* 0x000fcc0000000000 */
[----:B------:R-:W-:-:S04]  /*0260*/  @P0 VIADD R7, R7, 0x1 ;  /* 0x0000000107070836 */ /* 0x000fc80000000000 */
[----:B------:R-:W-:Y:S01]  /*0270*/  IMAD.MOV.U32 R6, RZ, RZ, R7 ;  /* 0x000000ffff067224 */ /* 0x000fe200078e0007 */
[----:B------:R-:W-:-:S03]  /*0280*/  SHF.R.S32.HI R7, RZ, 0x1f, R2 ;  /* 0x0000001fff077819 */ /* 0x000fc60000011402 */
[----:B------:R-:W-:Y:S01]  /*0290*/  @!P2 IMAD.MOV R6, RZ, RZ, -R6 ;  /* 0x000000ffff06a224 */ /* 0x000fe200078e0a06 */
[----:B------:R-:W-:Y:S02]  /*02a0*/  @!P1 LOP3.LUT R6, RZ, R0, RZ, 0x33, !PT ;  /* 0x00000000ff069212 */ /* 0x000fe400078e33ff */
[----:B------:R-:W-:-:S03]  /*02b0*/  LEA.HI R7, R7, R2, RZ, 0x4 ;  /* 0x0000000207077211 */ /* 0x000fc600078f20ff */
[----:B------:R-:W-:Y:S02]  /*02c0*/  IMAD.SHL.U32 R2, R6, 0x8, RZ ;  /* 0x0000000806027824 */ /* 0x000fe400078e00ff */
[----:B------:R-:W-:-:S03]  /*02d0*/  IMAD.MOV R6, RZ, RZ, -R6 ;  /* 0x000000ffff067224 */ /* 0x000fc600078e0a06 */
[----:B------:R-:W-:Y:S01]  /*02e0*/  LEA.HI.SX32 R7, R7, -R2, 0x1c ;  /* 0x8000000207077211 */ /* 0x000fe200078fe2ff */
[----:B------:R-:W-:Y:S02]  /*02f0*/  IMAD R15, R0, R6, R3 ;  /* 0x00000006000f7224 */ /* 0x000fe400078e0203 */
[----:B------:R-:W-:Y:S01]  /*0300*/  IMAD.MOV.U32 R6, RZ, RZ, RZ ;  /* 0x000000ffff067224 */ /* 0x000fe200078e00ff */
[----:B------:R-:W-:Y:S02]  /*0310*/  VIMNMX R8, PT, PT, R7, 0x8, PT ;  /* 0x0000000807087848 */ /* 0x000fe40003fe0100 */
[----:B------:R-:W-:Y:S02]  /*0320*/  IABS R13, R15 ;  /* 0x0000000f000d7213 */ /* 0x000fe40000000000 */
[----:B------:R-:W-:-:S04]  /*0330*/  IABS R11, R8 ;  /* 0x00000008000b7213 */ /* 0x000fc80000000000 */
[----:B------:R-:W1:Y:S08]  /*0340*/  I2F.RP R9, R11 ;  /* 0x0000000b00097306 */ /* 0x000e700000209400 */
[----:B-1----:R-:W1:Y:S02]  /*0350*/  MUFU.RCP R9, R9 ;  /* 0x0000000900097308 */ /* 0x002e640000001000 */
[----:B-1----:R-:W-:-:S06]  /*0360*/  VIADD R7, R9, 0xffffffe ;  /* 0x0ffffffe09077836 */ /* 0x002fcc0000000000 */
[----:B------:R-:W1:Y:S02]  /*0370*/  F2I.FTZ.U32.TRUNC.NTZ R7, R7 ;  /* 0x0000000700077305 */ /* 0x000e64000021f000 */
[----:B-1----:R-:W-:-:S04]  /*0380*/  IMAD.MOV R10, RZ, RZ, -R7 ;  /* 0x000000ffff0a7224 */ /* 0x002fc800078e0a07 */
[----:B------:R-:W-:-:S04]  /*0390*/  IMAD.MOV.U32 R0, RZ, RZ, R10 ;  /* 0x000000ffff007224 */ /* 0x000fc800078e000a */
[----:B------:R-:W-:Y:S01]  /*03a0*/  IMAD R3, R0, R11, RZ ;  /* 0x0000000b00037224 */ /* 0x000fe200078e02ff */
[----:B------:R-:W-:-:S03]  /*03b0*/  IABS R0, R8 ;  /* 0x0000000800007213 */ /* 0x000fc60000000000 */
[----:B------:R-:W-:-:S04]  /*03c0*/  IMAD.HI.U32 R6, R7, R3, R6 ;  /* 0x0000000307067227 */ /* 0x000fc800078e0006 */
[----:B------:R-:W-:Y:S02]  /*03d0*/  IMAD.MOV R0, RZ, RZ, -R0 ;  /* 0x000000ffff007224 */ /* 0x000fe400078e0a00 */
        /* <DEDUP_REMOVED lines=8> */
[----:B------:R-:W-:Y:S02]  /*0460*/  ISETP.GE.AND P2, PT, R0, RZ, PT ;  /* 0x000000ff0000720c */ /* 0x000fe40003f46270 */
[----:B--2---:R-:W-:-:S05]  /*0470*/  LOP3.LUT R0, R16, 0xf, RZ, 0xc0, !PT ;  /* 0x0000000f10007812 */ /* 0x004fca00078ec0ff */
[----:B------:R-:W-:-:S06]  /*0480*/  @P0 VIADD R6, R6, 0x1 ;  /* 0x0000000106060836 */ /* 0x000fcc0000000000 */
[----:B------:R-:W-:Y:S01]  /*0490*/  @!P2 IMAD.MOV R6, RZ, RZ, -R6 ;  /* 0x000000ffff06a224 */ /* 0x000fe200078e0a06 */
[----:B------:R-:W-:-:S05]  /*04a0*/  @!P1 LOP3.LUT R6, RZ, R8, RZ, 0x33, !PT ;  /* 0x00000008ff069212 */ /* 0x000fca00078e33ff */
[----:B------:R-:W-:Y:S02]  /*04b0*/  IMAD.MOV R3, RZ, RZ, -R6 ;  /* 0x000000ffff037224 */ /* 0x000fe400078e0a06 */
[----:B------:R-:W-:Y:S02]  /*04c0*/  IMAD.SHL.U32 R19, R6, 0x200, RZ ;  /* 0x0000020006137824 */ /* 0x000fe400078e00ff */
[----:B------:R-:W-:-:S04]  /*04d0*/  IMAD R3, R8, R3, R15 ;  /* 0x0000000308037224 */ /* 0x000fc800078e020f */
[----:B------:R-:W-:-:S04]  /*04e0*/  IMAD.IADD R3, R2, 0x1, R3 ;  /* 0x0000000102037824 */ /* 0x000fc800078e0203 */
[----:B------:R-:W-:-:S05]  /*04f0*/  IMAD R18, R3, 0x10, R0 ;  /* 0x0000001003127824 */ /* 0x000fca00078e0200 */
[----:B------:R1:W-:Y:S04]  /*0500*/  STL [R1+0x680], R18 ;  /* 0x0006801201007387 */ /* 0x0003e80000100800 */
[----:B------:R1:W-:Y:S01]  /*0510*/  STL [R1+0x674], R19 ;  /* 0x0006741301007387 */ /* 0x0003e20000100800 */
[----:B0---4-:R-:W-:Y:S05]  /*0520*/  BRA.U UP0, `(.L_x_0) ;  /* 0x0000000100747547 */ /* 0x011fea000b800000 */
[C---:B------:R-:W-:Y:S01]  /*0530*/  IMAD.SHL.U32 R2, R16.reuse, 0x8, RZ ;  /* 0x0000000810027824 */ /* 0x040fe200078e00ff */
[----:B------:R-:W-:Y:S01]  /*0540*/  CS2R R12, SRZ ;  /* 0x00000000000c7805 */ /* 0x000fe2000001ff00 */
[----:B------:R-:W-:Y:S01]  /*0550*/  IMAD.SHL.U32 R0, R16, 0x2, RZ ;  /* 0x0000000210007824 */ /* 0x000fe200078e00ff */
[----:B------:R-:W-:Y:S02]  /*0560*/  CS2R R14, SRZ ;  /* 0x00000000000e7805 */ /* 0x000fe4000001ff00 */
[----:B------:R-:W-:Y:S01]  /*0570*/  CS2R R8, SRZ ;  /* 0x0000000000087805 */ /* 0x000fe2000001ff00 */
[----:B------:R2:W-:Y:S01]  /*0580*/  STL [R1+0x678], R2 ;  /* 0x0006780201007387 */ /* 0x0005e20000100800 */
[----:B------:R-:W-:Y:S02]  /*0590*/  CS2R R10, SRZ ;  /* 0x00000000000a7805 */ /* 0x000fe4000001ff00 */
[----:B------:R-:W-:Y:S02]  /*05a0*/  CS2R R4, SRZ ;  /* 0x0000000000047805 */ /* 0x000fe4000001ff00 */
[----:B------:R-:W-:Y:S01]  /*05b0*/  CS2R R6, SRZ ;  /* 0x0000000000067805 */ /* 0x000fe2000001ff00 */
[----:B------:R2:W-:Y:S01]  /*05c0*/  STL [R1+0xe0], RZ ;  /* 0x0000e0ff01007387 */ /* 0x0005e20000100800 */
[----:B------:R-:W-:-:S02]  /*05d0*/  CS2R R24, SRZ ;  /* 0x0000000000187805 */ /* 0x000fc4000001ff00 */
[----:B------:R-:W-:Y:S01]  /*05e0*/  CS2R R26, SRZ ;  /* 0x00000000001a7805 */ /* 0x000fe2000001ff00 */
[----:B------:R2:W-:Y:S04]  /*05f0*/  STL [R1+0x67c], R0 ;  /* 0x00067c0001007387 */ /* 0x0005e80000100800 */
[----:B------:R2:W-:Y:S04]  /*0600*/  STL [R1+0xe4], RZ ;  /* 0x0000e4ff01007387 */ /* 0x0005e80000100800 */
        /* <DEDUP_REMOVED lines=13> */
[----:B------:R2:W-:Y:S01]  /*06e0*/  STL [R1+0xfc], RZ ;  /* 0x0000fcff01007387 */ /* 0x0005e20000100800 */
[----:B------:R-:W-:Y:S05]  /*06f0*/  BRA `(.L_x_1) ;  /* 0x0000017400607947 */ /* 0x000fea0003800000 */
.L_x_0:
[----:B------:R-:W-:Y:S01]  /*0700*/  IABS R3, R4 ;  /* 0x0000000400037213 */ /* 0x000fe20000000000 */
[----:B------:R0:W-:Y:S01]  /*0710*/  STL [R1+0x79c], R5 ;  /* 0x00079c0501007387 */ /* 0x0001e20000100800 */
[----:B------:R-:W-:Y:S01]  /*0720*/  IABS R0, R5 ;  /* 0x0000000500007213 */ /* 0x000fe20000000000 */
[----:B------:R-:W2:Y:S01]  /*0730*/  LDCU UR7, c[0x0][0x3b0] ;  /* 0x00007600ff0777ac */ /* 0x000ea20008000800 */
[----:B------:R-:W3:Y:S01]  /*0740*/  I2F.RP R8, R3 ;  /* 0x0000000300087306 */ /* 0x000ee20000209400 */
[----:B------:R-:W-:Y:S02]  /*0750*/  SHF.R.U32.HI R9, RZ, 0x6, R16 ;  /* 0x00000006ff097819 */ /* 0x000fe40000011610 */
[----:B------:R-:W-:Y:S01]  /*0760*/  ISETP.GE.AND P5, PT, R18, RZ, PT ;  /* 0x000000ff1200720c */ /* 0x000fe20003fa6270 */
[----:B------:R-:W4:Y:S01]  /*0770*/  LDCU UR8, c[0x0][0x3a4] ;  /* 0x00007480ff0877ac */ /* 0x000f220008000800 */
[----:B------:R-:W-:-:S03]  /*0780*/  SGXT.U32 R9, R9, 0x2 ;  /* 0x000000020909781a */ /* 0x000fc60000000000 */
[----:B------:R-:W5:Y:S01]  /*0790*/  I2F.RP R2, R0 ;  /* 0x0000000000027306 */ /* 0x000f620000209400 */
[----:B------:R-:W-:Y:S01]  /*07a0*/  LOP3.LUT R9, R19, R9, RZ, 0xfc, !PT ;  /* 0x0000000913097212 */ /* 0x000fe200078efcff */
[----:B------:R-:W1:Y:S03]  /*07b0*/  LDCU.128 UR12, c[0x0][0x380] ;  /* 0x00007000ff0c77ac */ /* 0x000e660008000c00 */
[----:B------:R-:W-:Y:S01]  /*07c0*/  IABS R17, R9 ;  /* 0x0000000900117213 */ /* 0x000fe20000000000 */
[----:B------:R-:W0:Y:S01]  /*07d0*/  LDCU UR6, c[0x0][0x3ac] ;  /* 0x00007580ff0677ac */ /* 0x000e220008000800 */
[C---:B------:R-:W-:Y:S01]  /*07e0*/  LOP3.LUT R14, R9.reuse, 0x1f8, RZ, 0xfc, !PT ;  /* 0x000001f8090e7812 */ /* 0x040fe200078efcff */
[----:B---3--:R-:W3:Y:S01]  /*07f0*/  MUFU.RCP R8, R8 ;  /* 0x0000000800087308 */ /* 0x008ee20000001000 */
[C---:B------:R-:W-:Y:S01]  /*0800*/  ISETP.GE.AND P6, PT, R9.reuse, RZ, PT ;  /* 0x000000ff0900720c */ /* 0x040fe20003fc6270 */
[----:B------:R-:W-:Y:S01]  /*0810*/  USHF.R.S32.HI UR5, URZ, 0x1f, UR4 ;  /* 0x0000001fff057899 */ /* 0x000fe20008011404 */
[----:B------:R-:W-:Y:S01]  /*0820*/  LOP3.LUT R20, R9, 0x194, RZ, 0xfc, !PT ;  /* 0x0000019409147812 */ /* 0x000fe200078efcff */
[----:B------:R-:W0:Y:S04]  /*0830*/  LDCU UR16, c[0x0][0x3ac] ;  /* 0x00007580ff1077ac */ /* 0x000e280008000800 */
[----:B-----5:R-:W5:Y:S01]  /*0840*/  MUFU.RCP R2, R2 ;  /* 0x0000000200027308 */ /* 0x020f620000001000 */
[----:B------:R-:W0:Y:S01]  /*0850*/  LDCU UR17, c[0x0][0x3a8] ;  /* 0x00007500ff1177ac */ /* 0x000e220008000800 */
[----:B---3--:R-:W-:-:S06]  /*0860*/  VIADD R10, R8, 0xffffffe ;  /* 0x0ffffffe080a7836 */ /* 0x008fcc0000000000 */
[----:B------:R3:W0:Y:S01]  /*0870*/  F2I.FTZ.U32.TRUNC.NTZ R11, R10 ;  /* 0x0000000a000b7305 */ /* 0x000622000021f000 */
[----:B-----5:R-:W-:-:S07]  /*0880*/  VIADD R6, R2, 0xffffffe ;  /* 0x0ffffffe02067836 */ /* 0x020fce0000000000 */
[----:B------:R5:W1:Y:S01]  /*0890*/  F2I.FTZ.U32.TRUNC.NTZ R7, R6 ;  /* 0x0000000600077305 */ /* 0x000a62000021f000 */
[----:B---3--:R-:W-:Y:S02]  /*08a0*/  IMAD.MOV.U32 R10, RZ, RZ, RZ ;  /* 0x000000ffff0a7224 */ /* 0x008fe400078e00ff */
[----:B0-----:R-:W-:Y:S02]  /*08b0*/  IMAD.MOV R12, RZ, RZ, -R11 ;  /* 0x000000ffff0c7224 */ /* 0x001fe400078e0a0b */
[----:B-----5:R-:W-:Y:S02]  /*08c0*/  IMAD.MOV.U32 R6, RZ, RZ, RZ ;  /* 0x000000ffff067224 */ /* 0x020fe400078e00ff */
[----:B------:R-:W-:Y:S01]  /*08d0*/  IMAD R13, R12, R3, RZ ;  /* 0x000000030c0d7224 */ /* 0x000fe200078e02ff */
[----:B------:R-:W-:Y:S01]  /*08e0*/  IABS R12, R18 ;  /* 0x00000012000c7213 */ /* 0x000fe20000000000 */
[----:B-1----:R-:W-:Y:S02]  /*08f0*/  IMAD.MOV R15, RZ, RZ, -R7 ;  /* 0x000000ffff0f7224 */ /* 0x002fe400078e0a07 */
[----:B------:R-:W-:-:S04]  /*0900*/  IMAD.HI.U32 R10, R11, R13, R10 ;  /* 0x0000000d0b0a7227 */ /* 0x000fc800078e000a */
[----:B------:R-:W-:Y:S01]  /*0910*/  IMAD R11, R15, R0, RZ ;  /* 0x000000000f0b7224 */ /* 0x000fe200078e02ff */
[----:B------:R-:W-:Y:S01]  /*0920*/  IABS R15, R14 ;  /* 0x0000000e000f7213 */ /* 0x000fe20000000000 */
[----:B------:R-:W-:-:S04]  /*0930*/  IMAD.HI.U32 R10, R10, R12, RZ ;  /* 0x0000000c0a0a7227 */ /* 0x000fc800078e00ff */
[----:B------:R-:W-:Y:S01]  /*0940*/  IMAD.HI.U32 R2, R7, R11, R6 ;  /* 0x0000000b07027227 */ /* 0x000fe200078e0006 */
[----:B------:R-:W-:-:S03]  /*0950*/  LEA.HI R7, R16, R19, RZ, 0x1a ;  /* 0x0000001310077211 */ /* 0x000fc600078fd0ff */
[----:B------:R-:W-:Y:S02]  /*0960*/  IMAD.MOV R10, RZ, RZ, -R10 ;  /* 0x000000ffff0a7224 */ /* 0x000fe400078e0a0a */
[----:B------:R-:W-:-:S04]  /*0970*/  IMAD.HI.U32 R6, R2, R17, RZ ;  /* 0x0000001102067227 */ /* 0x000fc800078e00ff */
[----:B------:R-:W-:Y:S02]  /*0980*/  IMAD.MOV R8, RZ, RZ, -R6 ;  /* 0x000000ffff087224 */ /* 0x000fe400078e0a06 */
[----:B------:R-:W-:Y:S01]  /*0990*/  IMAD R6, R3, R10, R12 ;  /* 0x0000000a03067224 */ /* 0x000fe200078e020c */
[----:B------:R-:W-:Y:S01]  /*09a0*/  LOP3.LUT R12, R9, 0x1f4, RZ, 0xfc, !PT ;  /* 0x000001f4090c7812 */ /* 0x000fe200078efcff */
[----:B------:R-:W-:Y:S02]  /*09b0*/  VIADD R16, R7, 0x1fc ;  /* 0x000001fc07107836 */ /* 0x000fe40000000000 */
[----:B------:R-:W-:Y:S01]  /*09c0*/  IMAD R17, R0, R8, R17 ;  /* 0x0000000800117224 */ /* 0x000fe200078e0211 */
[----:B------:R-:W-:Y:S01]  /*09d0*/  ISETP.GT.U32.AND P1, PT, R3, R6, PT ;  /* 0x000000060300720c */ /* 0x000fe20003f24070 */
[----:B------:R-:W-:Y:S01]  /*09e0*/  IMAD.HI.U32 R10, R2, R15, RZ ;  /* 0x0000000f020a7227 */ /* 0x000fe200078e00ff */
[----:B------:R-:W-:Y:S02]  /*09f0*/  IABS R13, R16 ;  /* 0x00000010000d7213 */ /* 0x000fe40000000000 */
[----:B------:R-:W-:Y:S01]  /*0a00*/  ISETP.GT.U32.AND P0, PT, R0, R17, PT ;  /* 0x000000110000720c */ /* 0x000fe20003f04070 */
[----:B------:R-:W-:Y:S01]  /*0a10*/  IMAD.MOV R10, RZ, RZ, -R10 ;  /* 0x000000ffff0a7224 */ /* 0x000fe200078e0a0a */
[----:B------:R-:W-:Y:S01]  /*0a20*/  IABS R19, R12 ;  /* 0x0000000c00137213 */ /* 0x000fe20000000000 */
[----:B------:R-:W-:Y:S01]  /*0a30*/  IMAD.HI.U32 R8, R2, R13, RZ ;  /* 0x0000000d02087227 */ /* 0x000fe200078e00ff */
[----:B------:R-:W-:-:S02]  /*0a40*/  ISETP.GE.AND P3, PT, R16, RZ, PT ;  /* 0x000000ff1000720c */ /* 0x000fc40003f66270 */
[----:B------:R-:W-:Y:S01]  /*0a50*/  LOP3.LUT R16, R9, 0x1f0, RZ, 0xfc, !PT ;  /* 0x000001f009107812 */ /* 0x000fe200078efcff */
[----:B------:R-:W-:Y:S02]  /*0a60*/  IMAD.MOV R8, RZ, RZ, -R8 ;  /* 0x000000ffff087224 */ /* 0x000fe400078e0a08 */
[----:B------:R-:W-:Y:S01]  /*0a70*/  @!P1 IMAD.IADD R6, R6, 0x1, -R3 ;  /* 0x0000000106069824 */ /* 0x000fe200078e0a03 */
[----:B------:R-:W-:Y:S01]  /*0a80*/  IABS R21, R16 ;  /* 0x0000001000157213 */ /* 0x000fe20000000000 */
[C---:B------:R-:W-:Y:S02]  /*0a90*/  IMAD R13, R0.reuse, R8, R13 ;  /* 0x00000008000d7224 */ /* 0x040fe400078e020d */
[C---:B------:R-:W-:Y:S01]  /*0aa0*/  IMAD R15, R0.reuse, R10, R15 ;  /* 0x0000000a000f7224 */ /* 0x040fe200078e020f */
[----:B------:R-:W-:Y:S01]  /*0ab0*/  ISETP.GT.U32.AND P4, PT, R3, R6, PT ;  /* 0x000000060300720c */ /* 0x000fe20003f84070 */
[----:B------:R-:W-:Y:S01]  /*0ac0*/  @!P0 IMAD.IADD R17, R17, 0x1, -R0 ;  /* 0x0000000111118824 */ /* 0x000fe200078e0a00 */
[----:B------:R-:W-:Y:S01]  /*0ad0*/  ISETP.GT.U32.AND P2, PT, R0, R13, PT ;  /* 0x0000000d0000720c */ /* 0x000fe20003f44070 */
[----:B------:R-:W-:-:S03]  /*0ae0*/  IMAD.HI.U32 R11, R2, R19, RZ ;  /* 0x00000013020b7227 */ /* 0x000fc600078e00ff */
[C---:B------:R-:W-:Y:S01]  /*0af0*/  ISETP.GT.U32.AND P1, PT, R0.reuse, R17, PT ;  /* 0x000000110000720c */ /* 0x040fe20003f24070 */
[----:B------:R-:W-:Y:S02]  /*0b00*/  IMAD.MOV R11, RZ, RZ, -R11 ;  /* 0x000000ffff0b7224 */ /* 0x000fe400078e0a0b */
[----:B------:R-:W-:Y:S02]  /*0b10*/  VIADD R8, R7, 0x1ec ;  /* 0x000001ec07087836 */ /* 0x000fe40000000000 */
[----:B------:R-:W-:Y:S02]  /*0b20*/  IMAD R11, R0, R11, R19 ;  /* 0x0000000b000b7224 */ /* 0x000fe400078e0213 */
[----:B------:R-:W-:Y:S01]  /*0b30*/  @!P4 IMAD.IADD R6, R6, 0x1, -R3 ;  /* 0x000000010606c824 */ /* 0x000fe200078e0a03 */
[----:B------:R-:W-:Y:S01]  /*0b40*/  ISETP.GT.U32.AND P4, PT, R0, R15, PT ;  /* 0x0000000f0000720c */ /* 0x000fe20003f84070 */
[----:B------:R-:W-:Y:S01]  /*0b50*/  @!P2 IMAD.IADD R13, R13, 0x1, -R0 ;  /* 0x000000010d0da824 */ /* 0x000fe200078e0a00 */
[----:B------:R-:W-:Y:S01]  /*0b60*/  IABS R19, R8 ;  /* 0x0000000800137213 */ /* 0x000fe20000000000 */
[----:B------:R-:W-:Y:S01]  /*0b70*/  IMAD.HI.U32 R3, R2, R21, RZ ;  /* 0x0000001502037227 */ /* 0x000fe200078e00ff */
[----:B------:R-:W-:-:S02]  /*0b80*/  ISETP.GE.AND P0, PT, R8, RZ, PT ;  /* 0x000000ff0800720c */ /* 0x000fc40003f06270 */
[----:B------:R-:W-:Y:S01]  /*0b90*/  ISETP.GT.U32.AND P2, PT, R0, R13, PT ;  /* 0x0000000d0000720c */ /* 0x000fe20003f44070 */
[--C-:B------:R-:W-:Y:S01]  /*0ba0*/  @!P1 IMAD.IADD R17, R17, 0x1, -R0.reuse ;  /* 0x0000000111119824 */ /* 0x100fe200078e0a00 */
[----:B------:R-:W-:Y:S01]  /*0bb0*/  ISETP.NE.AND P1, PT, R4, RZ, PT ;  /* 0x000000ff0400720c */ /* 0x000fe20003f25270 */
[----:B------:R-:W-:Y:S01]  /*0bc0*/  IMAD.MOV R10, RZ, RZ, -R3 ;  /* 0x000000ffff0a7224 */ /* 0x000fe200078e0a03 */
[----:B------:R-:W-:Y:S01]  /*0bd0*/  LOP3.LUT R8, R9, 0x1e8, RZ, 0xfc, !PT ;  /* 0x000001e809087812 */ /* 0x000fe200078efcff */
[----:B------:R-:W-:Y:S01]  /*0be0*/  @!P6 IMAD.MOV R17, RZ, RZ, -R17 ;  /* 0x000000ffff11e224 */ /* 0x000fe200078e0a11 */
[----:B------:R-:W-:Y:S01]  /*0bf0*/  ISETP.GT.U32.AND P6, PT, R0, R11, PT ;  /* 0x0000000b0000720c */ /* 0x000fe20003fc4070 */
[----:B------:R-:W-:Y:S02]  /*0c00*/  @!P4 IMAD.IADD R15, R15, 0x1, -R0 ;  /* 0x000000010f0fc824 */ /* 0x000fe400078e0a00 */
[----:B------:R-:W-:Y:S01]  /*0c10*/  IMAD.MOV.U32 R5, RZ, RZ, R6 ;  /* 0x000000ffff057224 */ /* 0x000fe200078e0006 */
[----:B------:R0:W-:Y:S01]  /*0c20*/  STL [R1+0x1c], R17 ;  /* 0x00001c1101007387 */ /* 0x0001e20000100800 */
[----:B------:R-:W-:Y:S01]  /*0c30*/  IMAD.HI.U32 R3, R2, R19, RZ ;  /* 0x0000001302037227 */ /* 0x000fe200078e00ff */
[----:B------:R-:W-:-:S02]  /*0c40*/  ISETP.GT.U32.AND P4, PT, R0, R15, PT ;  /* 0x0000000f0000720c */ /* 0x000fc40003f84070 */
[----:B------:R-:W-:Y:S01]  /*0c50*/  IABS R6, R8 ;  /* 0x0000000800067213 */ /* 0x000fe20000000000 */
[----:B------:R-:W-:Y:S01]  /*0c60*/  @!P5 IMAD.MOV R5, RZ, RZ, -R5 ;  /* 0x000000ffff05d224 */ /* 0x000fe200078e0a05 */
[----:B------:R-:W-:Y:S01]  /*0c70*/  ISETP.GE.AND P5, PT, R14, RZ, PT ;  /* 0x000000ff0e00720c */ /* 0x000fe20003fa6270 */
[--C-:B------:R-:W-:Y:S01]  /*0c80*/  @!P2 IMAD.IADD R13, R13, 0x1, -R0.reuse ;  /* 0x000000010d0da824 */ /* 0x100fe200078e0a00 */
[----:B------:R-:W-:Y:S01]  /*0c90*/  @!P1 LOP3.LUT R5, RZ, R4, RZ, 0x33, !PT ;  /* 0x00000004ff059212 */ /* 0x000fe200078e33ff */
[----:B------:R-:W-:Y:S01]  /*0ca0*/  IMAD.MOV R4, RZ, RZ, -R3 ;  /* 0x000000ffff047224 */ /* 0x000fe200078e0a03 */
[----:B------:R-:W-:Y:S01]  /*0cb0*/  ISETP.GE.AND P1, PT, R12, RZ, PT ;  /* 0x000000ff0c00720c */ /* 0x000fe20003f26270 */
[C---:B0-----:R-:W-:Y:S01]  /*0cc0*/  IMAD R17, R0.reuse, R10, R21 ;  /* 0x0000000a00117224 */ /* 0x041fe200078e0215 */
[----:B------:R-:W-:Y:S01]  /*0cd0*/  LOP3.LUT R12, R9, 0x1e4, RZ, 0xfc, !PT ;  /* 0x000001e4090c7812 */ /* 0x000fe200078efcff */
[--C-:B------:R-:W-:Y:S01]  /*0ce0*/  @!P6 IMAD.IADD R11, R11, 0x1, -R0.reuse ;  /* 0x000000010b0be824 */ /* 0x100fe200078e0a00 */
[----:B------:R0:W-:Y:S01]  /*0cf0*/  STL [R1+0x1bc], R5 ;  /* 0x0001bc0501007387 */ /* 0x0001e20000100800 */
[----:B------:R-:W-:Y:S01]  /*0d00*/  @!P4 IMAD.IADD R15, R15, 0x1, -R0 ;  /* 0x000000010f0fc824 */ /* 0x000fe200078e0a00 */
[C---:B------:R-:W-:Y:S01]  /*0d10*/  ISETP.GT.U32.AND P2, PT, R0.reuse, R17, PT ;  /* 0x000000110000720c */ /* 0x040fe20003f44070 */
[C---:B------:R-:W-:Y:S01]  /*0d20*/  IMAD R19, R0.reuse, R4, R19 ;  /* 0x0000000400137224 */ /* 0x040fe200078e0213 */
[----:B------:R-:W-:Y:S01]  /*0d30*/  ISETP.GT.U32.AND P6, PT, R0, R11, PT ;  /* 0x0000000b0000720c */ /* 0x000fe20003fc4070 */
[----:B------:R-:W-:Y:S01]  /*0d40*/  IMAD.MOV.U32 R10, RZ, RZ, R13 ;  /* 0x000000ffff0a7224 */ /* 0x000fe200078e000d */
[----:B------:R-:W-:Y:S01]  /*0d50*/  ISETP.GE.AND P4, PT, R16, RZ, PT ;  /* 0x000000ff1000720c */ /* 0x000fe20003f86270 */
[----:B------:R-:W-:Y:S01]  /*0d60*/  IMAD.MOV.U32 R21, RZ, RZ, R6 ;  /* 0x000000ffff157224 */ /* 0x000fe200078e0006 */
[----:B------:R-:W-:Y:S01]  /*0d70*/  IABS R13, R12 ;  /* 0x0000000c000d7213 */ /* 0x000fe20000000000 */
[----:B------:R-:W-:Y:S01]  /*0d80*/  @!P3 IMAD.MOV R10, RZ, RZ, -R10 ;  /* 0x000000ffff0ab224 */ /* 0x000fe200078e0a0a */
[----:B------:R-:W-:Y:S01]  /*0d90*/  ISETP.GE.AND P3, PT, R8, RZ, PT ;  /* 0x000000ff0800720c */ /* 0x000fe20003f66270 */
[----:B0-----:R-:W-:Y:S01]  /*0da0*/  IMAD.MOV.U32 R5, RZ, RZ, R15 ;  /* 0x000000ffff057224 */ /* 0x001fe200078e000f */
[----:B------:R-:W-:Y:S01]  /*0db0*/  LOP3.LUT R8, R9, 0x1e0, RZ, 0xfc, !PT ;  /* 0x000001e009087812 */ /* 0x000fe200078efcff */
[----:B------:R-:W-:Y:S01]  /*0dc0*/  IMAD.HI.U32 R3, R2, R21, RZ ;  /* 0x0000001502037227 */ /* 0x000fe200078e00ff */
[----:B------:R0:W-:Y:S02]  /*0dd0*/  STL [R1+0x18], R10 ;  /* 0x0000180a01007387 */ /* 0x0001e40000100800 */
[----:B------:R-:W-:Y:S01]  /*0de0*/  IABS R15, R8 ;  /* 0x00000008000f7213 */ /* 0x000fe20000000000 */
[----:B------:R-:W-:Y:S01]  /*0df0*/  @!P5 IMAD.MOV R5, RZ, RZ, -R5 ;  /* 0x000000ffff05d224 */ /* 0x000fe200078e0a05 */
[----:B------:R-:W-:Y:S01]  /*0e00*/  ISETP.GT.U32.AND P5, PT, R0, R19, PT ;  /* 0x000000130000720c */ /* 0x000fe20003fa4070 */
[----:B------:R-:W-:-:S02]  /*0e10*/  @!P2 IMAD.IADD R17, R17, 0x1, -R0 ;  /* 0x000000011111a824 */ /* 0x000fc400078e0a00 */
[--C-:B------:R-:W-:Y:S01]  /*0e20*/  @!P6 IMAD.IADD R11, R11, 0x1, -R0.reuse ;  /* 0x000000010b0be824 */ /* 0x100fe200078e0a00 */
[----:B------:R1:W-:Y:S01]  /*0e30*/  STL [R1+0x8], R5 ;  /* 0x0000080501007387 */ /* 0x0003e20000100800 */
[C---:B------:R-:W-:Y:S01]  /*0e40*/  VIADD R4, R7.reuse, 0x1dc ;  /* 0x000001dc07047836 */ /* 0x040fe20000000000 */
[----:B------:R-:W-:Y:S01]  /*0e50*/  ISETP.GT.U32.AND P2, PT, R0, R17, PT ;  /* 0x000000110000720c */ /* 0x000fe20003f44070 */
[----:B------:R-:W-:Y:S02]  /*0e60*/  IMAD.MOV R3, RZ, RZ, -R3 ;  /* 0x000000ffff037224 */ /* 0x000fe400078e0a03 */
[----:B------:R-:W-:Y:S01]  /*0e70*/  VIADD R29, R7, 0x2c ;  /* 0x0000002c071d7836 */ /* 0x000fe20000000000 */
[----:B------:R-:W-:Y:S01]  /*0e80*/  ISETP.GE.AND P6, PT, R4, RZ, PT ;  /* 0x000000ff0400720c */ /* 0x000fe20003fc6270 */
[----:B------:R-:W-:Y:S01]  /*0e90*/  IMAD R3, R0, R3, R21 ;  /* 0x0000000300037224 */ /* 0x000fe200078e0215 */
[----:B0-----:R-:W-:Y:S01]  /*0ea0*/  IABS R10, R4 ;  /* 0x00000004000a7213 */ /* 0x001fe20000000000 */
[----:B------:R-:W-:-:S02]  /*0eb0*/  @!P5 IMAD.IADD R19, R19, 0x1, -R0 ;  /* 0x000000011313d824 */ /* 0x000fc400078e0a00 */
[----:B-1----:R-:W-:Y:S02]  /*0ec0*/  IMAD.MOV.U32 R5, RZ, RZ, R11 ;  /* 0x000000ffff057224 */ /* 0x002fe400078e000b */
[----:B------:R-:W-:Y:S01]  /*0ed0*/  IMAD.HI.U32 R4, R2, R13, RZ ;  /* 0x0000000d02047227 */ /* 0x000fe200078e00ff */
[----:B------:R-:W-:-:S03]  /*0ee0*/  ISETP.GT.U32.AND P5, PT, R0, R19, PT ;  /* 0x000000130000720c */ /* 0x000fc60003fa4070 */
[----:B------:R-:W-:Y:S01]  /*0ef0*/  @!P1 IMAD.MOV R5, RZ, RZ, -R5 ;  /* 0x000000ffff059224 */ /* 0x000fe200078e0a05 */
[----:B------:R-:W-:Y:S01]  /*0f00*/  ISETP.GT.U32.AND P1, PT, R0, R3, PT ;  /* 0x000000030000720c */ /* 0x000fe20003f24070 */
[----:B------:R-:W-:Y:S01]  /*0f10*/  @!P2 IMAD.IADD R17, R17, 0x1, -R0 ;  /* 0x000000011111a824 */ /* 0x000fe200078e0a00 */
[----:B------:R-:W-:Y:S01]  /*0f20*/  ISETP.GE.AND P2, PT, R12, RZ, PT ;  /* 0x000000ff0c00720c */ /* 0x000fe20003f46270 */
[----:B------:R-:W-:Y:S01]  /*0f30*/  IMAD.MOV R6, RZ, RZ, -R4 ;  /* 0x000000ffff067224 */ /* 0x000fe200078e0a04 */
[----:B------:R0:W-:Y:S01]  /*0f40*/  STL [R1+0x4], R5 ;  /* 0x0000040501007387 */ /* 0x0001e20000100800 */
[----:B------:R-:W-:-:S04]  /*0f50*/  IMAD.HI.U32 R4, R2, R15, RZ ;  /* 0x0000000f02047227 */ /* 0x000fc800078e00ff */
[C---:B------:R-:W-:Y:S02]  /*0f60*/  IMAD R13, R0.reuse, R6, R13 ;  /* 0x00000006000d7224 */ /* 0x040fe400078e020d */
[----:B------:R-:W-:Y:S02]  /*0f70*/  IMAD.MOV R6, RZ, RZ, -R4 ;  /* 0x000000ffff067224 */ /* 0x000fe400078e0a04 */
[--C-:B------:R-:W-:Y:S01]  /*0f80*/  @!P5 IMAD.IADD R19, R19, 0x1, -R0.reuse ;  /* 0x000000011313d824 */ /* 0x100fe200078e0a00 */
[C---:B------:R-:W-:Y:S01]  /*0f90*/  ISETP.GT.U32.AND P5, PT, R0.reuse, R13, PT ;  /* 0x0000000d0000720c */ /* 0x040fe20003fa4070 */
[----:B0-----:R-:W-:Y:S02]  /*0fa0*/  IMAD.MOV.U32 R5, RZ, RZ, R17 ;  /* 0x000000ffff057224 */ /* 0x001fe400078e0011 */
[----:B------:R-:W-:Y:S01]  /*0fb0*/  IMAD R15, R0, R6, R15 ;  /* 0x00000006000f7224 */ /* 0x000fe200078e020f */
[----:B------:R-:W-:Y:S01]  /*0fc0*/  LOP3.LUT R6, R9, 0x1d8, RZ, 0xfc, !PT ;  /* 0x000001d809067812 */ /* 0x000fe200078efcff */
[----:B------:R-:W-:Y:S01]  /*0fd0*/  @!P4 IMAD.MOV R5, RZ, RZ, -R5 ;  /* 0x000000ffff05c224 */ /* 0x000fe200078e0a05 */
[----:B------:R-:W-:Y:S01]  /*0fe0*/  ISETP.GE.AND P4, PT, R8, RZ, PT ;  /* 0x000000ff0800720c */ /* 0x000fe20003f86270 */
[----:B------:R-:W-:Y:S01]  /*0ff0*/  @!P1 IMAD.IADD R3, R3, 0x1, -R0 ;  /* 0x0000000103039824 */ /* 0x000fe200078e0a00 */
[----:B------:R-:W-:Y:S01]  /*1000*/  IABS R21, R6 ;  /* 0x0000000600157213 */ /* 0x000fe20000000000 */
[----:B------:R-:W-:Y:S01]  /*1010*/  IMAD.MOV.U32 R11, RZ, RZ, R10 ;  /* 0x000000ffff0b7224 */ /* 0x000fe200078e000a */
[----:B------:R0:W-:Y:S01]  /*1020*/  STL [R1+0x68], R5 ;  /* 0x0000680501007387 */ /* 0x0001e20000100800 */
[----:B------:R-:W-:-:S02]  /*1030*/  LOP3.LUT R10, R9, 0x1d4, RZ, 0xfc, !PT ;  /* 0x000001d4090a7812 */ /* 0x000fc400078efcff */
[----:B------:R-:W-:Y:S01]  /*1040*/  ISETP.GT.U32.AND P1, PT, R0, R3, PT ;  /* 0x000000030000720c */ /* 0x000fe20003f24070 */
[----:B------:R-:W-:Y:S01]  /*1050*/  IMAD.HI.U32 R4, R2, R11, RZ ;  /* 0x0000000b02047227 */ /* 0x000fe200078e00ff */
[----:B------:R-:W-:-:S03]  /*1060*/  LOP3.LUT R8, R9, 0x1d0, RZ, 0xfc, !PT ;  /* 0x000001d009087812 */ /* 0x000fc600078efcff */
[----:B------:R-:W-:Y:S01]  /*1070*/  IMAD.MOV R4, RZ, RZ, -R4 ;  /* 0x000000ffff047224 */ /* 0x000fe200078e0a04 */
[----:B------:R-:W-:Y:S01]  /*1080*/  IABS R17, R8 ;  /* 0x0000000800117213 */ /* 0x000fe20000000000 */
[----:B0-----:R-:W-:Y:S01]  /*1090*/  IMAD.MOV.U32 R5, RZ, RZ, R19 ;  /* 0x000000ffff057224 */ /* 0x001fe200078e0013 */
[----:B------:R-:W-:Y:S01]  /*10a0*/  IABS R19, R10 ;  /* 0x0000000a00137213 */ /* 0x000fe20000000000 */
[C---:B------:R-:W-:Y:S02]  /*10b0*/  IMAD R11, R0.reuse, R4, R11 ;  /* 0x00000004000b7224 */ /* 0x040fe400078e020b */
[----:B------:R-:W-:Y:S01]  /*10c0*/  @!P0 IMAD.MOV R5, RZ, RZ, -R5 ;  /* 0x000000ffff058224 */ /* 0x000fe200078e0a05 */
[C---:B------:R-:W-:Y:S01]  /*10d0*/  ISETP.GT.U32.AND P0, PT, R0.reuse, R15, PT ;  /* 0x0000000f0000720c */ /* 0x040fe20003f04070 */
[--C-:B------:R-:W-:Y:S01]  /*10e0*/  @!P1 IMAD.IADD R3, R3, 0x1, -R0.reuse ;  /* 0x0000000103039824 */ /* 0x100fe200078e0a00 */
[----:B------:R-:W-:Y:S01]  /*10f0*/  ISETP.GT.U32.AND P1, PT, R0, R11, PT ;  /* 0x0000000b0000720c */ /* 0x000fe20003f24070 */
[----:B------:R-:W-:Y:S01]  /*1100*/  @!P5 IMAD.IADD R13, R13, 0x1, -R0 ;  /* 0x000000010d0dd824 */ /* 0x000fe200078e0a00 */
[----:B------:R0:W-:Y:S01]  /*1110*/  STL [R1+0x70], R5 ;  /* 0x0000700501007387 */ /* 0x0001e20000100800 */
[----:B------:R-:W-:-:S03]  /*1120*/  IMAD.HI.U32 R4, R2, R19, RZ ;  /* 0x0000001302047227 */ /* 0x000fc600078e00ff */
[----:B------:R-:W-:-:S05]  /*1130*/  ISETP.GT.U32.AND P5, PT, R0, R13, PT ;  /* 0x0000000d0000720c */ /* 0x000fca0003fa4070 */
[----:B------:R-:W-:Y:S02]  /*1140*/  @!P0 IMAD.IADD R15, R15, 0x1, -R0 ;  /* 0x000000010f0f8824 */ /* 0x000fe400078e0a00 */
[----:B0-----:R-:W-:Y:S02]  /*1150*/  IMAD.MOV.U32 R5, RZ, RZ, R3 ;  /* 0x000000ffff057224 */ /* 0x001fe400078e0003 */
[----:B------:R-:W-:Y:S01]  /*1160*/  IMAD.HI.U32 R3, R2, R21, RZ ;  /* 0x0000001502037227 */ /* 0x000fe200078e00ff */
[----:B------:R-:W-:-:S03]  /*1170*/  ISETP.GT.U32.AND P0, PT, R0, R15, PT ;  /* 0x0000000f0000720c */ /* 0x000fc60003f04070 */
[----:B------:R-:W-:Y:S01]  /*1180*/  @!P3 IMAD.MOV R5, RZ, RZ, -R5 ;  /* 0x000000ffff05b224 */ /* 0x000fe200078e0a05 */
[----:B------:R-:W-:Y:S01]  /*1190*/  ISETP.GE.AND P3, PT, R6, RZ, PT ;  /* 0x000000ff0600720c */ /* 0x000fe20003f66270 */
[----:B------:R-:W-:Y:S02]  /*11a0*/  IMAD.MOV R6, RZ, RZ, -R4 ;  /* 0x000000ffff067224 */ /* 0x000fe400078e0a04 */
[----:B------:R-:W-:Y:S01]  /*11b0*/  IMAD.MOV R3, RZ, RZ, -R3 ;  /* 0x000000ffff037224 */ /* 0x000fe200078e0a03 */
[----:B------:R0:W-:Y:S01]  /*11c0*/  STL [R1+0x74], R5 ;  /* 0x0000740501007387 */ /* 0x0001e20000100800 */
[--C-:B------:R-:W-:Y:S02]  /*11d0*/  @!P1 IMAD.IADD R11, R11, 0x1, -R0.reuse ;  /* 0x000000010b0b9824 */ /* 0x100fe400078e0a00 */
[C---:B------:R-:W-:Y:S02]  /*11e0*/  IMAD R6, R0.reuse, R6, R19 ;  /* 0x0000000600067224 */ /* 0x040fe400078e0213 */
[----:B------:R-:W-:Y:S01]  /*11f0*/  @!P0 IMAD.IADD R15, R15, 0x1, -R0 ;  /* 0x000000010f0f8824 */ /* 0x000fe200078e0a00 */
[C---:B------:R-:W-:Y:S01]  /*1200*/  ISETP.GT.U32.AND P1, PT, R0.reuse, R11, PT ;  /* 0x0000000b0000720c */ /* 0x040fe20003f24070 */
[----:B------:R-:W-:-:S02]  /*1210*/  IMAD R4, R0, R3, R21 ;  /* 0x0000000300047224 */ /* 0x000fc400078e0215 */
[----:B------:R-:W-:Y:S01]  /*1220*/  @!P5 IMAD.IADD R13, R13, 0x1, -R0 ;  /* 0x000000010d0dd824 */ /* 0x000fe200078e0a00 */
[----:B------:R-:W-:Y:S01]  /*1230*/  ISETP.GE.AND P5, PT, R10, RZ, PT ;  /* 0x000000ff0a00720c */ /* 0x000fe20003fa6270 */
[----:B0-----:R-:W-:Y:S01]  /*1240*/  IMAD.MOV.U32 R5, RZ, RZ, R15 ;  /* 0x000000ffff057224 */ /* 0x001fe200078e000f */
[----:B------:R-:W-:Y:S01]  /*1250*/  ISETP.GT.U32.AND P0, PT, R0, R4, PT ;  /* 0x000000040000720c */ /* 0x000fe20003f04070 */
[----:B------:R-:W-:Y:S01]  /*1260*/  IMAD.HI.U32 R3, R2, R17, RZ ;  /* 0x0000001102037227 */ /* 0x000fe200078e00ff */
[----:B------:R-:W-:-:S03]  /*1270*/  LOP3.LUT R15, R9, 0x1b4, RZ, 0xfc, !PT ;  /* 0x000001b4090f7812 */ /* 0x000fc600078efcff */
[----:B------:R-:W-:Y:S01]  /*1280*/  @!P4 IMAD.MOV R5, RZ, RZ, -R5 ;  /* 0x000000ffff05c224 */ /* 0x000fe200078e0a05 */
[----:B------:R-:W-:Y:S01]  /*1290*/  ISETP.GT.U32.AND P4, PT, R0, R6, PT ;  /* 0x000000060000720c */ /* 0x000fe20003f84070 */
[----:B------:R-:W-:Y:S01]  /*12a0*/  IMAD.MOV.U32 R12, RZ, RZ, R13 ;  /* 0x000000ffff0c7224 */ /* 0x000fe200078e000d */
[C---:B------:R-:W-:Y:S01]  /*12b0*/  LOP3.LUT R13, R9.reuse, 0x1c8, RZ, 0xfc, !PT ;  /* 0x000001c8090d7812 */ /* 0x040fe200078efcff */
[----:B------:R-:W-:Y:S02]  /*12c0*/  IMAD.MOV R3, RZ, RZ, -R3 ;  /* 0x000000ffff037224 */ /* 0x000fe400078e0a03 */
[----:B------:R-:W-:Y:S01]  /*12d0*/  @!P2 IMAD.MOV R12, RZ, RZ, -R12 ;  /* 0x000000ffff0ca224 */ /* 0x000fe200078e0a0c */
[----:B------:R-:W-:Y:S01]  /*12e0*/  ISETP.GE.AND P2, PT, R8, RZ, PT ;  /* 0x000000ff0800720c */ /* 0x000fe20003f46270 */
[----:B------:R-:W-:Y:S01]  /*12f0*/  IMAD R17, R0, R3, R17 ;  /* 0x0000000300117224 */ /* 0x000fe200078e0211 */
[----:B------:R-:W-:Y:S01]  /*1300*/  LOP3.LUT R8, R9, 0x1c4, RZ, 0xfc, !PT ;  /* 0x000001c409087812 */ /* 0x000fe200078efcff */
[----:B------:R-:W-:Y:S01]  /*1310*/  VIADD R3, R7, 0x1cc ;  /* 0x000001cc07037836 */ /* 0x000fe20000000000 */
[----:B------:R-:W-:Y:S01]  /*1320*/  STL [R1+0x7c], R12 ;  /* 0x00007c0c01007387 */ /* 0x000fe20000100800 */
[--C-:B------:R-:W-:Y:S01]  /*1330*/  @!P1 IMAD.IADD R11, R11, 0x1, -R0.reuse ;  /* 0x000000010b0b9824 */ /* 0x100fe200078e0a00 */
[----:B------:R-:W-:Y:S01]  /*1340*/  IABS R10, R13 ;  /* 0x0000000d000a7213 */ /* 0x000fe20000000000 */
[--C-:B------:R-:W-:Y:S01]  /*1350*/  @!P4 IMAD.IADD R6, R6, 0x1, -R0.reuse ;  /* 0x000000010606c824 */ /* 0x100fe200078e0a00 */
[----:B------:R0:W-:Y:S01]  /*1360*/  STL [R1+0x1c0], R5 ;  /* 0x0001c00501007387 */ /* 0x0001e20000100800 */
[----:B------:R-:W-:Y:S01]  /*1370*/  IABS R16, R3 ;  /* 0x0000000300107213 */ /* 0x000fe20000000000 */
[----:B------:R-:W-:Y:S01]  /*1380*/  @!P0 IMAD.IADD R4, R4, 0x1, -R0 ;  /* 0x0000000104048824 */ /* 0x000fe200078e0a00 */
[----:B------:R-:W-:-:S02]  /*1390*/  ISETP.GE.AND P1, PT, R3, RZ, PT ;  /* 0x000000ff0300720c */ /* 0x000fc40003f26270 */
[----:B------:R-:W-:Y:S01]  /*13a0*/  ISETP.GT.U32.AND P4, PT, R0, R6, PT ;  /* 0x000000060000720c */ /* 0x000fe20003f84070 */
[----:B------:R-:W-:Y:S01]  /*13b0*/  IMAD.HI.U32 R14, R2, R16, RZ ;  /* 0x00000010020e7227 */ /* 0x000fe200078e00ff */
[C---:B------:R-:W-:Y:S02]  /*13c0*/  ISETP.GT.U32.AND P0, PT, R0.reuse, R4, PT ;  /* 0x000000040000720c */ /* 0x040fe40003f04070 */
[----:B------:R-:W-:Y:S01]  /*13d0*/  IABS R3, R8 ;  /* 0x0000000800037213 */ /* 0x000fe20000000000 */
[----:B0-----:R-:W-:Y:S02]  /*13e0*/  IMAD.MOV.U32 R5, RZ, RZ, R11 ;  /* 0x000000ffff057224 */ /* 0x001fe400078e000b */
[----:B------:R-:W-:Y:S02]  /*13f0*/  IMAD.MOV R14, RZ, RZ, -R14 ;  /* 0x000000ffff0e7224 */ /* 0x000fe400078e0a0e */
[----:B------:R-:W-:Y:S01]  /*1400*/  @!P6 IMAD.MOV R5, RZ, RZ, -R5 ;  /* 0x000000ffff05e224 */ /* 0x000fe200078e0a05 */
[C---:B------:R-:W-:Y:S01]  /*1410*/  ISETP.GT.U32.AND P6, PT, R0.reuse, R17, PT ;  /* 0x000000110000720c */ /* 0x040fe20003fc4070 */
[----:B------:R-:W-:-:S02]  /*1420*/  IMAD R16, R0, R14, R16 ;  /* 0x0000000e00107224 */ /* 0x000fc400078e0210 */
[--C-:B------:R-:W-:Y:S01]  /*1430*/  @!P4 IMAD.IADD R6, R6, 0x1, -R0.reuse ;  /* 0x000000010606c824 */ /* 0x100fe200078e0a00 */
[----:B------:R0:W-:Y:S01]  /*1440*/  STL [R1+0x1c4], R5 ;  /* 0x0001c40501007387 */ /* 0x0001e20000100800 */
[----:B------:R-:W-:Y:S01]  /*1450*/  @!P0 IMAD.IADD R4, R4, 0x1, -R0 ;  /* 0x0000000104048824 */ /* 0x000fe200078e0a00 */
[----:B------:R-:W-:Y:S01]  /*1460*/  ISETP.GT.U32.AND P4, PT, R0, R16, PT ;  /* 0x000000100000720c */ /* 0x000fe20003f84070 */
[----:B------:R-:W-:Y:S01]  /*1470*/  IMAD.HI.U32 R12, R2, R10, RZ ;  /* 0x0000000a020c7227 */ /* 0x000fe200078e00ff */
[----:B------:R-:W-:-:S03]  /*1480*/  ISETP.GE.AND P0, PT, R13, RZ, PT ;  /* 0x000000ff0d00720c */ /* 0x000fc60003f06270 */
[----:B------:R-:W-:-:S04]  /*1490*/  IMAD.HI.U32 R11, R2, R3, RZ ;  /* 0x00000003020b7227 */ /* 0x000fc800078e00ff */
[----:B------:R-:W-:Y:S02]  /*14a0*/  @!P6 IMAD.IADD R17, R17, 0x1, -R0 ;  /* 0x000000011111e824 */ /* 0x000fe400078e0a00 */
[----:B0-----:R-:W-:Y:S01]  /*14b0*/  IMAD.MOV.U32 R5, RZ, RZ, R4 ;  /* 0x000000ffff057224 */ /* 0x001fe200078e0004 */
[C---:B------:R-:W-:Y:S01]  /*14c0*/  LOP3.LUT R4, R9.reuse, 0x1c0, RZ, 0xfc, !PT ;  /* 0x000001c009047812 */ /* 0x040fe200078efcff */
[----:B------:R-:W-:Y:S01]  /*14d0*/  IMAD.MOV R12, RZ, RZ, -R12 ;  /* 0x000000ffff0c7224 */ /* 0x000fe200078e0a0c */
[----:B------:R-:W-:Y:S01]  /*14e0*/  ISETP.GT.U32.AND P6, PT, R0, R17, PT ;  /* 0x000000110000720c */ /* 0x000fe20003fc4070 */
[----:B------:R-:W-:Y:S01]  /*14f0*/  @!P3 IMAD.MOV R5, RZ, RZ, -R5 ;  /* 0x000000ffff05b224 */ /* 0x000fe200078e0a05 */
[----:B------:R-:W-:Y:S01]  /*1500*/  IABS R14, R4 ;  /* 0x00000004000e7213 */ /* 0x000fe20000000000 */
[----:B------:R-:W-:Y:S02]  /*1510*/  IMAD.MOV R11, RZ, RZ, -R11 ;  /* 0x000000ffff0b7224 */ /* 0x000fe400078e0a0b */
[----:B------:R-:W-:Y:S01]  /*1520*/  @!P4 IMAD.IADD R16, R16, 0x1, -R0 ;  /* 0x000000011010c824 */ /* 0x000fe200078e0a00 */
[----:B------:R0:W-:Y:S01]  /*1530*/  STL [R1+0x1c8], R5 ;  /* 0x0001c80501007387 */ /* 0x0001e20000100800 */
[C---:B------:R-:W-:Y:S01]  /*1540*/  IMAD R10, R0.reuse, R12, R10 ;  /* 0x0000000c000a7224 */ /* 0x040fe200078e020a */
[----:B------:R-:W-:Y:S01]  /*1550*/  LOP3.LUT R12, R9, 0x1b8, RZ, 0xfc, !PT ;  /* 0x000001b8090c7812 */ /* 0x000fe200078efcff */
[C---:B------:R-:W-:Y:S01]  /*1560*/  IMAD R3, R0.reuse, R11, R3 ;  /* 0x0000000b00037224 */ /* 0x040fe200078e0203 */
[----:B------:R-:W-:Y:S01]  /*1570*/  ISETP.GT.U32.AND P4, PT, R0, R16, PT ;  /* 0x000000100000720c */ /* 0x000fe20003f84070 */
[----:B------:R-:W-:Y:S01]  /*1580*/  IMAD.HI.U32 R19, R2, R14, RZ ;  /* 0x0000000e02137227 */ /* 0x000fe200078e00ff */
[----:B------:R-:W-:-:S03]  /*1590*/  IABS R11, R12 ;  /* 0x0000000c000b7213 */ /* 0x000fc60000000000 */
[----:B------:R-:W-:Y:S01]  /*15a0*/  @!P6 IMAD.IADD R17, R17, 0x1, -R0 ;  /* 0x000000011111e824 */ /* 0x000fe200078e0a00 */
[C---:B------:R-:W-:Y:S01]  /*15b0*/  ISETP.GT.U32.AND P6, PT, R0.reuse, R3, PT ;  /* 0x000000030000720c */ /* 0x040fe20003fc4070 */
[----:B0-----:R-:W-:Y:S01]  /*15c0*/  IMAD.MOV.U32 R5, RZ, RZ, R6 ;  /* 0x000000ffff057224 */ /* 0x001fe200078e0006 */
[----:B------:R-:W-:Y:S01]  /*15d0*/  IABS R6, R15 ;  /* 0x0000000f00067213 */ /* 0x000fe20000000000 */
[----:B------:R-:W-:Y:S02]  /*15e0*/  IMAD.MOV R19, RZ, RZ, -R19 ;  /* 0x000000ffff137224 */ /* 0x000fe400078e0a13 */
[----:B------:R-:W-:Y:S01]  /*15f0*/  @!P5 IMAD.MOV R5, RZ, RZ, -R5 ;  /* 0x000000ffff05d224 */ /* 0x000fe200078e0a05 */
[C---:B------:R-:W-:Y:S01]  /*1600*/  ISETP.GT.U32.AND P5, PT, R0.reuse, R10, PT ;  /* 0x0000000a0000720c */ /* 0x040fe20003fa4070 */
[----:B------:R-:W-:Y:S01]  /*1610*/  IMAD R14, R0, R19, R14 ;  /* 0x00000013000e7224 */ /* 0x000fe200078e020e */
[----:B------:R-:W-:Y:S01]  /*1620*/  LOP3.LUT R19, R9, 0x190, RZ, 0xfc, !PT ;  /* 0x0000019009137812 */ /* 0x000fe200078efcff */
[----:B------:R-:W-:Y:S01]  /*1630*/  VIADD R13, R7, 0x1bc ;  /* 0x000001bc070d7836 */ /* 0x000fe20000000000 */
[----:B------:R0:W-:Y:S01]  /*1640*/  STL [R1+0x1d0], R5 ;  /* 0x0001d00501007387 */ /* 0x0001e20000100800 */
[--C-:B------:R-:W-:Y:S01]  /*1650*/  @!P4 IMAD.IADD R16, R16, 0x1, -R0.reuse ;  /* 0x000000011010c824 */ /* 0x100fe200078e0a00 */
[----:B------:R-:W-:Y:S01]  /*1660*/  ISETP.GT.U32.AND P4, PT, R0, R14, PT ;  /* 0x0000000e0000720c */ /* 0x000fe20003f84070 */
[----:B------:R-:W-:Y:S01]  /*1670*/  @!P6 IMAD.IADD R3, R3, 0x1, -R0 ;  /* 0x000000010303e824 */ /* 0x000fe200078e0a00 */
[----:B------:R-:W-:-:S02]  /*1680*/  ISETP.GE.AND P3, PT, R13, RZ, PT ;  /* 0x000000ff0d00720c */ /* 0x000fc40003f66270 */
[----:B------:R-:W-:Y:S02]  /*1690*/  IABS R13, R13 ;  /* 0x0000000d000d7213 */ /* 0x000fe40000000000 */
[----:B------:R-:W-:Y:S01]  /*16a0*/  ISETP.GT.U32.AND P6, PT, R0, R3, PT ;  /* 0x000000030000720c */ /* 0x000fe20003fc4070 */
[----:B------:R-:W-:Y:S02]  /*16b0*/  @!P5 IMAD.IADD R10, R10, 0x1, -R0 ;  /* 0x000000010a0ad824 */ /* 0x000fe400078e0a00 */
[----:B0-----:R-:W-:Y:S02]  /*16c0*/  IMAD.MOV.U32 R5, RZ, RZ, R17 ;  /* 0x000000ffff057224 */ /* 0x001fe400078e0011 */
[----:B------:R-:W-:Y:S01]  /*16d0*/  IMAD.HI.U32 R17, R2, R11, RZ ;  /* 0x0000000b02117227 */ /* 0x000fe200078e00ff */
[----:B------:R-:W-:-:S03]  /*16e0*/  ISETP.GT.U32.AND P5, PT, R0, R10, PT ;  /* 0x0000000a0000720c */ /* 0x000fc60003fa4070 */
[----:B------:R-:W-:Y:S01]  /*16f0*/  @!P2 IMAD.MOV R5, RZ, RZ, -R5 ;  /* 0x000000ffff05a224 */ /* 0x000fe200078e0a05 */
[----:B------:R-:W-:Y:S01]  /*1700*/  ISETP.GE.AND P2, PT, R8, RZ, PT ;  /* 0x000000ff0800720c */ /* 0x000fe20003f46270 */
[----:B------:R-:W-:-:S03]  /*1710*/  IMAD.HI.U32 R18, R2, R13, RZ ;  /* 0x0000000d02127227 */ /* 0x000fc600078e00ff */
[----:B------:R0:W-:Y:S01]  /*1720*/  STL [R1+0xa4], R5 ;  /* 0x0000a40501007387 */ /* 0x0001e20000100800 */
[----:B------:R-:W-:Y:S02]  /*1730*/  IMAD.MOV R17, RZ, RZ, -R17 ;  /* 0x000000ffff117224 */ /* 0x000fe400078e0a11 */
[----:B------:R-:W-:Y:S02]  /*1740*/  @!P4 IMAD.IADD R14, R14, 0x1, -R0 ;  /* 0x000000010e0ec824 */ /* 0x000fe400078e0a00 */
[----:B------:R-:W-:Y:S02]  /*1750*/  IMAD.MOV R18, RZ, RZ, -R18 ;  /* 0x000000ffff127224 */ /* 0x000fe400078e0a12 */
[----:B------:R-:W-:Y:S01]  /*1760*/  @!P5 IMAD.IADD R10, R10, 0x1, -R0 ;  /* 0x000000010a0ad824 */ /* 0x000fe200078e0a00 */
[C---:B------:R-:W-:Y:S01]  /*1770*/  ISETP.GT.U32.AND P4, PT, R0.reuse, R14, PT ;  /* 0x0000000e0000720c */ /* 0x040fe20003f84070 */
[----:B------:R-:W-:Y:S02]  /*1780*/  IMAD R8, R0, R18, R13 ;  /* 0x0000001200087224 */ /* 0x000fe400078e020d */
[----:B0-----:R-:W-:-:S02]  /*1790*/  IMAD.MOV.U32 R5, RZ, RZ, R16 ;  /* 0x000000ffff057224 */ /* 0x001fc400078e0010 */
[----:B------:R-:W-:Y:S01]  /*17a0*/  @!P6 IMAD.IADD R3, R3, 0x1, -R0 ;  /* 0x000000010303e824 */ /* 0x000fe200078e0a00 */
[----:B------:R-:W-:Y:S01]  /*17b0*/  ISETP.GT.U32.AND P5, PT, R0, R8, PT ;  /* 0x000000080000720c */ /* 0x000fe20003fa4070 */
[----:B------:R-:W-:Y:S01]  /*17c0*/  @!P1 IMAD.MOV R5, RZ, RZ, -R5 ;  /* 0x000000ffff059224 */ /* 0x000fe200078e0a05 */
[----:B------:R-:W-:Y:S01]  /*17d0*/  ISETP.GE.AND P1, PT, R4, RZ, PT ;  /* 0x000000ff0400720c */ /* 0x000fe20003f26270 */
[----:B------:R-:W-:Y:S01]  /*17e0*/  IMAD R4, R0, R17, R11 ;  /* 0x0000001100047224 */ /* 0x000fe200078e020b */
[----:B------:R-:W-:Y:S01]  /*17f0*/  IABS R17, R20 ;  /* 0x0000001400117213 */ /* 0x000fe20000000000 */
[----:B------:R-:W-:Y:S01]  /*1800*/  IMAD.HI.U32 R13, R2, R6, RZ ;  /* 0x00000006020d7227 */ /* 0x000fe200078e00ff */
[----:B------:R0:W-:Y:S02]  /*1810*/  STL [R1+0xa8], R5 ;  /* 0x0000a80501007387 */ /* 0x0001e40000100800 */
[----:B------:R-:W-:Y:S01]  /*1820*/  ISETP.GT.U32.AND P6, PT, R0, R4, PT ;  /* 0x000000040000720c */ /* 0x000fe20003fc4070 */
[----:B------:R-:W-:-:S02]  /*1830*/  IMAD.MOV R13, RZ, RZ, -R13 ;  /* 0x000000ffff0d7224 */ /* 0x000fc400078e0a0d */
[----:B------:R-:W-:Y:S02]  /*1840*/  @!P4 IMAD.IADD R14, R14, 0x1, -R0 ;  /* 0x000000010e0ec824 */ /* 0x000fe400078e0a00 */
[----:B------:R-:W-:Y:S02]  /*1850*/  IMAD R6, R0, R13, R6 ;  /* 0x0000000d00067224 */ /* 0x000fe400078e0206 */
[----:B------:R-:W-:Y:S02]  /*1860*/  @!P5 IMAD.IADD R8, R8, 0x1, -R0 ;  /* 0x000000010808d824 */ /* 0x000fe400078e0a00 */
[----:B0-----:R-:W-:Y:S01]  /*1870*/  IMAD.MOV.U32 R5, RZ, RZ, R10 ;  /* 0x000000ffff057224 */ /* 0x001fe200078e000a */
[----:B------:R-:W-:Y:S01]  /*1880*/  LOP3.LUT R10, R9, 0x1b0, RZ, 0xfc, !PT ;  /* 0x000001b0090a7812 */ /* 0x000fe200078efcff */
[----:B------:R-:W-:Y:S01]  /*1890*/  VIADD R13, R7, 0x1ac ;  /* 0x000001ac070d7836 */ /* 0x000fe20000000000 */
[----:B------:R-:W-:Y:S01]  /*18a0*/  ISETP.GT.U32.AND P4, PT, R0, R6, PT ;  /* 0x000000060000720c */ /* 0x000fe20003f84070 */
[----:B------:R-:W-:Y:S01]  /*18b0*/  @!P0 IMAD.MOV R5, RZ, RZ, -R5 ;  /* 0x000000ffff058224 */ /* 0x000fe200078e0a05 */
[----:B------:R-:W-:Y:S01]  /*18c0*/  IABS R11, R10 ;  /* 0x0000000a000b7213 */ /* 0x000fe20000000000 */
[----:B------:R-:W-:Y:S01]  /*18d0*/  @!P6 IMAD.IADD R4, R4, 0x1, -R0 ;  /* 0x000000010404e824 */ /* 0x000fe200078e0a00 */
[----:B------:R-:W-:-:S02]  /*18e0*/  ISETP.GT.U32.AND P5, PT, R0, R8, PT ;  /* 0x000000080000720c */ /* 0x000fc40003fa4070 */
[----:B------:R0:W-:Y:S01]  /*18f0*/  STL [R1+0xac], R5 ;  /* 0x0000ac0501007387 */ /* 0x0001e20000100800 */
[----:B------:R-:W-:Y:S02]  /*1900*/  ISETP.GE.AND P0, PT, R13, RZ, PT ;  /* 0x000000ff0d00720c */ /* 0x000fe40003f06270 */
[----:B------:R-:W-:Y:S02]  /*1910*/  ISETP.GT.U32.AND P6, PT, R0, R4, PT ;  /* 0x000000040000720c */ /* 0x000fe40003fc4070 */
[----:B------:R-:W-:Y:S02]  /*1920*/  IABS R13, R13 ;  /* 0x0000000d000d7213 */ /* 0x000fe40000000000 */
[----:B------:R-:W-:Y:S01]  /*1930*/  @!P4 IMAD.IADD R6, R6, 0x1, -R0 ;  /* 0x000000010606c824 */ /* 0x000fe200078e0a00 */
[----:B------:R-:W-:Y:S01]  /*1940*/  ISETP.GE.AND P4, PT, R10, RZ, PT ;  /* 0x000000ff0a00720c */ /* 0x000fe20003f86270 */
[----:B0-----:R-:W-:Y:S01]  /*1950*/  IMAD.MOV.U32 R5, RZ, RZ, R3 ;  /* 0x000000ffff057224 */ /* 0x001fe200078e0003 */
[----:B------:R-:W-:Y:S01]  /*1960*/  LOP3.LUT R10, R9, 0x1a4, RZ, 0xfc, !PT ;  /* 0x000001a4090a7812 */ /* 0x000fe200078efcff */
[----:B------:R-:W-:-:S02]  /*1970*/  IMAD.MOV.U32 R3, RZ, RZ, R13 ;  /* 0x000000ffff037224 */ /* 0x000fc400078e000d */
[----:B------:R-:W-:Y:S01]  /*1980*/  @!P2 IMAD.MOV R5, RZ, RZ, -R5 ;  /* 0x000000ffff05a224 */ /* 0x000fe200078e0a05 */
[----:B------:R-:W-:Y:S01]  /*1990*/  ISETP.GE.AND P2, PT, R12, RZ, PT ;  /* 0x000000ff0c00720c */ /* 0x000fe20003f46270 */
[----:B------:R-:W-:-:S03]  /*19a0*/  IMAD.HI.U32 R12, R2, R11, RZ ;  /* 0x0000000b020c7227 */ /* 0x000fc600078e00ff */
[----:B------:R0:W-:Y:S01]  /*19b0*/  STL [R1+0xbc], R5 ;  /* 0x0000bc0501007387 */ /* 0x0001e20000100800 */
[----:B------:R-:W-:Y:S02]  /*19c0*/  IMAD.MOV R12, RZ, RZ, -R12 ;  /* 0x000000ffff0c7224 */ /* 0x000fe400078e0a0c */
[--C-:B------:R-:W-:Y:S02]  /*19d0*/  @!P6 IMAD.IADD R4, R4, 0x1, -R0.reuse ;  /* 0x000000010404e824 */ /* 0x100fe400078e0a00 */
[----:B------:R-:W-:Y:S01]  /*19e0*/  IMAD R11, R0, R12, R11 ;  /* 0x0000000c000b7224 */ /* 0x000fe200078e020b */
[----:B------:R-:W-:Y:S01]  /*19f0*/  LOP3.LUT R12, R9, 0x1a8, RZ, 0xfc, !PT ;  /* 0x000001a8090c7812 */ /* 0x000fe200078efcff */
[----:B------:R-:W-:Y:S01]  /*1a00*/  @!P5 IMAD.IADD R8, R8, 0x1, -R0 ;  /* 0x000000010808d824 */ /* 0x000fe200078e0a00 */
[----:B------:R-:W-:Y:S01]  /*1a10*/  ISETP.GE.AND P5, PT, R15, RZ, PT ;  /* 0x000000ff0f00720c */ /* 0x000fe20003fa6270 */
[----:B------:R-:W-:Y:S01]  /*1a20*/  IMAD.HI.U32 R13, R2, R3, RZ ;  /* 0x00000003020d7227 */ /* 0x000fe200078e00ff */
[----:B------:R-:W-:-:S03]  /*1a30*/  ISETP.GT.U32.AND P6, PT, R0, R11, PT ;  /* 0x0000000b0000720c */ /* 0x000fc60003fc4070 */
[----:B0-----:R-:W-:Y:S02]  /*1a40*/  IMAD.MOV.U32 R5, RZ, RZ, R14 ;  /* 0x000000ffff057224 */ /* 0x001fe400078e000e */
[----:B------:R-:W-:Y:S02]  /*1a50*/  IMAD.MOV.U32 R14, RZ, RZ, R8 ;  /* 0x000000ffff0e7224 */ /* 0x000fe400078e0008 */
[----:B------:R-:W-:Y:S01]  /*1a60*/  @!P1 IMAD.MOV R5, RZ, RZ, -R5 ;  /* 0x000000ffff059224 */ /* 0x000fe200078e0a05 */
[----:B------:R-:W-:Y:S01]  /*1a70*/  ISETP.GT.U32.AND P1, PT, R0, R6, PT ;  /* 0x000000060000720c */ /* 0x000fe20003f24070 */
[----:B------:R-:W-:Y:S02]  /*1a80*/  IMAD.MOV R13, RZ, RZ, -R13 ;  /* 0x000000ffff0d7224 */ /* 0x000fe400078e0a0d */
[----:B------:R-:W-:Y:S01]  /*1a90*/  @!P3 IMAD.MOV R14, RZ, RZ, -R14 ;  /* 0x000000ffff0eb224 */ /* 0x000fe200078e0a0e */
[----:B------:R0:W-:Y:S01]  /*1aa0*/  STL [R1+0x164], R5 ;  /* 0x0001640501007387 */ /* 0x0001e20000100800 */
[----:B------:R-:W-:-:S02]  /*1ab0*/  @!P6 IMAD.IADD R11, R11, 0x1, -R0 ;  /* 0x000000010b0be824 */ /* 0x000fc400078e0a00 */
[C---:B------:R-:W-:Y:S01]  /*1ac0*/  IMAD R3, R0.reuse, R13, R3 ;  /* 0x0000000d00037224 */ /* 0x040fe200078e0203 */
[----:B------:R1:W-:Y:S01]  /*1ad0*/  STL [R1+0x19c], R14 ;  /* 0x00019c0e01007387 */ /* 0x0003e20000100800 */
[----:B------:R-:W-:Y:S01]  /*1ae0*/  VIADD R8, R7, 0x19c ;  /* 0x0000019c07087836 */ /* 0x000fe20000000000 */
[----:B------:R-:W-:-:S03]  /*1af0*/  ISETP.GT.U32.AND P6, PT, R0, R11, PT ;  /* 0x0000000b0000720c */ /* 0x000fc60003fc4070 */
[----:B------:R-:W-:Y:S01]  /*1b00*/  @!P1 IMAD.IADD R6, R6, 0x1, -R0 ;  /* 0x0000000106069824 */ /* 0x000fe200078e0a00 */
[----:B------:R-:W-:Y:S01]  /*1b10*/  ISETP.GE.AND P1, PT, R12, RZ, PT ;  /* 0x000000ff0c00720c */ /* 0x000fe20003f26270 */
[----:B0-----:R-:W-:Y:S01]  /*1b20*/  IMAD.MOV.U32 R5, RZ, RZ, R4 ;  /* 0x000000ffff057224 */ /* 0x001fe200078e0004 */
[----:B------:R-:W-:Y:S02]  /*1b30*/  IABS R12, R12 ;  /* 0x0000000c000c7213 */ /* 0x000fe40000000000 */
[----:B-1----:R-:W-:Y:S01]  /*1b40*/  IABS R14, R10 ;  /* 0x0000000a000e7213 */ /* 0x002fe20000000000 */
[----:B------:R-:W-:Y:S01]  /*1b50*/  @!P2 IMAD.MOV R5, RZ, RZ, -R5 ;  /* 0x000000ffff05a224 */ /* 0x000fe200078e0a05 */
[----:B------:R-:W-:Y:S01]  /*1b60*/  ISETP.GT.U32.AND P2, PT, R0, R3, PT ;  /* 0x000000030000720c */ /* 0x000fe20003f44070 */
[----:B------:R-:W-:Y:S01]  /*1b70*/  IMAD.HI.U32 R15, R2, R12, RZ ;  /* 0x0000000c020f7227 */ /* 0x000fe200078e00ff */
[----:B------:R-:W-:Y:S02]  /*1b80*/  ISETP.GE.AND P3, PT, R8, RZ, PT ;  /* 0x000000ff0800720c */ /* 0x000fe40003f66270 */
[----:B------:R0:W-:Y:S01]  /*1b90*/  STL [R1+0x1a0], R5 ;  /* 0x0001a00501007387 */ /* 0x0001e20000100800 */
[----:B------:R-:W-:Y:S01]  /*1ba0*/  IMAD.MOV R15, RZ, RZ, -R15 ;  /* 0x000000ffff0f7224 */ /* 0x000fe200078e0a0f */
[----:B------:R-:W-:Y:S01]  /*1bb0*/  IABS R4, R8 ;  /* 0x0000000800047213 */ /* 0x000fe20000000000 */
[----:B------:R-:W-:Y:S01]  /*1bc0*/  @!P6 IMAD.IADD R11, R11, 0x1, -R0 ;  /* 0x000000010b0be824 */ /* 0x000fe200078e0a00 */
[----:B------:R-:W-:-:S03]  /*1bd0*/  LOP3.LUT R8, R9, 0x1a0, RZ, 0xfc, !PT ;  /* 0x000001a009087812 */ /* 0x000fc600078efcff */
[----:B------:R-:W-:Y:S01]  /*1be0*/  IMAD.MOV.U32 R16, RZ, RZ, R11 ;  /* 0x000000ffff107224 */ /* 0x000fe200078e000b */
[----:B------:R-:W-:Y:S01]  /*1bf0*/  IABS R13, R8 ;  /* 0x00000008000d7213 */ /* 0x000fe20000000000 */
[----:B------:R-:W-:Y:S02]  /*1c00*/  @!P2 IMAD.IADD R3, R3, 0x1, -R0 ;  /* 0x000000010303a824 */ /* 0x000fe400078e0a00 */
[----:B0-----:R-:W-:Y:S02]  /*1c10*/  IMAD.MOV.U32 R5, RZ, RZ, R6 ;  /* 0x000000ffff057224 */ /* 0x001fe400078e0006 */
[----:B------:R-:W-:Y:S01]  /*1c20*/  IMAD.MOV.U32 R6, RZ, RZ, R13 ;  /* 0x000000ffff067224 */ /* 0x000fe200078e000d */
[----:B------:R-:W-:Y:S01]  /*1c30*/  ISETP.GT.U32.AND P2, PT, R0, R3, PT ;  /* 0x000000030000720c */ /* 0x000fe20003f44070 */
[----:B------:R-:W-:Y:S01]  /*1c40*/  @!P5 IMAD.MOV R5, RZ, RZ, -R5 ;  /* 0x000000ffff05d224 */ /* 0x000fe200078e0a05 */
[----:B------:R-:W-:Y:S01]  /*1c50*/  ISETP.GE.AND P5, PT, R10, RZ, PT ;  /* 0x000000ff0a00720c */ /* 0x000fe20003fa6270 */
[----:B------:R-:W-:-:S02]  /*1c60*/  IMAD R10, R0, R15, R12 ;  /* 0x0000000f000a7224 */ /* 0x000fc400078e020c */
[----:B------:R-:W-:Y:S01]  /*1c70*/  IMAD.HI.U32 R15, R2, R14, RZ ;  /* 0x0000000e020f7227 */ /* 0x000fe200078e00ff */
[----:B------:R0:W-:Y:S02]  /*1c80*/  STL [R1+0x180], R5 ;  /* 0x0001800501007387 */ /* 0x0001e40000100800 */
[----:B------:R-:W-:Y:S01]  /*1c90*/  ISETP.GT.U32.AND P6, PT, R0, R10, PT ;  /* 0x0000000a0000720c */ /* 0x000fe20003fc4070 */
[----:B------:R-:W-:-:S04]  /*1ca0*/  IMAD.HI.U32 R13, R2, R6, RZ ;  /* 0x00000006020d7227 */ /* 0x000fc800078e00ff */
[----:B------:R-:W-:Y:S02]  /*1cb0*/  IMAD.MOV R15, RZ, RZ, -R15 ;  /* 0x000000ffff0f7224 */ /* 0x000fe400078e0a0f */
[----:B------:R-:W-:Y:S01]  /*1cc0*/  @!P2 IMAD.IADD R3, R3, 0x1, -R0 ;  /* 0x000000010303a824 */ /* 0x000fe200078e0a00 */
[----:B------:R-:W-:Y:S01]  /*1cd0*/  ISETP.GE.AND P2, PT, R8, RZ, PT ;  /* 0x000000ff0800720c */ /* 0x000fe20003f46270 */
[----:B------:R-:W-:Y:S02]  /*1ce0*/  IMAD.MOV R13, RZ, RZ, -R13 ;  /* 0x000000ffff0d7224 */ /* 0x000fe400078e0a0d */
[----:B------:R-:W-:Y:S02]  /*1cf0*/  IMAD R8, R0, R15, R14 ;  /* 0x0000000f00087224 */ /* 0x000fe400078e020e */
[----:B------:R-:W-:Y:S02]  /*1d00*/  @!P6 IMAD.IADD R10, R10, 0x1, -R0 ;  /* 0x000000010a0ae824 */ /* 0x000fe400078e0a00 */
[C---:B------:R-:W-:Y:S01]  /*1d10*/  IMAD R6, R0.reuse, R13, R6 ;  /* 0x0000000d00067224 */ /* 0x040fe200078e0206 */
[----:B------:R-:W-:Y:S01]  /*1d20*/  LOP3.LUT R13, R9, 0x198, RZ, 0xfc, !PT ;  /* 0x00000198090d7812 */ /* 0x000fe200078efcff */
[----:B------:R-:W-:Y:S01]  /*1d30*/  @!P4 IMAD.MOV R16, RZ, RZ, -R16 ;  /* 0x000000ffff10c224 */ /* 0x000fe200078e0a10 */
[----:B------:R-:W-:Y:S01]  /*1d40*/  ISETP.GT.U32.AND P6, PT, R0, R10, PT ;  /* 0x0000000a0000720c */ /* 0x000fe20003fc4070 */
[----:B------:R-:W-:Y:S01]  /*1d50*/  IMAD.HI.U32 R12, R2, R4, RZ ;  /* 0x00000004020c7227 */ /* 0x000fe200078e00ff */
[----:B------:R-:W-:-:S02]  /*1d60*/  ISETP.GT.U32.AND P4, PT, R0, R8, PT ;  /* 0x000000080000720c */ /* 0x000fc40003f84070 */
[----:B------:R1:W-:Y:S01]  /*1d70*/  STL [R1+0x144], R16 ;  /* 0x0001441001007387 */ /* 0x0003e20000100800 */
[----:B------:R-:W-:Y:S01]  /*1d80*/  IMAD.MOV R12, RZ, RZ, -R12 ;  /* 0x000000ffff0c7224 */ /* 0x000fe200078e0a0c */
[----:B------:R-:W-:Y:S01]  /*1d90*/  IABS R18, R13 ;  /* 0x0000000d00127213 */ /* 0x000fe20000000000 */
[----:B0-----:R-:W-:Y:S01]  /*1da0*/  IMAD.MOV.U32 R5, RZ, RZ, R3 ;  /* 0x000000ffff057224 */ /* 0x001fe200078e0003 */
[----:B------:R-:W-:Y:S01]  /*1db0*/  LOP3.LUT R3, R9, 0x188, RZ, 0xfc, !PT ;  /* 0x0000018809037812 */ /* 0x000fe200078efcff */
[----:B------:R-:W-:Y:S02]  /*1dc0*/  IMAD R4, R0, R12, R4 ;  /* 0x0000000c00047224 */ /* 0x000fe400078e0204 */
[----:B------:R-:W-:Y:S01]  /*1dd0*/  IMAD.HI.U32 R21, R2, R18, RZ ;  /* 0x0000001202157227 */ /* 0x000fe200078e00ff */
[----:B------:R-:W-:Y:S02]  /*1de0*/  IABS R11, R3 ;  /* 0x00000003000b7213 */ /* 0x000fe40000000000 */
[----:B-1----:R-:W-:Y:S01]  /*1df0*/  IABS R16, R19 ;  /* 0x0000001300107213 */ /* 0x002fe20000000000 */
[--C-:B------:R-:W-:Y:S01]  /*1e00*/  @!P6 IMAD.IADD R10, R10, 0x1, -R0.reuse ;  /* 0x000000010a0ae824 */ /* 0x100fe200078e0a00 */
[----:B------:R-:W-:Y:S01]  /*1e10*/  ISETP.GT.U32.AND P6, PT, R0, R6, PT ;  /* 0x000000060000720c */ /* 0x000fe20003fc4070 */
[----:B------:R-:W-:-:S02]  /*1e20*/  @!P4 IMAD.IADD R8, R8, 0x1, -R0 ;  /* 0x000000010808c824 */ /* 0x000fc400078e0a00 */
[----:B------:R-:W-:-:S03]  /*1e30*/  IMAD.HI.U32 R12, R2, R16, RZ ;  /* 0x00000010020c7227 */ /* 0x000fc600078e00ff */
[C---:B------:R-:W-:Y:S01]  /*1e40*/  ISETP.GT.U32.AND P4, PT, R0.reuse, R8, PT ;  /* 0x000000080000720c */ /* 0x040fe20003f84070 */
[----:B------:R-:W-:Y:S02]  /*1e50*/  IMAD.MOV R21, RZ, RZ, -R21 ;  /* 0x000000ffff157224 */ /* 0x000fe400078e0a15 */
[----:B------:R-:W-:Y:S02]  /*1e60*/  IMAD.MOV R12, RZ, RZ, -R12 ;  /* 0x000000ffff0c7224 */ /* 0x000fe400078e0a0c */
[----:B------:R-:W-:Y:S02]  /*1e70*/  IMAD R18, R0, R21, R18 ;  /* 0x0000001500127224 */ /* 0x000fe400078e0212 */
[----:B------:R-:W-:Y:S02]  /*1e80*/  @!P6 IMAD.IADD R6, R6, 0x1, -R0 ;  /* 0x000000010606e824 */ /* 0x000fe400078e0a00 */
[C---:B------:R-:W-:Y:S02]  /*1e90*/  IMAD R16, R0.reuse, R12, R16 ;  /* 0x0000000c00107224 */ /* 0x040fe400078e0210 */
[----:B------:R-:W-:Y:S01]  /*1ea0*/  IMAD.MOV.U32 R22, RZ, RZ, R10 ;  /* 0x000000ffff167224 */ /* 0x000fe200078e000a */
[----:B------:R-:W-:Y:S01]  /*1eb0*/  ISETP.GT.U32.AND P6, PT, R0, R6, PT ;  /* 0x000000060000720c */ /* 0x000fe20003fc4070 */
[----:B------:R-:W-:Y:S01]  /*1ec0*/  @!P4 IMAD.IADD R8, R8, 0x1, -R0 ;  /* 0x000000010808c824 */ /* 0x000fe200078e0a00 */
[----:B------:R-:W-:Y:S01]  /*1ed0*/  ISETP.GT.U32.AND P4, PT, R0, R4, PT ;  /* 0x000000040000720c */ /* 0x000fe20003f84070 */
[----:B------:R-:W-:-:S04]  /*1ee0*/  IMAD.HI.U32 R15, R2, R17, RZ ;  /* 0x00000011020f7227 */ /* 0x000fc800078e00ff */
[----:B------:R-:W-:Y:S02]  /*1ef0*/  @!P0 IMAD.MOV R5, RZ, RZ, -R5 ;  /* 0x000000ffff058224 */ /* 0x000fe400078e0a05 */
[----:B------:R-:W-:Y:S01]  /*1f00*/  @!P1 IMAD.MOV R22, RZ, RZ, -R22 ;  /* 0x000000ffff169224 */ /* 0x000fe200078e0a16 */
[----:B------:R-:W-:Y:S01]  /*1f10*/  ISETP.GT.U32.AND P1, PT, R0, R18, PT ;  /* 0x000000120000720c */ /* 0x000fe20003f24070 */
[----:B------:R-:W-:Y:S01]  /*1f20*/  IMAD.MOV R15, RZ, RZ, -R15 ;  /* 0x000000ffff0f7224 */ /* 0x000fe200078e0a0f */
[----:B------:R0:W-:Y:S01]  /*1f30*/  STL [R1+0xc0], R5 ;  /* 0x0000c00501007387 */ /* 0x0001e20000100800 */
[----:B------:R-:W-:Y:S01]  /*1f40*/  @!P6 IMAD.IADD R6, R6, 0x1, -R0 ;  /* 0x000000010606e824 */ /* 0x000fe200078e0a00 */
[----:B------:R-:W-:Y:S01]  /*1f50*/  ISETP.GT.U32.AND P6, PT, R0, R16, PT ;  /* 0x000000100000720c */ /* 0x000fe20003fc4070 */
[----:B------:R-:W-:Y:S01]  /*1f60*/  IMAD.HI.U32 R12, R2, R11, RZ ;  /* 0x0000000b020c7227 */ /* 0x000fe200078e00ff */
[----:B------:R-:W-:Y:S03]  /*1f70*/  STL [R1+0xc8], R22 ;  /* 0x0000c81601007387 */ /* 0x000fe60000100800 */
[----:B------:R-:W-:-:S02]  /*1f80*/  VIADD R14, R7, 0x18c ;  /* 0x0000018c070e7836 */ /* 0x000fc40000000000 */
[----:B------:R-:W-:Y:S02]  /*1f90*/  IMAD R17, R0, R15, R17 ;  /* 0x0000000f00117224 */ /* 0x000fe400078e0211 */
[----:B0-----:R-:W-:Y:S01]  /*1fa0*/  IMAD.MOV.U32 R5, RZ, RZ, R8 ;  /* 0x000000ffff057224 */ /* 0x001fe200078e0008 */
[----:B------:R-:W-:Y:S01]  /*1fb0*/  ISETP.GE.AND P0, PT, R14, RZ, PT ;  /* 0x000000ff0e00720c */ /* 0x000fe20003f06270 */
[----:B------:R-:W-:Y:S01]  /*1fc0*/  IMAD.MOV R8, RZ, RZ, -R12 ;  /* 0x000000ffff087224 */ /* 0x000fe200078e0a0c */
[----:B------:R-:W-:Y:S01]  /*1fd0*/  IABS R14, R14 ;  /* 0x0000000e000e7213 */ /* 0x000fe20000000000 */
[----:B------:R-:W-:Y:S01]  /*1fe0*/  @!P5 IMAD.MOV R5, RZ, RZ, -R5 ;  /* 0x000000ffff05d224 */ /* 0x000fe200078e0a05 */
[C---:B------:R-:W-:Y:S01]  /*1ff0*/  ISETP.GT.U32.AND P5, PT, R0.reuse, R17, PT ;  /* 0x000000110000720c */ /* 0x040fe20003fa4070 */
[----:B------:R-:W-:Y:S01]  /*2000*/  IMAD R11, R0, R8, R11 ;  /* 0x00000008000b7224 */ /* 0x000fe200078e020b */
[----:B------:R-:W-:Y:S01]  /*2010*/  LOP3.LUT R8, R9, 0x184, RZ, 0xfc, !PT ;  /* 0x0000018409087812 */ /* 0x000fe200078efcff */
[--C-:B------:R-:W-:Y:S01]  /*2020*/  @!P4 IMAD.IADD R4, R4, 0x1, -R0.reuse ;  /* 0x000000010404c824 */ /* 0x100fe200078e0a00 */
[----:B------:R0:W-:Y:S01]  /*2030*/  STL [R1+0xcc], R5 ;  /* 0x0000cc0501007387 */ /* 0x0001e20000100800 */
[--C-:B------:R-:W-:Y:S01]  /*2040*/  @!P1 IMAD.IADD R18, R18, 0x1, -R0.reuse ;  /* 0x0000000112129824 */ /* 0x100fe200078e0a00 */
[----:B------:R-:W-:Y:S01]  /*2050*/  IABS R10, R8 ;  /* 0x00000008000a7213 */ /* 0x000fe20000000000 */
[----:B------:R-:W-:Y:S01]  /*2060*/  @!P6 IMAD.IADD R16, R16, 0x1, -R0 ;  /* 0x000000011010e824 */ /* 0x000fe200078e0a00 */
[----:B------:R-:W-:Y:S01]  /*2070*/  ISETP.GT.U32.AND P1, PT, R0, R4, PT ;  /* 0x000000040000720c */ /* 0x000fe20003f24070 */
[----:B------:R-:W-:-:S03]  /*2080*/  IMAD.HI.U32 R15, R2, R14, RZ ;  /* 0x0000000e020f7227 */ /* 0x000fc600078e00ff */
[----:B------:R-:W-:Y:S01]  /*2090*/  ISETP.GT.U32.AND P6, PT, R0, R16, PT ;  /* 0x000000100000720c */ /* 0x000fe20003fc4070 */
[----:B------:R-:W-:Y:S02]  /*20a0*/  IMAD.MOV R15, RZ, RZ, -R15 ;  /* 0x000000ffff0f7224 */ /* 0x000fe400078e0a0f */
[----:B------:R-:W-:-:S04]  /*20b0*/  IMAD.HI.U32 R21, R2, R10, RZ ;  /* 0x0000000a02157227 */ /* 0x000fc800078e00ff */
[----:B------:R-:W-:Y:S01]  /*20c0*/  @!P5 IMAD.IADD R17, R17, 0x1, -R0 ;  /* 0x000000011111d824 */ /* 0x000fe200078e0a00 */
[C---:B------:R-:W-:Y:S01]  /*20d0*/  ISETP.GT.U32.AND P5, PT, R0.reuse, R18, PT ;  /* 0x000000120000720c */ /* 0x040fe20003fa4070 */
[----:B0-----:R-:W-:Y:S02]  /*20e0*/  IMAD.MOV.U32 R5, RZ, RZ, R6 ;  /* 0x000000ffff057224 */ /* 0x001fe400078e0006 */
[C---:B------:R-:W-:Y:S01]  /*20f0*/  IMAD R14, R0.reuse, R15, R14 ;  /* 0x0000000f000e7224 */ /* 0x040fe200078e020e */
[----:B------:R-:W-:Y:S01]  /*2100*/  LOP3.LUT R15, R9, 0x180, RZ, 0xfc, !PT ;  /* 0x00000180090f7812 */ /* 0x000fe200078efcff */
[----:B------:R-:W-:Y:S02]  /*2110*/  IMAD.MOV R21, RZ, RZ, -R21 ;  /* 0x000000ffff157224 */ /* 0x000fe400078e0a15 */
[----:B------:R-:W-:Y:S01]  /*2120*/  @!P2 IMAD.MOV R5, RZ, RZ, -R5 ;  /* 0x000000ffff05a224 */ /* 0x000fe200078e0a05 */
[----:B------:R-:W-:Y:S01]  /*2130*/  ISETP.GT.U32.AND P2, PT, R0, R17, PT ;  /* 0x000000110000720c */ /* 0x000fe20003f44070 */
[----:B------:R-:W-:Y:S01]  /*2140*/  @!P1 IMAD.IADD R4, R4, 0x1, -R0 ;  /* 0x0000000104049824 */ /* 0x000fe200078e0a00 */
[C---:B------:R-:W-:Y:S01]  /*2150*/  ISETP.GT.U32.AND P1, PT, R0.reuse, R14, PT ;  /* 0x0000000e0000720c */ /* 0x040fe20003f24070 */
[----:B------:R-:W-:Y:S01]  /*2160*/  IMAD R10, R0, R21, R10 ;  /* 0x00000015000a7224 */ /* 0x000fe200078e020a */
[----:B------:R-:W-:Y:S01]  /*2170*/  IABS R6, R15 ;  /* 0x0000000f00067213 */ /* 0x000fe20000000000 */
[--C-:B------:R-:W-:Y:S01]  /*2180*/  @!P6 IMAD.IADD R16, R16, 0x1, -R0.reuse ;  /* 0x000000011010e824 */ /* 0x100fe200078e0a00 */
[----:B------:R0:W-:Y:S01]  /*2190*/  STL [R1+0x10c], R5 ;  /* 0x00010c0501007387 */ /* 0x0001e20000100800 */
[----:B------:R-:W-:Y:S01]  /*21a0*/  VIADD R12, R7, 0x17c ;  /* 0x0000017c070c7836 */ /* 0x000fe20000000000 */
[----:B------:R-:W-:Y:S01]  /*21b0*/  ISETP.GT.U32.AND P6, PT, R0, R10, PT ;  /* 0x0000000a0000720c */ /* 0x000fe20003fc4070 */
[----:B------:R-:W-:Y:S01]  /*21c0*/  @!P5 IMAD.IADD R18, R18, 0x1, -R0 ;  /* 0x000000011212d824 */ /* 0x000fe200078e0a00 */
[----:B------:R-:W-:Y:S01]  /*21d0*/  ISETP.GT.U32.AND P5, PT, R0, R11, PT ;  /* 0x0000000b0000720c */ /* 0x000fe20003fa4070 */
[----:B------:R-:W-:Y:S01]  /*21e0*/  IMAD.HI.U32 R21, R2, R6, RZ ;  /* 0x0000000602157227 */ /* 0x000fe200078e00ff */
[----:B------:R-:W-:-:S02]  /*21f0*/  ISETP.GE.AND P4, PT, R12, RZ, PT ;  /* 0x000000ff0c00720c */ /* 0x000fc40003f86270 */
[----:B------:R-:W-:Y:S01]  /*2200*/  IABS R12, R12 ;  /* 0x0000000c000c7213 */ /* 0x000fe20000000000 */
[--C-:B------:R-:W-:Y:S01]  /*2210*/  @!P2 IMAD.IADD R17, R17, 0x1, -R0.reuse ;  /* 0x000000011111a824 */ /* 0x100fe200078e0a00 */
[----:B------:R-:W-:Y:S01]  /*2220*/  ISETP.GE.AND P2, PT, R13, RZ, PT ;  /* 0x000000ff0d00720c */ /* 0x000fe20003f46270 */
[----:B------:R-:W-:Y:S01]  /*2230*/  @!P1 IMAD.IADD R14, R14, 0x1, -R0 ;  /* 0x000000010e0e9824 */ /* 0x000fe200078e0a00 */
[----:B------:R-:W-:Y:S01]  /*2240*/  ISETP.GE.AND P1, PT, R20, RZ, PT ;  /* 0x000000ff1400720c */ /* 0x000fe20003f26270 */
[----:B------:R-:W-:-:S04]  /*2250*/  IMAD.HI.U32 R13, R2, R12, RZ ;  /* 0x0000000c020d7227 */ /* 0x000fc800078e00ff */
[----:B------:R-:W-:Y:S01]  /*2260*/  @!P6 IMAD.IADD R10, R10, 0x1, -R0 ;  /* 0x000000010a0ae824 */ /* 0x000fe200078e0a00 */
[C---:B------:R-:W-:Y:S01]  /*2270*/  ISETP.GT.U32.AND P6, PT, R0.reuse, R14, PT ;  /* 0x0000000e0000720c */ /* 0x040fe20003fc4070 */
[----:B------:R-:W-:Y:S02]  /*2280*/  IMAD.MOV R21, RZ, RZ, -R21 ;  /* 0x000000ffff157224 */ /* 0x000fe400078e0a15 */
[----:B------:R-:W-:Y:S02]  /*2290*/  IMAD.MOV.U32 R22, RZ, RZ, R4 ;  /* 0x000000ffff167224 */ /* 0x000fe400078e0004 */
[----:B------:R-:W-:Y:S01]  /*22a0*/  @!P5 IMAD.IADD R11, R11, 0x1, -R0 ;  /* 0x000000010b0bd824 */ /* 0x000fe200078e0a00 */
[----:B------:R-:W-:Y:S01]  /*22b0*/  ISETP.GE.AND P5, PT, R19, RZ, PT ;  /* 0x000000ff1300720c */ /* 0x000fe20003fa6270 */
[----:B0-----:R-:W-:Y:S02]  /*22c0*/  IMAD.MOV.U32 R5, RZ, RZ, R18 ;  /* 0x000000ffff057224 */ /* 0x001fe400078e0012 */
[----:B------:R-:W-:Y:S01]  /*22d0*/  IMAD.MOV R20, RZ, RZ, -R13 ;  /* 0x000000ffff147224 */ /* 0x000fe200078e0a0d */
[----:B------:R-:W-:Y:S01]  /*22e0*/  LOP3.LUT R13, R9, 0x178, RZ, 0xfc, !PT ;  /* 0x00000178090d7812 */ /* 0x000fe200078efcff */
[----:B------:R-:W-:-:S02]  /*22f0*/  IMAD R6, R0, R21, R6 ;  /* 0x0000001500067224 */ /* 0x000fc400078e0206 */
[----:B------:R-:W-:Y:S01]  /*2300*/  @!P3 IMAD.MOV R22, RZ, RZ, -R22 ;  /* 0x000000ffff16b224 */ /* 0x000fe200078e0a16 */
[C---:B------:R-:W-:Y:S01]  /*2310*/  ISETP.GT.U32.AND P3, PT, R0.reuse, R11, PT ;  /* 0x0000000b0000720c */ /* 0x040fe20003f64070 */
[----:B------:R-:W-:Y:S01]  /*2320*/  @!P2 IMAD.MOV R5, RZ, RZ, -R5 ;  /* 0x000000ffff05a224 */ /* 0x000fe200078e0a05 */
[C---:B------:R-:W-:Y:S01]  /*2330*/  ISETP.GT.U32.AND P2, PT, R0.reuse, R10, PT ;  /* 0x0000000a0000720c */ /* 0x040fe20003f44070 */
[C---:B------:R-:W-:Y:S01]  /*2340*/  IMAD R12, R0.reuse, R20, R12 ;  /* 0x00000014000c7224 */ /* 0x040fe200078e020c */
[----:B------:R-:W-:Y:S01]  /*2350*/  STL [R1+0x138], R22 ;  /* 0x0001381601007387 */ /* 0x000fe20000100800 */
[----:B------:R-:W-:Y:S01]  /*2360*/  @!P1 IMAD.MOV R17, RZ, RZ, -R17 ;  /* 0x000000ffff119224 */ /* 0x000fe200078e0a11 */
[----:B------:R-:W-:Y:S01]  /*2370*/  ISETP.GT.U32.AND P1, PT, R0, R6, PT ;  /* 0x000000060000720c */ /* 0x000fe20003f24070 */
[--C-:B------:R-:W-:Y:S01]  /*2380*/  @!P6 IMAD.IADD R14, R14, 0x1, -R0.reuse ;  /* 0x000000010e0ee824 */ /* 0x100fe200078e0a00 */
[----:B------:R0:W-:Y:S01]  /*2390*/  STL [R1+0x14c], R5 ;  /* 0x00014c0501007387 */ /* 0x0001e20000100800 */
[----:B------:R-:W-:Y:S01]  /*23a0*/  ISETP.GT.U32.AND P6, PT, R0, R12, PT ;  /* 0x0000000c0000720c */ /* 0x000fe20003fc4070 */
[----:B------:R-:W-:Y:S01]  /*23b0*/  VIADD R18, R7, 0x14c ;  /* 0x0000014c07127836 */ /* 0x000fe20000000000 */
[----:B------:R-:W-:Y:S01]  /*23c0*/  IABS R4, R13 ;  /* 0x0000000d00047213 */ /* 0x000fe20000000000 */
[----:B------:R-:W-:Y:S01]  /*23d0*/  STL [R1+0x150], R17 ;  /* 0x0001501101007387 */ /* 0x000fe20000100800 */
[--C-:B------:R-:W-:Y:S01]  /*23e0*/  @!P3 IMAD.IADD R11, R11, 0x1, -R0.reuse ;  /* 0x000000010b0bb824 */ /* 0x100fe200078e0a00 */
[----:B------:R-:W-:Y:S01]  /*23f0*/  ISETP.GE.AND P3, PT, R8, RZ, PT ;  /* 0x000000ff0800720c */ /* 0x000fe20003f66270 */
[----:B------:R-:W-:Y:S01]  /*2400*/  @!P2 IMAD.IADD R10, R10, 0x1, -R0 ;  /* 0x000000010a0aa824 */ /* 0x000fe200078e0a00 */
[----:B------:R-:W-:Y:S01]  /*2410*/  ISETP.GE.AND P2, PT, R15, RZ, PT ;  /* 0x000000ff0f00720c */ /* 0x000fe20003f46270 */
[----:B0-----:R-:W-:-:S02]  /*2420*/  IMAD.MOV.U32 R5, RZ, RZ, R16 ;  /* 0x000000ffff057224 */ /* 0x001fc400078e0010 */
[--C-:B------:R-:W-:Y:S01]  /*2430*/  @!P1 IMAD.IADD R6, R6, 0x1, -R0.reuse ;  /* 0x0000000106069824 */ /* 0x100fe200078e0a00 */
[----:B------:R-:W-:Y:S01]  /*2440*/  ISETP.GE.AND P1, PT, R13, RZ, PT ;  /* 0x000000ff0d00720c */ /* 0x000fe20003f26270 */
[----:B------:R-:W-:Y:S01]  /*2450*/  @!P5 IMAD.MOV R5, RZ, RZ, -R5 ;  /* 0x000000ffff05d224 */ /* 0x000fe200078e0a05 */
[----:B------:R-:W-:Y:S01]  /*2460*/  ISETP.GE.AND P5, PT, R3, RZ, PT ;  /* 0x000000ff0300720c */ /* 0x000fe20003fa6270 */
[----:B------:R-:W-:Y:S01]  /*2470*/  @!P6 IMAD.IADD R12, R12, 0x1, -R0 ;  /* 0x000000010c0ce824 */ /* 0x000fe200078e0a00 */
[----:B------:R-:W-:Y:S01]  /*2480*/  LOP3.LUT R3, R9, 0x174, RZ, 0xfc, !PT ;  /* 0x0000017409037812 */ /* 0x000fe200078efcff */
[----:B------:R-:W-:Y:S01]  /*2490*/  IMAD.HI.U32 R16, R2, R4, RZ ;  /* 0x0000000402107227 */ /* 0x000fe200078e00ff */
[----:B------:R0:W-:Y:S01]  /*24a0*/  STL [R1+0x188], R5 ;  /* 0x0001880501007387 */ /* 0x0001e20000100800 */
[----:B------:R-:W-:Y:S02]  /*24b0*/  ISETP.GT.U32.AND P6, PT, R0, R6, PT ;  /* 0x000000060000720c */ /* 0x000fe40003fc4070 */
[----:B------:R-:W-:Y:S01]  /*24c0*/  IABS R8, R3 ;  /* 0x0000000300087213 */ /* 0x000fe20000000000 */
[----:B------:R-:W-:-:S04]  /*24d0*/  IMAD.MOV R16, RZ, RZ, -R16 ;  /* 0x000000ffff107224 */ /* 0x000fc800078e0a10 */
[----:B------:R-:W-:-:S04]  /*24e0*/  IMAD.HI.U32 R13, R2, R8, RZ ;  /* 0x00000008020d7227 */ /* 0x000fc800078e00ff */
[----:B0-----:R-:W-:Y:S02]  /*24f0*/  IMAD.MOV.U32 R5, RZ, RZ, R14 ;  /* 0x000000ffff057224 */ /* 0x001fe400078e000e */
[----:B------:R-:W-:Y:S02]  /*2500*/  IMAD.MOV R13, RZ, RZ, -R13 ;  /* 0x000000ffff0d7224 */ /* 0x000fe400078e0a0d */
[----:B------:R-:W-:Y:S01]  /*2510*/  @!P0 IMAD.MOV R5, RZ, RZ, -R5 ;  /* 0x000000ffff058224 */ /* 0x000fe200078e0a05 */
[C---:B------:R-:W-:Y:S01]  /*2520*/  ISETP.GT.U32.AND P0, PT, R0.reuse, R12, PT ;  /* 0x0000000c0000720c */ /* 0x040fe20003f04070 */
[----:B------:R-:W-:Y:S01]  /*2530*/  @!P5 IMAD.MOV R11, RZ, RZ, -R11 ;  /* 0x000000ffff0bd224 */ /* 0x000fe200078e0a0b */
[----:B------:R-:W-:Y:S01]  /*2540*/  ISETP.GE.AND P5, PT, R3, RZ, PT ;  /* 0x000000ff0300720c */ /* 0x000fe20003fa6270 */
[C---:B------:R-:W-:Y:S01]  /*2550*/  IMAD R3, R0.reuse, R13, R8 ;  /* 0x0000000d00037224 */ /* 0x040fe200078e0208 */
[----:B------:R0:W-:Y:S01]  /*2560*/  STL [R1+0x198], R5 ;  /* 0x0001980501007387 */ /* 0x0001e20000100800 */
[----:B------:R-:W-:-:S02]  /*2570*/  IMAD R4, R0, R16, R4 ;  /* 0x0000001000047224 */ /* 0x000fc400078e0204 */
[--C-:B------:R-:W-:Y:S01]  /*2580*/  @!P6 IMAD.IADD R6, R6, 0x1, -R0.reuse ;  /* 0x000000010606e824 */ /* 0x100fe200078e0a00 */
[----:B------:R-:W-:Y:S01]  /*2590*/  ISETP.GT.U32.AND P6, PT, R0, R3, PT ;  /* 0x000000030000720c */ /* 0x000fe20003fc4070 */
[----:B------:R-:W-:Y:S01]  /*25a0*/  VIADD R14, R7, 0x16c ;  /* 0x0000016c070e7836 */ /* 0x000fe20000000000 */
[----:B------:R1:W-:Y:S03]  /*25b0*/  STL [R1+0x1a4], R11 ;  /* 0x0001a40b01007387 */ /* 0x0003e60000100800 */
[----:B------:R-:W-:Y:S01]  /*25c0*/  @!P0 IMAD.IADD R12, R12, 0x1, -R0 ;  /* 0x000000010c0c8824 */ /* 0x000fe200078e0a00 */
[----:B------:R-:W-:Y:S01]  /*25d0*/  ISETP.GE.AND P0, PT, R14, RZ, PT ;  /* 0x000000ff0e00720c */ /* 0x000fe20003f06270 */
[----:B0-----:R-:W-:Y:S01]  /*25e0*/  IMAD.MOV.U32 R5, RZ, RZ, R10 ;  /* 0x000000ffff057224 */ /* 0x001fe200078e000a */
[----:B------:R-:W-:Y:S02]  /*25f0*/  LOP3.LUT R10, R9, 0x170, RZ, 0xfc, !PT ;  /* 0x00000170090a7812 */ /* 0x000fe400078efcff */
[----:B------:R-:W-:Y:S01]  /*2600*/  IABS R14, R14 ;  /* 0x0000000e000e7213 */ /* 0x000fe20000000000 */
[----:B------:R-:W-:Y:S01]  /*2610*/  @!P3 IMAD.MOV R5, RZ, RZ, -R5 ;  /* 0x000000ffff05b224 */ /* 0x000fe200078e0a05 */
[----:B------:R-:W-:Y:S01]  /*2620*/  ISETP.GT.U32.AND P3, PT, R0, R4, PT ;  /* 0x000000040000720c */ /* 0x000fe20003f64070 */
[----:B------:R-:W-:Y:S01]  /*2630*/  @!P6 IMAD.IADD R3, R3, 0x1, -R0 ;  /* 0x000000010303e824 */ /* 0x000fe200078e0a00 */
[----:B-1----:R-:W-:-:S02]  /*2640*/  LOP3.LUT R11, R9, 0x168, RZ, 0xfc, !PT ;  /* 0x00000168090b7812 */ /* 0x002fc400078efcff */
[----:B------:R0:W-:Y:S01]  /*2650*/  STL [R1+0x1b0], R5 ;  /* 0x0001b00501007387 */ /* 0x0001e20000100800 */
[----:B------:R-:W-:Y:S02]  /*2660*/  IABS R16, R10 ;  /* 0x0000000a00107213 */ /* 0x000fe40000000000 */
[----:B------:R-:W-:Y:S02]  /*2670*/  ISETP.GT.U32.AND P6, PT, R0, R3, PT ;  /* 0x000000030000720c */ /* 0x000fe40003fc4070 */
[----:B------:R-:W-:Y:S01]  /*2680*/  IABS R8, R11 ;  /* 0x0000000b00087213 */ /* 0x000fe20000000000 */
[----:B------:R-:W-:-:S04]  /*2690*/  IMAD.HI.U32 R13, R2, R16, RZ ;  /* 0x00000010020d7227 */ /* 0x000fc800078e00ff */
[----:B------:R-:W-:Y:S01]  /*26a0*/  @!P3 IMAD.IADD R4, R4, 0x1, -R0 ;  /* 0x000000010404b824 */ /* 0x000fe200078e0a00 */
[----:B------:R-:W-:Y:S01]  /*26b0*/  ISETP.GE.AND P3, PT, R10, RZ, PT ;  /* 0x000000ff0a00720c */ /* 0x000fe20003f66270 */
[----:B0-----:R-:W-:Y:S02]  /*26c0*/  IMAD.MOV.U32 R5, RZ, RZ, R6 ;  /* 0x000000ffff057224 */ /* 0x001fe400078e0006 */
[----:B------:R-:W-:-:S04]  /*26d0*/  IMAD.HI.U32 R10, R2, R14, RZ ;  /* 0x0000000e020a7227 */ /* 0x000fc800078e00ff */
[----:B------:R-:W-:Y:S01]  /*26e0*/  @!P2 IMAD.MOV R5, RZ, RZ, -R5 ;  /* 0x000000ffff05a224 */ /* 0x000fe200078e0a05 */
[----:B------:R-:W-:Y:S01]  /*26f0*/  ISETP.GT.U32.AND P2, PT, R0, R4, PT ;  /* 0x000000040000720c */ /* 0x000fe20003f44070 */
[----:B------:R-:W-:Y:S02]  /*2700*/  IMAD.MOV R10, RZ, RZ, -R10 ;  /* 0x000000ffff0a7224 */ /* 0x000fe400078e0a0a */
[----:B------:R-:W-:Y:S01]  /*2710*/  IMAD.HI.U32 R6, R2, R8, RZ ;  /* 0x0000000802067227 */ /* 0x000fe200078e00ff */
[----:B------:R0:W-:Y:S03]  /*2720*/  STL [R1+0x1b8], R5 ;  /* 0x0001b80501007387 */ /* 0x0001e60000100800 */
[----:B------:R-:W-:Y:S01]  /*2730*/  IMAD R14, R0, R10, R14 ;  /* 0x0000000a000e7224 */ /* 0x000fe200078e020e */
[----:B------:R-:W-:Y:S01]  /*2740*/  LOP3.LUT R10, R9, 0x158, RZ, 0xfc, !PT ;  /* 0x00000158090a7812 */ /* 0x000fe200078efcff */
[----:B------:R-:W-:-:S02]  /*2750*/  IMAD.MOV R6, RZ, RZ, -R6 ;  /* 0x000000ffff067224 */ /* 0x000fc400078e0a06 */
[--C-:B------:R-:W-:Y:S01]  /*2760*/  @!P6 IMAD.IADD R3, R3, 0x1, -R0.reuse ;  /* 0x000000010303e824 */ /* 0x100fe200078e0a00 */
[----:B------:R-:W-:Y:S01]  /*2770*/  ISETP.GT.U32.AND P6, PT, R0, R14, PT ;  /* 0x0000000e0000720c */ /* 0x000fe20003fc4070 */
[----:B------:R-:W-:Y:S02]  /*2780*/  @!P2 IMAD.IADD R4, R4, 0x1, -R0 ;  /* 0x000000010404a824 */ /* 0x000fe400078e0a00 */
[----:B0-----:R-:W-:Y:S02]  /*2790*/  IMAD.MOV.U32 R5, RZ, RZ, R12 ;  /* 0x000000ffff057224 */ /* 0x001fe400078e000c */
[----:B------:R-:W-:Y:S02]  /*27a0*/  IMAD.MOV R12, RZ, RZ, -R13 ;  /* 0x000000ffff0c7224 */ /* 0x000fe400078e0a0d */
[----:B------:R-:W-:Y:S01]  /*27b0*/  @!P4 IMAD.MOV R5, RZ, RZ, -R5 ;  /* 0x000000ffff05c224 */ /* 0x000fe200078e0a05 */
[----:B------:R-:W-:Y:S01]  /*27c0*/  ISETP.GE.AND P4, PT, R11, RZ, PT ;  /* 0x000000ff0b00720c */ /* 0x000fe20003f86270 */
[C---:B------:R-:W-:Y:S01]  /*27d0*/  IMAD R8, R0.reuse, R6, R8 ;  /* 0x0000000600087224 */ /* 0x040fe200078e0208 */
[C---:B------:R-:W-:Y:S01]  /*27e0*/  LOP3.LUT R11, R9.reuse, 0x160, RZ, 0xfc, !PT ;  /* 0x00000160090b7812 */ /* 0x040fe200078efcff */
[----:B------:R-:W-:Y:S01]  /*27f0*/  IMAD.MOV.U32 R15, RZ, RZ, R4 ;  /* 0x000000ffff0f7224 */ /* 0x000fe200078e0004 */
[----:B------:R0:W-:Y:S01]  /*2800*/  STL [R1+0x1b4], R5 ;  /* 0x0001b40501007387 */ /* 0x0001e20000100800 */
[----:B------:R-:W-:Y:S01]  /*2810*/  IMAD R16, R0, R12, R16 ;  /* 0x0000000c00107224 */ /* 0x000fe200078e0210 */
[----:B------:R-:W-:Y:S01]  /*2820*/  LOP3.LUT R12, R9, 0x164, RZ, 0xfc, !PT ;  /* 0x00000164090c7812 */ /* 0x000fe200078efcff */
[----:B------:R-:W-:Y:S01]  /*2830*/  @!P1 IMAD.MOV R15, RZ, RZ, -R15 ;  /* 0x000000ffff0f9224 */ /* 0x000fe200078e0a0f */
[----:B------:R-:W-:Y:S01]  /*2840*/  IABS R6, R11 ;  /* 0x0000000b00067213 */ /* 0x000fe20000000000 */
[----:B------:R-:W-:Y:S01]  /*2850*/  @!P6 IMAD.IADD R14, R14, 0x1, -R0 ;  /* 0x000000010e0ee824 */ /* 0x000fe200078e0a00 */
[----:B------:R-:W-:Y:S01]  /*2860*/  ISETP.GT.U32.AND P2, PT, R0, R16, PT ;  /* 0x000000100000720c */ /* 0x000fe20003f44070 */
[----:B------:R-:W-:Y:S01]  /*2870*/  VIADD R13, R7, 0x15c ;  /* 0x0000015c070d7836 */ /* 0x000fe20000000000 */
[----:B------:R1:W-:Y:S01]  /*2880*/  STL [R1+0x1a8], R15 ;  /* 0x0001a80f01007387 */ /* 0x0003e20000100800 */
[----:B------:R-:W-:Y:S01]  /*2890*/  IMAD.HI.U32 R4, R2, R6, RZ ;  /* 0x0000000602047227 */ /* 0x000fe200078e00ff */
[----:B------:R-:W-:-:S02]  /*28a0*/  ISETP.GT.U32.AND P6, PT, R0, R14, PT ;  /* 0x0000000e0000720c */ /* 0x000fc40003fc4070 */
[----:B------:R-:W-:Y:S01]  /*28b0*/  ISETP.GE.AND P1, PT, R13, RZ, PT ;  /* 0x000000ff0d00720c */ /* 0x000fe20003f26270 */
[----:B0-----:R-:W-:Y:S01]  /*28c0*/  IMAD.MOV.U32 R5, RZ, RZ, R3 ;  /* 0x000000ffff057224 */ /* 0x001fe200078e0003 */
[----:B------:R-:W-:Y:S01]  /*28d0*/  IABS R13, R13 ;  /* 0x0000000d000d7213 */ /* 0x000fe20000000000 */
[----:B------:R-:W-:Y:S01]  /*28e0*/  IMAD.MOV R4, RZ, RZ, -R4 ;  /* 0x000000ffff047224 */ /* 0x000fe200078e0a04 */
[----:B------:R-:W-:Y:S01]  /*28f0*/  IABS R3, R10 ;  /* 0x0000000a00037213 */ /* 0x000fe20000000000 */
[----:B------:R-:W-:Y:S01]  /*2900*/  @!P5 IMAD.MOV R5, RZ, RZ, -R5 ;  /* 0x000000ffff05d224 */ /* 0x000fe200078e0a05 */
[----:B------:R-:W-:Y:S01]  /*2910*/  ISETP.GT.U32.AND P5, PT, R0, R8, PT ;  /* 0x000000080000720c */ /* 0x000fe20003fa4070 */
[----:B------:R-:W-:Y:S01]  /*2920*/  @!P2 IMAD.IADD R16, R16, 0x1, -R0 ;  /* 0x000000011010a824 */ /* 0x000fe200078e0a00 */
[----:B-1----:R-:W-:Y:S01]  /*2930*/  IABS R15, R12 ;  /* 0x0000000c000f7213 */ /* 0x002fe20000000000 */
[----:B------:R-:W-:Y:S01]  /*2940*/  IMAD R6, R0, R4, R6 ;  /* 0x0000000400067224 */ /* 0x000fe200078e0206 */
[----:B------:R0:W-:Y:S01]  /*2950*/  STL [R1+0x1ac], R5 ;  /* 0x0001ac0501007387 */ /* 0x0001e20000100800 */
[----:B------:R-:W-:Y:S01]  /*2960*/  @!P6 IMAD.IADD R14, R14, 0x1, -R0 ;  /* 0x000000010e0ee824 */ /* 0x000fe200078e0a00 */
[----:B------:R-:W-:Y:S01]  /*2970*/  ISETP.GT.U32.AND P2, PT, R0, R16, PT ;  /* 0x000000100000720c */ /* 0x000fe20003f44070 */
[----:B------:R-:W-:Y:S01]  /*2980*/  IMAD.HI.U32 R17, R2, R15, RZ ;  /* 0x0000000f02117227 */ /* 0x000fe200078e00ff */
[----:B------:R-:W-:-:S03]  /*2990*/  LOP3.LUT R4, R9, 0x154, RZ, 0xfc, !PT ;  /* 0x0000015409047812 */ /* 0x000fc600078efcff */
[----:B------:R-:W-:Y:S02]  /*29a0*/  IMAD.MOV R17, RZ, RZ, -R17 ;  /* 0x000000ffff117224 */ /* 0x000fe400078e0a11 */
[--C-:B------:R-:W-:Y:S02]  /*29b0*/  @!P5 IMAD.IADD R8, R8, 0x1, -R0.reuse ;  /* 0x000000010808d824 */ /* 0x100fe400078e0a00 */
[----:B------:R-:W-:Y:S02]  /*29c0*/  IMAD R15, R0, R17, R15 ;  /* 0x00000011000f7224 */ /* 0x000fe400078e020f */
[----:B------:R-:W-:Y:S01]  /*29d0*/  IMAD.HI.U32 R17, R2, R13, RZ ;  /* 0x0000000d02117227 */ /* 0x000fe200078e00ff */
[C---:B------:R-:W-:Y:S02]  /*29e0*/  ISETP.GT.U32.AND P5, PT, R0.reuse, R8, PT ;  /* 0x000000080000720c */ /* 0x040fe40003fa4070 */
[----:B------:R-:W-:Y:S01]  /*29f0*/  ISETP.GT.U32.AND P6, PT, R0, R15, PT ;  /* 0x0000000f0000720c */ /* 0x000fe20003fc4070 */
[----:B------:R-:W-:Y:S01]  /*2a00*/  @!P2 IMAD.IADD R16, R16, 0x1, -R0 ;  /* 0x000000011010a824 */ /* 0x000fe200078e0a00 */
[----:B------:R-:W-:Y:S01]  /*2a10*/  ISETP.GE.AND P2, PT, R12, RZ, PT ;  /* 0x000000ff0c00720c */ /* 0x000fe20003f46270 */
[----:B------:R-:W-:-:S02]  /*2a20*/  IMAD.MOV R17, RZ, RZ, -R17 ;  /* 0x000000ffff117224 */ /* 0x000fc400078e0a11 */
[----:B------:R-:W-:Y:S02]  /*2a30*/  IMAD.MOV.U32 R19, RZ, RZ, R16 ;  /* 0x000000ffff137224 */ /* 0x000fe400078e0010 */
[----:B0-----:R-:W-:Y:S02]  /*2a40*/  IMAD.MOV.U32 R5, RZ, RZ, R14 ;  /* 0x000000ffff057224 */ /* 0x001fe400078e000e */
[----:B------:R-:W-:Y:S01]  /*2a50*/  IMAD R13, R0, R17, R13 ;  /* 0x00000011000d7224 */ /* 0x000fe200078e020d */
[----:B------:R-:W-:Y:S01]  /*2a60*/  IABS R17, R4 ;  /* 0x0000000400117213 */ /* 0x000fe20000000000 */
[--C-:B------:R-:W-:Y:S01]  /*2a70*/  @!P5 IMAD.IADD R8, R8, 0x1, -R0.reuse ;  /* 0x000000010808d824 */ /* 0x100fe200078e0a00 */
[C---:B------:R-:W-:Y:S01]  /*2a80*/  ISETP.GT.U32.AND P5, PT, R0.reuse, R6, PT ;  /* 0x000000060000720c */ /* 0x040fe20003fa4070 */
[----:B------:R-:W-:Y:S01]  /*2a90*/  @!P6 IMAD.IADD R15, R15, 0x1, -R0 ;  /* 0x000000010f0fe824 */ /* 0x000fe200078e0a00 */
[----:B------:R-:W-:Y:S01]  /*2aa0*/  ISETP.GT.U32.AND P6, PT, R0, R13, PT ;  /* 0x0000000d0000720c */ /* 0x000fe20003fc4070 */
[----:B------:R-:W-:-:S04]  /*2ab0*/  IMAD.HI.U32 R12, R2, R3, RZ ;  /* 0x00000003020c7227 */ /* 0x000fc800078e00ff */
[----:B------:R-:W-:Y:S01]  /*2ac0*/  @!P3 IMAD.MOV R19, RZ, RZ, -R19 ;  /* 0x000000ffff13b224 */ /* 0x000fe200078e0a13 */
[----:B------:R-:W-:Y:S01]  /*2ad0*/  ISETP.GT.U32.AND P3, PT, R0, R15, PT ;  /* 0x0000000f0000720c */ /* 0x000fe20003f64070 */
[----:B------:R-:W-:Y:S01]  /*2ae0*/  @!P0 IMAD.MOV R5, RZ, RZ, -R5 ;  /* 0x000000ffff058224 */ /* 0x000fe200078e0a05 */
[----:B------:R-:W-:Y:S01]  /*2af0*/  ISETP.GE.AND P0, PT, R18, RZ, PT ;  /* 0x000000ff1200720c */ /* 0x000fe20003f06270 */
[----:B------:R-:W-:Y:S01]  /*2b00*/  IMAD.MOV R12, RZ, RZ, -R12 ;  /* 0x000000ffff0c7224 */ /* 0x000fe200078e0a0c */
[----:B------:R-:W-:Y:S01]  /*2b10*/  STL [R1+0x194], R19 ;  /* 0x0001941301007387 */ /* 0x000fe20000100800 */
[----:B------:R-:W-:Y:S02]  /*2b20*/  @!P5 IMAD.IADD R6, R6, 0x1, -R0 ;  /* 0x000000010606d824 */ /* 0x000fe400078e0a00 */
[----:B------:R-:W-:Y:S01]  /*2b30*/  IMAD.MOV.U32 R16, RZ, RZ, R17 ;  /* 0x000000ffff107224 */ /* 0x000fe200078e0011 */
[----:B------:R0:W-:Y:S01]  /*2b40*/  STL [R1+0x190], R5 ;  /* 0x0001900501007387 */ /* 0x0001e20000100800 */
[C---:B------:R-:W-:Y:S01]  /*2b50*/  IMAD R3, R0.reuse, R12, R3 ;  /* 0x0000000c00037224 */ /* 0x040fe200078e0203 */
[----:B------:R-:W-:Y:S01]  /*2b60*/  ISETP.GT.U32.AND P5, PT, R0, R6, PT ;  /* 0x000000060000720c */ /* 0x000fe20003fa4070 */
[----:B------:R-:W-:Y:S01]  /*2b70*/  IMAD.HI.U32 R17, R2, R16, RZ ;  /* 0x0000001002117227 */ /* 0x000fe200078e00ff */
[----:B------:R-:W-:-:S03]  /*2b80*/  LOP3.LUT R12, R9, 0x150, RZ, 0xfc, !PT ;  /* 0x00000150090c7812 */ /* 0x000fc600078efcff */
[----:B------:R-:W-:Y:S01]  /*2b90*/  IMAD.MOV R17, RZ, RZ, -R17 ;  /* 0x000000ffff117224 */ /* 0x000fe200078e0a11 */
[----:B------:R-:W-:Y:S01]  /*2ba0*/  IABS R14, R12 ;  /* 0x0000000c000e7213 */ /* 0x000fe20000000000 */
[----:B------:R-:W-:Y:S01]  /*2bb0*/  @!P3 IMAD.IADD R15, R15, 0x1, -R0 ;  /* 0x000000010f0fb824 */ /* 0x000fe200078e0a00 */
[----:B------:R-:W-:Y:S01]  /*2bc0*/  ISETP.GE.AND P3, PT, R11, RZ, PT ;  /* 0x000000ff0b00720c */ /* 0x000fe20003f66270 */
[----:B0-----:R-:W-:Y:S01]  /*2bd0*/  IMAD.MOV.U32 R5, RZ, RZ, R8 ;  /* 0x000000ffff057224 */ /* 0x001fe200078e0008 */
[----:B------:R-:W-:Y:S01]  /*2be0*/  IABS R8, R18 ;  /* 0x0000001200087213 */ /* 0x000fe20000000000 */
[----:B------:R-:W-:Y:S02]  /*2bf0*/  @!P6 IMAD.IADD R13, R13, 0x1, -R0 ;  /* 0x000000010d0de824 */ /* 0x000fe400078e0a00 */
[----:B------:R-:W-:Y:S01]  /*2c00*/  @!P4 IMAD.MOV R5, RZ, RZ, -R5 ;  /* 0x000000ffff05c224 */ /* 0x000fe200078e0a05 */
[C---:B------:R-:W-:Y:S01]  /*2c10*/  ISETP.GT.U32.AND P4, PT, R0.reuse, R3, PT ;  /* 0x000000030000720c */ /* 0x040fe20003f84070 */
[C---:B------:R-:W-:Y:S01]  /*2c20*/  IMAD R11, R0.reuse, R17, R16 ;  /* 0x00000011000b7224 */ /* 0x040fe200078e0210 */
[----:B------:R-:W-:Y:S01]  /*2c30*/  ISETP.GT.U32.AND P6, PT, R0, R13, PT ;  /* 0x0000000d0000720c */ /* 0x000fe20003fc4070 */
[----:B------:R-:W-:Y:S01]  /*2c40*/  IMAD.HI.U32 R16, R2, R14, RZ ;  /* 0x0000000e02107227 */ /* 0x000fe200078e00ff */
[----:B------:R0:W-:Y:S03]  /*2c50*/  STL [R1+0x18c], R5 ;  /* 0x00018c0501007387 */ /* 0x0001e60000100800 */
[----:B------:R-:W-:Y:S01]  /*2c60*/  @!P5 IMAD.IADD R6, R6, 0x1, -R0 ;  /* 0x000000010606d824 */ /* 0x000fe200078e0a00 */
[----:B------:R-:W-:Y:S01]  /*2c70*/  ISETP.GT.U32.AND P5, PT, R0, R11, PT ;  /* 0x0000000b0000720c */ /* 0x000fe20003fa4070 */
[----:B------:R-:W-:-:S04]  /*2c80*/  IMAD.MOV R16, RZ, RZ, -R16 ;  /* 0x000000ffff107224 */ /* 0x000fc800078e0a10 */
[----:B------:R-:W-:Y:S02]  /*2c90*/  @!P4 IMAD.IADD R3, R3, 0x1, -R0 ;  /* 0x000000010303c824 */ /* 0x000fe400078e0a00 */
[----:B0-----:R-:W-:Y:S02]  /*2ca0*/  IMAD.MOV.U32 R5, RZ, RZ, R15 ;  /* 0x000000ffff057224 */ /* 0x001fe400078e000f */
[----:B------:R-:W-:Y:S01]  /*2cb0*/  IMAD.HI.U32 R15, R2, R8, RZ ;  /* 0x00000008020f7227 */ /* 0x000fe200078e00ff */
[----:B------:R-:W-:-:S03]  /*2cc0*/  ISETP.GT.U32.AND P4, PT, R0, R3, PT ;  /* 0x000000030000720c */ /* 0x000fc60003f84070 */
[----:B------:R-:W-:Y:S01]  /*2cd0*/  @!P2 IMAD.MOV R5, RZ, RZ, -R5 ;  /* 0x000000ffff05a224 */ /* 0x000fe200078e0a05 */
[----:B------:R-:W-:Y:S01]  /*2ce0*/  ISETP.GE.AND P2, PT, R10, RZ, PT ;  /* 0x000000ff0a00720c */ /* 0x000fe20003f46270 */
[C---:B------:R-:W-:Y:S02]  /*2cf0*/  IMAD R10, R0.reuse, R16, R14 ;  /* 0x00000010000a7224 */ /* 0x040fe400078e020e */
[--C-:B------:R-:W-:Y:S01]  /*2d00*/  @!P6 IMAD.IADD R13, R13, 0x1, -R0.reuse ;  /* 0x000000010d0de824 */ /* 0x100fe200078e0a00 */
[----:B------:R0:W-:Y:S01]  /*2d10*/  STL [R1+0x16c], R5 ;  /* 0x00016c0501007387 */ /* 0x0001e20000100800 */
[----:B------:R-:W-:Y:S01]  /*2d20*/  IMAD.MOV R14, RZ, RZ, -R15 ;  /* 0x000000ffff0e7224 */ /* 0x000fe200078e0a0f */
[C---:B------:R-:W-:Y:S01]  /*2d30*/  ISETP.GT.U32.AND P6, PT, R0.reuse, R10, PT ;  /* 0x0000000a0000720c */ /* 0x040fe20003fc4070 */
[----:B------:R-:W-:Y:S02]  /*2d40*/  @!P5 IMAD.IADD R11, R11, 0x1, -R0 ;  /* 0x000000010b0bd824 */ /* 0x000fe400078e0a00 */
[----:B------:R-:W-:-:S02]  /*2d50*/  IMAD R8, R0, R14, R8 ;  /* 0x0000000e00087224 */ /* 0x000fc400078e0208 */
[----:B------:R-:W-:Y:S01]  /*2d60*/  @!P4 IMAD.IADD R3, R3, 0x1, -R0 ;  /* 0x000000010303c824 */ /* 0x000fe200078e0a00 */
[C---:B------:R-:W-:Y:S01]  /*2d70*/  ISETP.GT.U32.AND P5, PT, R0.reuse, R11, PT ;  /* 0x0000000b0000720c */ /* 0x040fe20003fa4070 */
[----:B0-----:R-:W-:Y:S01]  /*2d80*/  IMAD.MOV.U32 R5, RZ, RZ, R6 ;  /* 0x000000ffff057224 */ /* 0x001fe200078e0006 */
[----:B------:R-:W-:Y:S02]  /*2d90*/  ISETP.GT.U32.AND P4, PT, R0, R8, PT ;  /* 0x000000080000720c */ /* 0x000fe40003f84070 */
[C---:B------:R-:W-:Y:S01]  /*2da0*/  LOP3.LUT R6, R9.reuse, 0x144, RZ, 0xfc, !PT ;  /* 0x0000014409067812 */ /* 0x040fe200078efcff */
[----:B------:R-:W-:Y:S01]  /*2db0*/  @!P3 IMAD.MOV R5, RZ, RZ, -R5 ;  /* 0x000000ffff05b224 */ /* 0x000fe200078e0a05 */
[----:B------:R-:W-:Y:S01]  /*2dc0*/  ISETP.GE.AND P3, PT, R4, RZ, PT ;  /* 0x000000ff0400720c */ /* 0x000fe20003f66270 */
[----:B------:R-:W-:Y:S01]  /*2dd0*/  @!P6 IMAD.IADD R10, R10, 0x1, -R0 ;  /* 0x000000010a0ae824 */ /* 0x000fe200078e0a00 */
[----:B------:R-:W-:Y:S02]  /*2de0*/  LOP3.LUT R4, R9, 0x148, RZ, 0xfc, !PT ;  /* 0x0000014809047812 */ /* 0x000fe400078efcff */
[----:B------:R0:W-:Y:S01]  /*2df0*/  STL [R1+0x170], R5 ;  /* 0x0001700501007387 */ /* 0x0001e20000100800 */
[----:B------:R-:W-:-:S02]  /*2e00*/  IABS R15, R6 ;  /* 0x00000006000f7213 */ /* 0x000fc40000000000 */
[--C-:B------:R-:W-:Y:S01]  /*2e10*/  @!P5 IMAD.IADD R11, R11, 0x1, -R0.reuse ;  /* 0x000000010b0bd824 */ /* 0x100fe200078e0a00 */
[----:B------:R-:W-:Y:S02]  /*2e20*/  IABS R14, R4 ;  /* 0x00000004000e7213 */ /* 0x000fe40000000000 */
[----:B------:R-:W-:Y:S01]  /*2e30*/  ISETP.GE.AND P6, PT, R12, RZ, PT ;  /* 0x000000ff0c00720c */ /* 0x000fe20003fc6270 */
[----:B------:R-:W-:Y:S01]  /*2e40*/  @!P4 IMAD.IADD R8, R8, 0x1, -R0 ;  /* 0x000000010808c824 */ /* 0x000fe200078e0a00 */
[----:B------:R-:W-:Y:S01]  /*2e50*/  ISETP.GE.AND P5, PT, R4, RZ, PT ;  /* 0x000000ff0400720c */ /* 0x000fe20003fa6270 */
[----:B------:R-:W-:-:S03]  /*2e60*/  IMAD.HI.U32 R12, R2, R14, RZ ;  /* 0x0000000e020c7227 */ /* 0x000fc600078e00ff */
[C---:B------:R-:W-:Y:S01]  /*2e70*/  ISETP.GT.U32.AND P4, PT, R0.reuse, R8, PT ;  /* 0x000000080000720c */ /* 0x040fe20003f84070 */
[----:B0-----:R-:W-:Y:S02]  /*2e80*/  IMAD.MOV.U32 R5, RZ, RZ, R13 ;  /* 0x000000ffff057224 */ /* 0x001fe400078e000d */
[----:B------:R-:W-:Y:S02]  /*2e90*/  IMAD.MOV.U32 R13, RZ, RZ, R15 ;  /* 0x000000ffff0d7224 */ /* 0x000fe400078e000f */
[----:B------:R-:W-:Y:S01]  /*2ea0*/  @!P1 IMAD.MOV R5, RZ, RZ, -R5 ;  /* 0x000000ffff059224 */ /* 0x000fe200078e0a05 */
[C---:B------:R-:W-:Y:S01]  /*2eb0*/  ISETP.GT.U32.AND P1, PT, R0.reuse, R10, PT ;  /* 0x0000000a0000720c */ /* 0x040fe20003f24070 */
[----:B------:R-:W-:Y:S02]  /*2ec0*/  IMAD.MOV R12, RZ, RZ, -R12 ;  /* 0x000000ffff0c7224 */ /* 0x000fe400078e0a0c */
[----:B------:R-:W-:Y:S01]  /*2ed0*/  VIADD R4, R7, 0x13c ;  /* 0x0000013c07047836 */ /* 0x000fe20000000000 */
[----:B------:R0:W-:Y:S01]  /*2ee0*/  STL [R1+0x174], R5 ;  /* 0x0001740501007387 */ /* 0x0001e20000100800 */
[----:B------:R-:W-:Y:S01]  /*2ef0*/  IMAD R14, R0, R12, R14 ;  /* 0x0000000c000e7224 */ /* 0x000fe200078e020e */
[----:B------:R-:W-:Y:S01]  /*2f00*/  LOP3.LUT R12, R9, 0x130, RZ, 0xfc, !PT ;  /* 0x00000130090c7812 */ /* 0x000fe200078efcff */
[----:B------:R-:W-:-:S06]  /*2f10*/  @!P4 IMAD.IADD R8, R8, 0x1, -R0 ;  /* 0x000000010808c824 */ /* 0x000fcc00078e0a00 */
[----:B------:R-:W-:Y:S01]  /*2f20*/  @!P1 IMAD.IADD R10, R10, 0x1, -R0 ;  /* 0x000000010a0a9824 */ /* 0x000fe200078e0a00 */
[----:B------:R-:W-:Y:S01]  /*2f30*/  ISETP.GE.AND P1, PT, R6, RZ, PT ;  /* 0x000000ff0600720c */ /* 0x000fe20003f26270 */
[----:B0-----:R-:W-:Y:S01]  /*2f40*/  IMAD.MOV.U32 R5, RZ, RZ, R3 ;  /* 0x000000ffff057224 */ /* 0x001fe200078e0003 */
[----:B------:R-:W-:Y:S01]  /*2f50*/  LOP3.LUT R6, R9, 0x138, RZ, 0xfc, !PT ;  /* 0x0000013809067812 */ /* 0x000fe200078efcff */
[----:B------:R-:W-:-:S04]  /*2f60*/  IMAD.HI.U32 R3, R2, R13, RZ ;  /* 0x0000000d02037227 */ /* 0x000fc800078e00ff */
[----:B------:R-:W-:Y:S01]  /*2f70*/  @!P2 IMAD.MOV R5, RZ, RZ, -R5 ;  /* 0x000000ffff05a224 */ /* 0x000fe200078e0a05 */
[----:B------:R-:W-:Y:S01]  /*2f80*/  ISETP.GE.AND P2, PT, R4, RZ, PT ;  /* 0x000000ff0400720c */ /* 0x000fe20003f46270 */
[----:B------:R-:W-:Y:S01]  /*2f90*/  IMAD.MOV R3, RZ, RZ, -R3 ;  /* 0x000000ffff037224 */ /* 0x000fe200078e0a03 */
[----:B------:R-:W-:Y:S01]  /*2fa0*/  IABS R4, R4 ;  /* 0x0000000400047213 */ /* 0x000fe20000000000 */
[----:B------:R-:W-:Y:S01]  /*2fb0*/  @!P6 IMAD.MOV R10, RZ, RZ, -R10 ;  /* 0x000000ffff0ae224 */ /* 0x000fe200078e0a0a */
[----:B------:R0:W-:Y:S01]  /*2fc0*/  STL [R1+0x178], R5 ;  /* 0x0001780501007387 */ /* 0x0001e20000100800 */
[----:B------:R-:W-:Y:S01]  /*2fd0*/  IMAD R13, R0, R3, R13 ;  /* 0x00000003000d7224 */ /* 0x000fe200078e020d */
[----:B------:R-:W-:Y:S01]  /*2fe0*/  LOP3.LUT R3, R9, 0x140, RZ, 0xfc, !PT ;  /* 0x0000014009037812 */ /* 0x000fe200078efcff */
[----:B------:R-:W-:-:S03]  /*2ff0*/  IMAD.HI.U32 R18, R2, R4, RZ ;  /* 0x0000000402127227 */ /* 0x000fc600078e00ff */
[C---:B------:R-:W-:Y:S01]  /*3000*/  ISETP.GT.U32.AND P6, PT, R0.reuse, R13, PT ;  /* 0x0000000d0000720c */ /* 0x040fe20003fc4070 */
[----:B------:R-:W-:Y:S01]  /*3010*/  IMAD.MOV R18, RZ, RZ, -R18 ;  /* 0x000000ffff127224 */ /* 0x000fe200078e0a12 */
[----:B------:R-:W-:Y:S01]  /*3020*/  ISETP.GE.AND P4, PT, R3, RZ, PT ;  /* 0x000000ff0300720c */ /* 0x000fe20003f86270 */
[----:B0-----:R-:W-:Y:S01]  /*3030*/  IMAD.MOV.U32 R5, RZ, RZ, R11 ;  /* 0x000000ffff057224 */ /* 0x001fe200078e000b */
[----:B------:R-:W-:Y:S01]  /*3040*/  IABS R3, R3 ;  /* 0x0000000300037213 */ /* 0x000fe20000000000 */
[C---:B------:R-:W-:Y:S01]  /*3050*/  IMAD R4, R0.reuse, R18, R4 ;  /* 0x0000001200047224 */ /* 0x040fe200078e0204 */
[----:B------:R-:W-:Y:S01]  /*3060*/  LOP3.LUT R11, R9, 0x134, RZ, 0xfc, !PT ;  /* 0x00000134090b7812 */ /* 0x000fe200078efcff */
[----:B------:R-:W-:Y:S01]  /*3070*/  @!P3 IMAD.MOV R5, RZ, RZ, -R5 ;  /* 0x000000ffff05b224 */ /* 0x000fe200078e0a05 */
[----:B------:R-:W-:Y:S01]  /*3080*/  ISETP.GT.U32.AND P3, PT, R0, R14, PT ;  /* 0x0000000e0000720c */ /* 0x000fe20003f64070 */
[----:B------:R-:W-:-:S03]  /*3090*/  IMAD.HI.U32 R15, R2, R3, RZ ;  /* 0x00000003020f7227 */ /* 0x000fc600078e00ff */
[----:B------:R0:W-:Y:S01]  /*30a0*/  STL [R1+0x184], R5 ;  /* 0x0001840501007387 */ /* 0x0001e20000100800 */
[--C-:B------:R-:W-:Y:S02]  /*30b0*/  @!P6 IMAD.IADD R13, R13, 0x1, -R0.reuse ;  /* 0x000000010d0de824 */ /* 0x100fe400078e0a00 */
[----:B------:R-:W-:Y:S01]  /*30c0*/  IMAD.MOV R15, RZ, RZ, -R15 ;  /* 0x000000ffff0f7224 */ /* 0x000fe200078e0a0f */
[----:B------:R1:W-:Y:S02]  /*30d0*/  STL [R1+0x17c], R10 ;  /* 0x00017c0a01007387 */ /* 0x0003e40000100800 */
[C---:B------:R-:W-:Y:S01]  /*30e0*/  ISETP.GT.U32.AND P6, PT, R0.reuse, R13, PT ;  /* 0x0000000d0000720c */ /* 0x040fe20003fc4070 */
[----:B------:R-:W-:Y:S02]  /*30f0*/  IMAD R3, R0, R15, R3 ;  /* 0x0000000f00037224 */ /* 0x000fe400078e0203 */
[----:B------:R-:W-:Y:S02]  /*3100*/  @!P3 IMAD.IADD R14, R14, 0x1, -R0 ;  /* 0x000000010e0eb824 */ /* 0x000fe400078e0a00 */
[----:B0-----:R-:W-:Y:S01]  /*3110*/  IMAD.MOV.U32 R5, RZ, RZ, R8 ;  /* 0x000000ffff057224 */ /* 0x001fe200078e0008 */
[----:B------:R-:W-:-:S02]  /*3120*/  IABS R8, R11 ;  /* 0x0000000b00087213 */ /* 0x000fc40000000000 */
[----:B------:R-:W-:Y:S01]  /*3130*/  ISETP.GT.U32.AND P3, PT, R0, R14, PT ;  /* 0x0000000e0000720c */ /* 0x000fe20003f64070 */
[----:B------:R-:W-:Y:S01]  /*3140*/  @!P0 IMAD.MOV R5, RZ, RZ, -R5 ;  /* 0x000000ffff058224 */ /* 0x000fe200078e0a05 */
[----:B------:R-:W-:Y:S01]  /*3150*/  ISETP.GE.AND P0, PT, R6, RZ, PT ;  /* 0x000000ff0600720c */ /* 0x000fe20003f06270 */
[----:B------:R-:W-:Y:S01]  /*3160*/  IMAD.HI.U32 R16, R2, R8, RZ ;  /* 0x0000000802107227 */ /* 0x000fe200078e00ff */
[----:B------:R-:W-:Y:S02]  /*3170*/  IABS R6, R6 ;  /* 0x0000000600067213 */ /* 0x000fe40000000000 */
[----:B-1----:R-:W-:Y:S01]  /*3180*/  IABS R10, R12 ;  /* 0x0000000c000a7213 */ /* 0x002fe20000000000 */
[----:B------:R-:W-:Y:S01]  /*3190*/  @!P6 IMAD.IADD R13, R13, 0x1, -R0 ;  /* 0x000000010d0de824 */ /* 0x000fe200078e0a00 */
[----:B------:R-:W-:Y:S01]  /*31a0*/  ISETP.GT.U32.AND P6, PT, R0, R4, PT ;  /* 0x000000040000720c */ /* 0x000fe20003fc4070 */
[----:B------:R-:W-:Y:S01]  /*31b0*/  IMAD.HI.U32 R17, R2, R6, RZ ;  /* 0x0000000602117227 */ /* 0x000fe200078e00ff */
[----:B------:R0:W-:Y:S03]  /*31c0*/  STL [R1+0x1cc], R5 ;  /* 0x0001cc0501007387 */ /* 0x0001e60000100800 */
[----:B------:R-:W-:-:S02]  /*31d0*/  IMAD.MOV R17, RZ, RZ, -R17 ;  /* 0x000000ffff117224 */ /* 0x000fc400078e0a11 */
[----:B------:R-:W-:Y:S01]  /*31e0*/  @!P3 IMAD.IADD R14, R14, 0x1, -R0 ;  /* 0x000000010e0eb824 */ /* 0x000fe200078e0a00 */
[C---:B------:R-:W-:Y:S01]  /*31f0*/  ISETP.GT.U32.AND P3, PT, R0.reuse, R3, PT ;  /* 0x000000030000720c */ /* 0x040fe20003f64070 */
[----:B------:R-:W-:Y:S02]  /*3200*/  IMAD R6, R0, R17, R6 ;  /* 0x0000001100067224 */ /* 0x000fe400078e0206 */
[----:B------:R-:W-:Y:S01]  /*3210*/  IMAD.MOV.U32 R19, RZ, RZ, R14 ;  /* 0x000000ffff137224 */ /* 0x000fe200078e000e */
[----:B------:R-:W-:Y:S01]  /*3220*/  LOP3.LUT R14, R9, 0x124, RZ, 0xfc, !PT ;  /* 0x00000124090e7812 */ /* 0x000fe200078efcff */
[----:B------:R-:W-:-:S03]  /*3230*/  IMAD.HI.U32 R15, R2, R10, RZ ;  /* 0x0000000a020f7227 */ /* 0x000fc600078e00ff */
[----:B------:R-:W-:Y:S01]  /*3240*/  IABS R18, R14 ;  /* 0x0000000e00127213 */ /* 0x000fe20000000000 */
[----:B------:R-:W-:Y:S01]  /*3250*/  @!P5 IMAD.MOV R19, RZ, RZ, -R19 ;  /* 0x000000ffff13d224 */ /* 0x000fe200078e0a13 */
[C---:B------:R-:W-:Y:S01]  /*3260*/  ISETP.GT.U32.AND P5, PT, R0.reuse, R6, PT ;  /* 0x000000060000720c */ /* 0x040fe20003fa4070 */
[----:B------:R-:W-:Y:S02]  /*3270*/  IMAD.MOV R15, RZ, RZ, -R15 ;  /* 0x000000ffff0f7224 */ /* 0x000fe400078e0a0f */
[----:B0-----:R-:W-:Y:S01]  /*3280*/  IMAD.MOV.U32 R5, RZ, RZ, R13 ;  /* 0x000000ffff057224 */ /* 0x001fe200078e000d */
[----:B------:R0:W-:Y:S01]  /*3290*/  STL [R1+0x160], R19 ;  /* 0x0001601301007387 */ /* 0x0001e20000100800 */
[----:B------:R-:W-:Y:S01]  /*32a0*/  IMAD R10, R0, R15, R10 ;  /* 0x0000000f000a7224 */ /* 0x000fe200078e020a */
[----:B------:R-:W-:Y:S01]  /*32b0*/  LOP3.LUT R13, R9, 0x128, RZ, 0xfc, !PT ;  /* 0x00000128090d7812 */ /* 0x000fe200078efcff */
[----:B------:R-:W-:Y:S02]  /*32c0*/  VIADD R15, R7, 0x12c ;  /* 0x0000012c070f7836 */ /* 0x000fe40000000000 */
[--C-:B------:R-:W-:Y:S01]  /*32d0*/  @!P3 IMAD.IADD R3, R3, 0x1, -R0.reuse ;  /* 0x000000010303b824 */ /* 0x100fe200078e0a00 */
[----:B------:R-:W-:Y:S01]  /*32e0*/  IABS R17, R13 ;  /* 0x0000000d00117213 */ /* 0x000fe20000000000 */
[----:B------:R-:W-:Y:S01]  /*32f0*/  @!P1 IMAD.MOV R5, RZ, RZ, -R5 ;  /* 0x000000ffff059224 */ /* 0x000fe200078e0a05 */
[----:B------:R-:W-:Y:S01]  /*3300*/  ISETP.GE.AND P3, PT, R15, RZ, PT ;  /* 0x000000ff0f00720c */ /* 0x000fe20003f66270 */
[--C-:B------:R-:W-:Y:S01]  /*3310*/  @!P6 IMAD.IADD R4, R4, 0x1, -R0.reuse ;  /* 0x000000010404e824 */ /* 0x100fe200078e0a00 */
[----:B------:R-:W-:Y:S01]  /*3320*/  IABS R15, R15 ;  /* 0x0000000f000f7213 */ /* 0x000fe20000000000 */
[----:B------:R-:W-:Y:S01]  /*3330*/  @!P5 IMAD.IADD R6, R6, 0x1, -R0 ;  /* 0x000000010606d824 */ /* 0x000fe200078e0a00 */
[C---:B------:R-:W-:Y:S01]  /*3340*/  ISETP.GT.U32.AND P1, PT, R0.reuse, R3, PT ;  /* 0x000000030000720c */ /* 0x040fe20003f24070 */
[----:B------:R-:W-:Y:S01]  /*3350*/  IMAD.MOV R16, RZ, RZ, -R16 ;  /* 0x000000ffff107224 */ /* 0x000fe200078e0a10 */
[----:B------:R-:W-:Y:S01]  /*3360*/  ISETP.GT.U32.AND P6, PT, R0, R4, PT ;  /* 0x000000040000720c */ /* 0x000fe20003fc4070 */
[----:B------:R-:W-:Y:S01]  /*3370*/  IMAD.HI.U32 R20, R2, R15, RZ ;  /* 0x0000000f02147227 */ /* 0x000fe200078e00ff */
[C---:B------:R-:W-:Y:S01]  /*3380*/  ISETP.GT.U32.AND P5, PT, R0.reuse, R6, PT ;  /* 0x000000060000720c */ /* 0x040fe20003fa4070 */
[----:B------:R1:W-:Y:S02]  /*3390*/  STL [R1+0x168], R5 ;  /* 0x0001680501007387 */ /* 0x0003e40000100800 */
[----:B------:R-:W-:Y:S01]  /*33a0*/  IMAD R8, R0, R16, R8 ;  /* 0x0000001000087224 */ /* 0x000fe200078e0208 */
[----:B------:R-:W-:Y:S01]  /*33b0*/  LOP3.LUT R16, R9, 0x120, RZ, 0xfc, !PT ;  /* 0x0000012009107812 */ /* 0x000fe200078efcff */
[----:B------:R-:W-:-:S02]  /*33c0*/  IMAD.MOV R20, RZ, RZ, -R20 ;  /* 0x000000ffff147224 */ /* 0x000fc400078e0a14 */
[----:B------:R-:W-:Y:S01]  /*33d0*/  IMAD.HI.U32 R22, R2, R18, RZ ;  /* 0x0000001202167227 */ /* 0x000fe200078e00ff */
[----:B0-----:R-:W-:-:S03]  /*33e0*/  IABS R19, R16 ;  /* 0x0000001000137213 */ /* 0x001fc60000000000 */
[--C-:B------:R-:W-:Y:S01]  /*33f0*/  @!P1 IMAD.IADD R3, R3, 0x1, -R0.reuse ;  /* 0x0000000103039824 */ /* 0x100fe200078e0a00 */
[C---:B------:R-:W-:Y:S01]  /*3400*/  ISETP.GT.U32.AND P1, PT, R0.reuse, R8, PT ;  /* 0x000000080000720c */ /* 0x040fe20003f24070 */
[----:B------:R-:W-:Y:S02]  /*3410*/  IMAD R15, R0, R20, R15 ;  /* 0x00000014000f7224 */ /* 0x000fe400078e020f */
[--C-:B------:R-:W-:Y:S01]  /*3420*/  @!P6 IMAD.IADD R4, R4, 0x1, -R0.reuse ;  /* 0x000000010404e824 */ /* 0x100fe200078e0a00 */
[----:B------:R-:W-:Y:S01]  /*3430*/  ISETP.GT.U32.AND P6, PT, R0, R10, PT ;  /* 0x0000000a0000720c */ /* 0x000fe20003fc4070 */
[----:B------:R-:W-:Y:S01]  /*3440*/  @!P5 IMAD.IADD R6, R6, 0x1, -R0 ;  /* 0x000000010606d824 */ /* 0x000fe200078e0a00 */
[----:B------:R-:W-:Y:S01]  /*3450*/  ISETP.GT.U32.AND P5, PT, R0, R15, PT ;  /* 0x0000000f0000720c */ /* 0x000fe20003fa4070 */
[----:B------:R-:W-:Y:S02]  /*3460*/  IMAD.MOV.U32 R23, RZ, RZ, R3 ;  /* 0x000000ffff177224 */ /* 0x000fe400078e0003 */
[----:B------:R-:W-:-:S02]  /*3470*/  IMAD.MOV R22, RZ, RZ, -R22 ;  /* 0x000000ffff167224 */ /* 0x000fc400078e0a16 */
[----:B------:R-:W-:Y:S02]  /*3480*/  @!P4 IMAD.MOV R23, RZ, RZ, -R23 ;  /* 0x000000ffff17c224 */ /* 0x000fe400078e0a17 */
[--C-:B------:R-:W-:Y:S01]  /*3490*/  @!P1 IMAD.IADD R8, R8, 0x1, -R0.reuse ;  /* 0x0000000108089824 */ /* 0x100fe200078e0a00 */
[----:B------:R-:W-:Y:S01]  /*34a0*/  ISETP.GE.AND P1, PT, R11, RZ, PT ;  /* 0x000000ff0b00720c */ /* 0x000fe20003f26270 */
[----:B------:R-:W-:Y:S01]  /*34b0*/  IMAD.HI.U32 R20, R2, R19, RZ ;  /* 0x0000001302147227 */ /* 0x000fe200078e00ff */
[----:B------:R-:W-:Y:S03]  /*34c0*/  STL [R1+0x15c], R23 ;  /* 0x00015c1701007387 */ /* 0x000fe60000100800 */
[--C-:B------:R-:W-:Y:S02]  /*34d0*/  @!P6 IMAD.IADD R10, R10, 0x1, -R0.reuse ;  /* 0x000000010a0ae824 */ /* 0x100fe400078e0a00 */
[----:B------:R-:W-:Y:S01]  /*34e0*/  @!P5 IMAD.IADD R15, R15, 0x1, -R0 ;  /* 0x000000010f0fd824 */ /* 0x000fe200078e0a00 */
[----:B------:R-:W-:Y:S01]  /*34f0*/  ISETP.GT.U32.AND P5, PT, R0, R8, PT ;  /* 0x000000080000720c */ /* 0x000fe20003fa4070 */
[----:B------:R-:W-:Y:S01]  /*3500*/  IMAD.HI.U32 R21, R2, R17, RZ ;  /* 0x0000001102157227 */ /* 0x000fe200078e00ff */
[----:B------:R-:W-:-:S03]  /*3510*/  ISETP.GT.U32.AND P4, PT, R0, R10, PT ;  /* 0x0000000a0000720c */ /* 0x000fc60003f84070 */
[C---:B------:R-:W-:Y:S02]  /*3520*/  IMAD R18, R0.reuse, R22, R18 ;  /* 0x0000001600127224 */ /* 0x040fe400078e0212 */
[----:B------:R-:W-:Y:S02]  /*3530*/  IMAD.MOV R20, RZ, RZ, -R20 ;  /* 0x000000ffff147224 */ /* 0x000fe400078e0a14 */
[----:B------:R-:W-:Y:S02]  /*3540*/  IMAD.MOV R21, RZ, RZ, -R21 ;  /* 0x000000ffff157224 */ /* 0x000fe400078e0a15 */
[----:B------:R-:W-:Y:S02]  /*3550*/  IMAD R19, R0, R20, R19 ;  /* 0x0000001400137224 */ /* 0x000fe400078e0213 */
[----:B------:R-:W-:Y:S01]  /*3560*/  @!P5 IMAD.IADD R8, R8, 0x1, -R0 ;  /* 0x000000010808d824 */ /* 0x000fe200078e0a00 */
[C---:B------:R-:W-:Y:S01]  /*3570*/  ISETP.GT.U32.AND P5, PT, R0.reuse, R18, PT ;  /* 0x000000120000720c */ /* 0x040fe20003fa4070 */
[----:B------:R-:W-:Y:S01]  /*3580*/  IMAD R17, R0, R21, R17 ;  /* 0x0000001500117224 */ /* 0x000fe200078e0211 */
[----:B------:R-:W-:Y:S01]  /*3590*/  LOP3.LUT R21, R9, 0x118, RZ, 0xfc, !PT ;  /* 0x0000011809157812 */ /* 0x000fe200078efcff */
[----:B-1----:R-:W-:-:S02]  /*35a0*/  IMAD.MOV.U32 R5, RZ, RZ, R4 ;  /* 0x000000ffff057224 */ /* 0x002fc400078e0004 */
[----:B------:R-:W-:Y:S01]  /*35b0*/  IMAD.MOV.U32 R3, RZ, RZ, R6 ;  /* 0x000000ffff037224 */ /* 0x000fe200078e0006 */
[----:B------:R-:W-:Y:S01]  /*35c0*/  IABS R6, R21 ;  /* 0x0000001500067213 */ /* 0x000fe20000000000 */
[--C-:B------:R-:W-:Y:S01]  /*35d0*/  @!P4 IMAD.IADD R10, R10, 0x1, -R0.reuse ;  /* 0x000000010a0ac824 */ /* 0x100fe200078e0a00 */
[C---:B------:R-:W-:Y:S01]  /*35e0*/  ISETP.GT.U32.AND P4, PT, R0.reuse, R19, PT ;  /* 0x000000130000720c */ /* 0x040fe20003f84070 */
[----:B------:R-:W-:Y:S01]  /*35f0*/  @!P2 IMAD.MOV R5, RZ, RZ, -R5 ;  /* 0x000000ffff05a224 */ /* 0x000fe200078e0a05 */
[C---:B------:R-:W-:Y:S01]  /*3600*/  ISETP.GT.U32.AND P2, PT, R0.reuse, R15, PT ;  /* 0x0000000f0000720c */ /* 0x040fe20003f44070 */
[----:B------:R-:W-:Y:S01]  /*3610*/  @!P0 IMAD.MOV R3, RZ, RZ, -R3 ;  /* 0x000000ffff038224 */ /* 0x000fe200078e0a03 */
[----:B------:R-:W-:Y:S01]  /*3620*/  ISETP.GT.U32.AND P0, PT, R0, R17, PT ;  /* 0x000000110000720c */ /* 0x000fe20003f04070 */
[----:B------:R-:W-:Y:S01]  /*3630*/  VIADD R11, R7, 0x11c ;  /* 0x0000011c070b7836 */ /* 0x000fe20000000000 */
[----:B------:R0:W-:Y:S01]  /*3640*/  STL [R1+0x158], R5 ;  /* 0x0001580501007387 */ /* 0x0001e20000100800 */
[----:B------:R-:W-:-:S02]  /*3650*/  @!P5 IMAD.IADD R18, R18, 0x1, -R0 ;  /* 0x000000011212d824 */ /* 0x000fc400078e0a00 */
[----:B------:R-:W-:Y:S01]  /*3660*/  IMAD.HI.U32 R20, R2, R6, RZ ;  /* 0x0000000602147227 */ /* 0x000fe200078e00ff */
[----:B------:R-:W-:Y:S01]  /*3670*/  ISETP.GE.AND P6, PT, R11, RZ, PT ;  /* 0x000000ff0b00720c */ /* 0x000fe20003fc6270 */
[----:B------:R1:W-:Y:S01]  /*3680*/  STL [R1+0x154], R3 ;  /* 0x0001540301007387 */ /* 0x0003e20000100800 */
[----:B------:R-:W-:Y:S01]  /*3690*/  IABS R11, R11 ;  /* 0x0000000b000b7213 */ /* 0x000fe20000000000 */
[--C-:B------:R-:W-:Y:S01]  /*36a0*/  @!P4 IMAD.IADD R19, R19, 0x1, -R0.reuse ;  /* 0x000000011313c824 */ /* 0x100fe200078e0a00 */
[----:B------:R-:W-:Y:S01]  /*36b0*/  ISETP.GT.U32.AND P4, PT, R0, R18, PT ;  /* 0x000000120000720c */ /* 0x000fe20003f84070 */
[----:B------:R-:W-:Y:S01]  /*36c0*/  @!P2 IMAD.IADD R15, R15, 0x1, -R0 ;  /* 0x000000010f0fa824 */ /* 0x000fe200078e0a00 */
[----:B------:R-:W-:Y:S01]  /*36d0*/  ISETP.GE.AND P2, PT, R12, RZ, PT ;  /* 0x000000ff0c00720c */ /* 0x000fe20003f46270 */
[----:B0-----:R-:W-:Y:S02]  /*36e0*/  IMAD.MOV.U32 R5, RZ, RZ, R8 ;  /* 0x000000ffff057224 */ /* 0x001fe400078e0008 */
[----:B------:R-:W-:Y:S01]  /*36f0*/  IMAD.HI.U32 R4, R2, R11, RZ ;  /* 0x0000000b02047227 */ /* 0x000fe200078e00ff */
[----:B-1----:R-:W-:-:S03]  /*3700*/  LOP3.LUT R3, R9, 0x114, RZ, 0xfc, !PT ;  /* 0x0000011409037812 */ /* 0x002fc600078efcff */
[----:B------:R-:W-:Y:S01]  /*3710*/  @!P0 IMAD.IADD R17, R17, 0x1, -R0 ;  /* 0x0000000111118824 */ /* 0x000fe200078e0a00 */
[----:B------:R-:W-:Y:S01]  /*3720*/  ISETP.GE.AND P0, PT, R13, RZ, PT ;  /* 0x000000ff0d00720c */ /* 0x000fe20003f06270 */
[----:B------:R-:W-:Y:S01]  /*3730*/  @!P1 IMAD.MOV R5, RZ, RZ, -R5 ;  /* 0x000000ffff059224 */ /* 0x000fe200078e0a05 */
[----:B------:R-:W-:Y:S01]  /*3740*/  IABS R12, R3 ;  /* 0x00000003000c7213 */ /* 0x000fe20000000000 */
[----:B------:R-:W-:Y:S01]  /*3750*/  IMAD.MOV R4, RZ, RZ, -R4 ;  /* 0x000000ffff047224 */ /* 0x000fe200078e0a04 */
[C---:B------:R-:W-:Y:S01]  /*3760*/  ISETP.GT.U32.AND P5, PT, R0.reuse, R17, PT ;  /* 0x000000110000720c */ /* 0x040fe20003fa4070 */
[----:B------:R-:W-:Y:S01]  /*3770*/  IMAD.MOV R20, RZ, RZ, -R20 ;  /* 0x000000ffff147224 */ /* 0x000fe200078e0a14 */
[----:B------:R0:W-:Y:S01]  /*3780*/  STL [R1+0x148], R5 ;  /* 0x0001480501007387 */ /* 0x0001e20000100800 */
[C---:B------:R-:W-:Y:S01]  /*3790*/  IMAD R4, R0.reuse, R4, R11 ;  /* 0x0000000400047224 */ /* 0x040fe200078e020b */
[C---:B------:R-:W-:Y:S01]  /*37a0*/  ISETP.GT.U32.AND P1, PT, R0.reuse, R19, PT ;  /* 0x000000130000720c */ /* 0x040fe20003f24070 */
[----:B------:R-:W-:Y:S01]  /*37b0*/  IMAD R8, R0, R20, R6 ;  /* 0x0000001400087224 */ /* 0x000fe200078e0206 */
[C---:B------:R-:W-:Y:S01]  /*37c0*/  LOP3.LUT R20, R9.reuse, 0xf0, RZ, 0xfc, !PT ;  /* 0x000000f009147812 */ /* 0x040fe200078efcff */
[----:B------:R-:W-:Y:S01]  /*37d0*/  IMAD.MOV.U32 R22, RZ, RZ, R10 ;  /* 0x000000ffff167224 */ /* 0x000fe200078e000a */
[----:B------:R-:W-:Y:S01]  /*37e0*/  LOP3.LUT R10, R9, 0x110, RZ, 0xfc, !PT ;  /* 0x00000110090a7812 */ /* 0x000fe200078efcff */
[----:B------:R-:W-:Y:S01]  /*37f0*/  @!P4 IMAD.IADD R18, R18, 0x1, -R0 ;  /* 0x000000011212c824 */ /* 0x000fe200078e0a00 */
[----:B------:R-:W-:Y:S01]  /*3800*/  ISETP.GT.U32.AND P4, PT, R0, R8, PT ;  /* 0x000000080000720c */ /* 0x000fe20003f84070 */
[----:B------:R-:W-:Y:S01]  /*3810*/  @!P2 IMAD.MOV R22, RZ, RZ, -R22 ;  /* 0x000000ffff16a224 */ /* 0x000fe200078e0a16 */
[----:B------:R-:W-:Y:S01]  /*3820*/  ISETP.GE.AND P2, PT, R14, RZ, PT ;  /* 0x000000ff0e00720c */ /* 0x000fe20003f46270 */
[----:B0-----:R-:W-:Y:S01]  /*3830*/  IMAD.MOV.U32 R5, RZ, RZ, R15 ;  /* 0x000000ffff057224 */ /* 0x001fe200078e000f */
[----:B------:R-:W-:Y:S01]  /*3840*/  IABS R11, R10 ;  /* 0x0000000a000b7213 */ /* 0x000fe20000000000 */
[----:B------:R-:W-:Y:S01]  /*3850*/  IMAD.HI.U32 R6, R2, R12, RZ ;  /* 0x0000000c02067227 */ /* 0x000fe200078e00ff */
[----:B------:R-:W-:Y:S03]  /*3860*/  STL [R1+0x140], R22 ;  /* 0x0001401601007387 */ /* 0x000fe60000100800 */
[----:B------:R-:W-:Y:S01]  /*3870*/  @!P3 IMAD.MOV R5, RZ, RZ, -R5 ;  /* 0x000000ffff05b224 */ /* 0x000fe200078e0a05 */
[----:B------:R-:W-:Y:S01]  /*3880*/  ISETP.GT.U32.AND P3, PT, R0, R4, PT ;  /* 0x000000040000720c */ /* 0x000fe20003f64070 */
[----:B------:R-:W-:Y:S01]  /*3890*/  @!P5 IMAD.IADD R17, R17, 0x1, -R0 ;  /* 0x000000011111d824 */ /* 0x000fe200078e0a00 */
[----:B------:R-:W-:Y:S01]  /*38a0*/  ISETP.GE.AND P5, PT, R16, RZ, PT ;  /* 0x000000ff1000720c */ /* 0x000fe20003fa6270 */
[----:B------:R-:W-:Y:S01]  /*38b0*/  IMAD.MOV R6, RZ, RZ, -R6 ;  /* 0x000000ffff067224 */ /* 0x000fe200078e0a06 */
[----:B------:R0:W-:Y:S01]  /*38c0*/  STL [R1+0x13c], R5 ;  /* 0x00013c0501007387 */ /* 0x0001e20000100800 */
[----:B------:R-:W-:-:S02]  /*38d0*/  @!P4 IMAD.IADD R8, R8, 0x1, -R0 ;  /* 0x000000010808c824 */ /* 0x000fc400078e0a00 */
[C---:B------:R-:W-:Y:S02]  /*38e0*/  IMAD R6, R0.reuse, R6, R12 ;  /* 0x0000000600067224 */ /* 0x040fe400078e020c */
[----:B------:R-:W-:Y:S01]  /*38f0*/  VIADD R12, R7, 0x10c ;  /* 0x0000010c070c7836 */ /* 0x000fe20000000000 */
[----:B------:R-:W-:Y:S01]  /*3900*/  ISETP.GT.U32.AND P4, PT, R0, R8, PT ;  /* 0x000000080000720c */ /* 0x000fe20003f84070 */
[----:B------:R-:W-:Y:S02]  /*3910*/  IMAD.MOV.U32 R15, RZ, RZ, R18 ;  /* 0x000000ffff0f7224 */ /* 0x000fe400078e0012 */
[--C-:B------:R-:W-:Y:S01]  /*3920*/  @!P3 IMAD.IADD R4, R4, 0x1, -R0.reuse ;  /* 0x000000010404b824 */ /* 0x100fe200078e0a00 */
[----:B------:R-:W-:Y:S01]  /*3930*/  IABS R13, R12 ;  /* 0x0000000c000d7213 */ /* 0x000fe20000000000 */
[----:B0-----:R-:W-:Y:S02]  /*3940*/  IMAD.MOV.U32 R5, RZ, RZ, R17 ;  /* 0x000000ffff057224 */ /* 0x001fe400078e0011 */
[----:B------:R-:W-:Y:S01]  /*3950*/  @!P1 IMAD.IADD R19, R19, 0x1, -R0 ;  /* 0x0000000113139824 */ /* 0x000fe200078e0a00 */
[----:B------:R-:W-:Y:S01]  /*3960*/  ISETP.GT.U32.AND P3, PT, R0, R4, PT ;  /* 0x000000040000720c */ /* 0x000fe20003f64070 */
[----:B------:R-:W-:Y:S01]  /*3970*/  @!P0 IMAD.MOV R5, RZ, RZ, -R5 ;  /* 0x000000ffff058224 */ /* 0x000fe200078e0a05 */
[----:B------:R-:W-:Y:S01]  /*3980*/  ISETP.GE.AND P0, PT, R12, RZ, PT ;  /* 0x000000ff0c00720c */ /* 0x000fe20003f06270 */
[----:B------:R-:W-:Y:S01]  /*3990*/  @!P2 IMAD.MOV R15, RZ, RZ, -R15 ;  /* 0x000000ffff0fa224 */ /* 0x000fe200078e0a0f */
[----:B------:R-:W-:Y:S01]  /*39a0*/  ISETP.GT.U32.AND P2, PT, R0, R6, PT ;  /* 0x000000060000720c */ /* 0x000fe20003f44070 */
[----:B------:R-:W-:Y:S01]  /*39b0*/  IMAD.HI.U32 R12, R2, R11, RZ ;  /* 0x0000000b020c7227 */ /* 0x000fe200078e00ff */
[----:B------:R0:W-:Y:S01]  /*39c0*/  STL [R1+0xfc], R5 ;  /* 0x0000fc0501007387 */ /* 0x0001e20000100800 */
[----:B------:R-:W-:-:S02]  /*39d0*/  ISETP.GE.AND P1, PT, R21, RZ, PT ;  /* 0x000000ff1500720c */ /* 0x000fc40003f26270 */
[----:B------:R-:W-:Y:S01]  /*39e0*/  IMAD.MOV R14, RZ, RZ, -R12 ;  /* 0x000000ffff0e7224 */ /* 0x000fe200078e0a0c */
[----:B------:R1:W-:Y:S01]  /*39f0*/  STL [R1+0x110], R15 ;  /* 0x0001100f01007387 */ /* 0x0003e20000100800 */
[----:B------:R-:W-:Y:S01]  /*3a00*/  IMAD.HI.U32 R12, R2, R13, RZ ;  /* 0x0000000d020c7227 */ /* 0x000fe200078e00ff */
[----:B------:R-:W-:-:S03]  /*3a10*/  LOP3.LUT R21, R9, 0xe0, RZ, 0xfc, !PT ;  /* 0x000000e009157812 */ /* 0x000fc600078efcff */
[--C-:B------:R-:W-:Y:S01]  /*3a20*/  @!P3 IMAD.IADD R4, R4, 0x1, -R0.reuse ;  /* 0x000000010404b824 */ /* 0x100fe200078e0a00 */
[----:B------:R-:W-:Y:S01]  /*3a30*/  ISETP.GE.AND P3, PT, R10, RZ, PT ;  /* 0x000000ff0a00720c */ /* 0x000fe20003f66270 */
[----:B0-----:R-:W-:Y:S01]  /*3a40*/  IMAD.MOV.U32 R5, RZ, RZ, R19 ;  /* 0x000000ffff057224 */ /* 0x001fe200078e0013 */
[----:B------:R-:W-:Y:S01]  /*3a50*/  LOP3.LUT R10, R9, 0x104, RZ, 0xfc, !PT ;  /* 0x00000104090a7812 */ /* 0x000fe200078efcff */
[--C-:B------:R-:W-:Y:S02]  /*3a60*/  @!P4 IMAD.IADD R8, R8, 0x1, -R0.reuse ;  /* 0x000000010808c824 */ /* 0x100fe400078e0a00 */
[----:B------:R-:W-:Y:S01]  /*3a70*/  @!P5 IMAD.MOV R5, RZ, RZ, -R5 ;  /* 0x000000ffff05d224 */ /* 0x000fe200078e0a05 */
[----:B------:R-:W-:Y:S01]  /*3a80*/  ISETP.GE.AND P5, PT, R3, RZ, PT ;  /* 0x000000ff0300720c */ /* 0x000fe20003fa6270 */
[----:B------:R-:W-:Y:S01]  /*3a90*/  IMAD R3, R0, R14, R11 ;  /* 0x0000000e00037224 */ /* 0x000fe200078e020b */
[----:B------:R-:W-:Y:S01]  /*3aa0*/  LOP3.LUT R14, R9, 0x108, RZ, 0xfc, !PT ;  /* 0x00000108090e7812 */ /* 0x000fe200078efcff */
[----:B------:R-:W-:Y:S01]  /*3ab0*/  @!P2 IMAD.IADD R6, R6, 0x1, -R0 ;  /* 0x000000010606a824 */ /* 0x000fe200078e0a00 */
[----:B------:R0:W-:Y:S01]  /*3ac0*/  STL [R1+0x118], R5 ;  /* 0x0001180501007387 */ /* 0x0001e20000100800 */
[----:B------:R-:W-:Y:S01]  /*3ad0*/  IMAD.MOV R11, RZ, RZ, -R12 ;  /* 0x000000ffff0b7224 */ /* 0x000fe200078e0a0c */
[C---:B------:R-:W-:Y:S01]  /*3ae0*/  ISETP.GT.U32.AND P4, PT, R0.reuse, R3, PT ;  /* 0x000000030000720c */ /* 0x040fe20003f84070 */
[----:B-1----:R-:W-:Y:S01]  /*3af0*/  IMAD.MOV.U32 R15, RZ, RZ, R4 ;  /* 0x000000ffff0f7224 */ /* 0x002fe200078e0004 */
[C---:B------:R-:W-:Y:S01]  /*3b00*/  ISETP.GT.U32.AND P2, PT, R0.reuse, R6, PT ;  /* 0x000000060000720c */ /* 0x040fe20003f44070 */
[----:B------:R-:W-:Y:S01]  /*3b10*/  IMAD R13, R0, R11, R13 ;  /* 0x0000000b000d7224 */ /* 0x000fe200078e020d */
[----:B------:R-:W-:Y:S01]  /*3b20*/  IABS R12, R14 ;  /* 0x0000000e000c7213 */ /* 0x000fe20000000000 */
[----:B------:R-:W-:Y:S01]  /*3b30*/  @!P6 IMAD.MOV R15, RZ, RZ, -R15 ;  /* 0x000000ffff0fe224 */ /* 0x000fe200078e0a0f */
[----:B------:R-:W-:-:S02]  /*3b40*/  IABS R11, R10 ;  /* 0x0000000a000b7213 */ /* 0x000fc40000000000 */
[----:B------:R-:W-:Y:S01]  /*3b50*/  ISETP.GT.U32.AND P6, PT, R0, R13, PT ;  /* 0x0000000d0000720c */ /* 0x000fe20003fc4070 */
[----:B0-----:R-:W-:Y:S01]  /*3b60*/  IMAD.MOV.U32 R5, RZ, RZ, R8 ;  /* 0x000000ffff057224 */ /* 0x001fe200078e0008 */
[----:B------:R0:W-:Y:S01]  /*3b70*/  STL [R1+0x124], R15 ;  /* 0x0001240f01007387 */ /* 0x0001e20000100800 */
[----:B------:R-:W-:Y:S02]  /*3b80*/  LOP3.LUT R4, R9, 0x100, RZ, 0xfc, !PT ;  /* 0x0000010009047812 */ /* 0x000fe400078efcff */
[--C-:B------:R-:W-:Y:S01]  /*3b90*/  @!P4 IMAD.IADD R3, R3, 0x1, -R0.reuse ;  /* 0x000000010303c824 */ /* 0x100fe200078e0a00 */
[----:B------:R-:W-:Y:S01]  /*3ba0*/  ISETP.GE.AND P4, PT, R14, RZ, PT ;  /* 0x000000ff0e00720c */ /* 0x000fe20003f86270 */
[----:B------:R-:W-:Y:S01]  /*3bb0*/  @!P1 IMAD.MOV R5, RZ, RZ, -R5 ;  /* 0x000000ffff059224 */ /* 0x000fe200078e0a05 */
[----:B------:R-:W-:Y:S01]  /*3bc0*/  IABS R8, R4 ;  /* 0x0000000400087213 */ /* 0x000fe20000000000 */
[----:B------:R-:W-:Y:S01]  /*3bd0*/  @!P2 IMAD.IADD R6, R6, 0x1, -R0 ;  /* 0x000000010606a824 */ /* 0x000fe200078e0a00 */
[----:B------:R-:W-:Y:S01]  /*3be0*/  ISETP.GT.U32.AND P1, PT, R0, R3, PT ;  /* 0x000000030000720c */ /* 0x000fe20003f24070 */
[----:B------:R-:W-:Y:S01]  /*3bf0*/  IMAD.HI.U32 R14, R2, R11, RZ ;  /* 0x0000000b020e7227 */ /* 0x000fe200078e00ff */
[----:B------:R-:W-:Y:S01]  /*3c00*/  ISETP.GE.AND P2, PT, R10, RZ, PT ;  /* 0x000000ff0a00720c */ /* 0x000fe20003f46270 */
[----:B------:R1:W-:Y:S02]  /*3c10*/  STL [R1+0x12c], R5 ;  /* 0x00012c0501007387 */ /* 0x0003e40000100800 */
[----:B0-----:R-:W-:-:S04]  /*3c20*/  IMAD.HI.U32 R15, R2, R12, RZ ;  /* 0x0000000c020f7227 */ /* 0x001fc800078e00ff */
[----:B------:R-:W-:Y:S02]  /*3c30*/  IMAD.MOV R15, RZ, RZ, -R15 ;  /* 0x000000ffff0f7224 */ /* 0x000fe400078e0a0f */
[----:B------:R-:W-:Y:S02]  /*3c40*/  IMAD.MOV.U32 R16, RZ, RZ, R6 ;  /* 0x000000ffff107224 */ /* 0x000fe400078e0006 */
[C---:B------:R-:W-:Y:S01]  /*3c50*/  IMAD R12, R0.reuse, R15, R12 ;  /* 0x0000000f000c7224 */ /* 0x040fe200078e020c */
[----:B------:R-:W-:Y:S01]  /*3c60*/  LOP3.LUT R15, R9, 0xf8, RZ, 0xfc, !PT ;  /* 0x000000f8090f7812 */ /* 0x000fe200078efcff */
[----:B------:R-:W-:Y:S02]  /*3c70*/  @!P6 IMAD.IADD R13, R13, 0x1, -R0 ;  /* 0x000000010d0de824 */ /* 0x000fe400078e0a00 */
[----:B------:R-:W-:Y:S01]  /*3c80*/  @!P5 IMAD.MOV R16, RZ, RZ, -R16 ;  /* 0x000000ffff10d224 */ /* 0x000fe200078e0a10 */
[C---:B------:R-:W-:Y:S01]  /*3c90*/  ISETP.GT.U32.AND P5, PT, R0.reuse, R12, PT ;  /* 0x0000000c0000720c */ /* 0x040fe20003fa4070 */
[----:B------:R-:W-:Y:S01]  /*3ca0*/  VIADD R10, R7, 0xfc ;  /* 0x000000fc070a7836 */ /* 0x000fe20000000000 */
[----:B------:R-:W-:Y:S01]  /*3cb0*/  ISETP.GT.U32.AND P6, PT, R0, R13, PT ;  /* 0x0000000d0000720c */ /* 0x000fe20003fc4070 */
[----:B------:R-:W-:Y:S01]  /*3cc0*/  @!P1 IMAD.IADD R3, R3, 0x1, -R0 ;  /* 0x0000000103039824 */ /* 0x000fe200078e0a00 */
[----:B------:R-:W-:Y:S01]  /*3cd0*/  STL [R1+0x130], R16 ;  /* 0x0001301001007387 */ /* 0x000fe20000100800 */
[----:B------:R-:W-:Y:S01]  /*3ce0*/  IMAD.MOV R14, RZ, RZ, -R14 ;  /* 0x000000ffff0e7224 */ /* 0x000fe200078e0a0e */
[----:B------:R-:W-:Y:S01]  /*3cf0*/  ISETP.GE.AND P1, PT, R10, RZ, PT ;  /* 0x000000ff0a00720c */ /* 0x000fe20003f26270 */
[----:B-1----:R-:W-:Y:S01]  /*3d00*/  IMAD.MOV.U32 R5, RZ, RZ, R3 ;  /* 0x000000ffff057224 */ /* 0x002fe200078e0003 */
[----:B------:R-:W-:Y:S01]  /*3d10*/  IABS R10, R10 ;  /* 0x0000000a000a7213 */ /* 0x000fe20000000000 */
[----:B------:R-:W-:Y:S01]  /*3d20*/  IMAD R11, R0, R14, R11 ;  /* 0x0000000e000b7224 */ /* 0x000fe200078e020b */
[----:B------:R-:W-:Y:S01]  /*3d30*/  LOP3.LUT R3, R9, 0xf4, RZ, 0xfc, !PT ;  /* 0x000000f409037812 */ /* 0x000fe200078efcff */
[----:B------:R-:W-:Y:S01]  /*3d40*/  @!P3 IMAD.MOV R5, RZ, RZ, -R5 ;  /* 0x000000ffff05b224 */ /* 0x000fe200078e0a05 */
[----:B------:R-:W-:Y:S01]  /*3d50*/  ISETP.GE.AND P3, PT, R4, RZ, PT ;  /* 0x000000ff0400720c */ /* 0x000fe20003f66270 */
[--C-:B------:R-:W-:Y:S01]  /*3d60*/  @!P5 IMAD.IADD R12, R12, 0x1, -R0.reuse ;  /* 0x000000010c0cd824 */ /* 0x100fe200078e0a00 */
[----:B------:R-:W-:Y:S01]  /*3d70*/  IABS R17, R15 ;  /* 0x0000000f00117213 */ /* 0x000fe20000000000 */
[----:B------:R-:W-:Y:S01]  /*3d80*/  IMAD.HI.U32 R6, R2, R8, RZ ;  /* 0x0000000802067227 */ /* 0x000fe200078e00ff */
[----:B------:R0:W-:Y:S02]  /*3d90*/  STL [R1+0x134], R5 ;  /* 0x0001340501007387 */ /* 0x0001e40000100800 */
[C---:B------:R-:W-:Y:S01]  /*3da0*/  ISETP.GT.U32.AND P5, PT, R0.reuse, R12, PT ;  /* 0x0000000c0000720c */ /* 0x040fe20003fa4070 */
[----:B------:R-:W-:Y:S01]  /*3db0*/  @!P6 IMAD.IADD R13, R13, 0x1, -R0 ;  /* 0x000000010d0de824 */ /* 0x000fe200078e0a00 */
[----:B------:R-:W-:Y:S01]  /*3dc0*/  ISETP.GT.U32.AND P6, PT, R0, R11, PT ;  /* 0x0000000b0000720c */ /* 0x000fe20003fc4070 */
[----:B------:R-:W-:Y:S01]  /*3dd0*/  IMAD.MOV.U32 R4, RZ, RZ, R10 ;  /* 0x000000ffff047224 */ /* 0x000fe200078e000a */
[----:B------:R-:W-:Y:S01]  /*3de0*/  IABS R10, R20 ;  /* 0x00000014000a7213 */ /* 0x000fe20000000000 */
[----:B------:R-:W-:-:S02]  /*3df0*/  IMAD.MOV R6, RZ, RZ, -R6 ;  /* 0x000000ffff067224 */ /* 0x000fc400078e0a06 */
[----:B------:R-:W-:-:S04]  /*3e00*/  IMAD.HI.U32 R14, R2, R4, RZ ;  /* 0x00000004020e7227 */ /* 0x000fc800078e00ff */
[C---:B------:R-:W-:Y:S01]  /*3e10*/  IMAD R8, R0.reuse, R6, R8 ;  /* 0x0000000600087224 */ /* 0x040fe200078e0208 */
[----:B------:R-:W-:Y:S01]  /*3e20*/  IABS R6, R3 ;  /* 0x0000000300067213 */ /* 0x000fe20000000000 */
[----:B------:R-:W-:Y:S02]  /*3e30*/  IMAD.MOV R14, RZ, RZ, -R14 ;  /* 0x000000ffff0e7224 */ /* 0x000fe400078e0a0e */
[----:B0-----:R-:W-:Y:S02]  /*3e40*/  IMAD.MOV.U32 R5, RZ, RZ, R13 ;  /* 0x000000ffff057224 */ /* 0x001fe400078e000d */
[C---:B------:R-:W-:Y:S02]  /*3e50*/  IMAD R4, R0.reuse, R14, R4 ;  /* 0x0000000e00047224 */ /* 0x040fe400078e0204 */
[----:B------:R-:W-:Y:S01]  /*3e60*/  @!P0 IMAD.MOV R5, RZ, RZ, -R5 ;  /* 0x000000ffff058224 */ /* 0x000fe200078e0a05 */
[----:B------:R-:W-:Y:S01]  /*3e70*/  ISETP.GT.U32.AND P0, PT, R0, R8, PT ;  /* 0x000000080000720c */ /* 0x000fe20003f04070 */
[----:B------:R-:W-:-:S02]  /*3e80*/  @!P6 IMAD.IADD R11, R11, 0x1, -R0 ;  /* 0x000000010b0be824 */ /* 0x000fc400078e0a00 */
[----:B------:R-:W-:Y:S01]  /*3e90*/  @!P5 IMAD.IADD R12, R12, 0x1, -R0 ;  /* 0x000000010c0cd824 */ /* 0x000fe200078e0a00 */
[C---:B------:R-:W-:Y:S01]  /*3ea0*/  ISETP.GT.U32.AND P5, PT, R0.reuse, R4, PT ;  /* 0x000000040000720c */ /* 0x040fe20003fa4070 */
[----:B------:R0:W-:Y:S01]  /*3eb0*/  STL [R1+0x128], R5 ;  /* 0x0001280501007387 */ /* 0x0001e20000100800 */
[----:B------:R-:W-:Y:S01]  /*3ec0*/  ISETP.GT.U32.AND P6, PT, R0, R11, PT ;  /* 0x0000000b0000720c */ /* 0x000fe20003fc4070 */
[----:B------:R-:W-:-:S04]  /*3ed0*/  IMAD.HI.U32 R16, R2, R17, RZ ;  /* 0x0000001102107227 */ /* 0x000fc800078e00ff */
[----:B------:R-:W-:-:S04]  /*3ee0*/  IMAD.HI.U32 R14, R2, R6, RZ ;  /* 0x00000006020e7227 */ /* 0x000fc800078e00ff */
[----:B0-----:R-:W-:Y:S02]  /*3ef0*/  IMAD.MOV.U32 R5, RZ, RZ, R12 ;  /* 0x000000ffff057224 */ /* 0x001fe400078e000c */
[--C-:B------:R-:W-:Y:S02]  /*3f00*/  @!P0 IMAD.IADD R8, R8, 0x1, -R0.reuse ;  /* 0x0000000108088824 */ /* 0x100fe400078e0a00 */
[----:B------:R-:W-:Y:S02]  /*3f10*/  @!P5 IMAD.IADD R4, R4, 0x1, -R0 ;  /* 0x000000010404d824 */ /* 0x000fe400078e0a00 */
[----:B------:R-:W-:Y:S01]  /*3f20*/  @!P4 IMAD.MOV R5, RZ, RZ, -R5 ;  /* 0x000000ffff05c224 */ /* 0x000fe200078e0a05 */
[C---:B------:R-:W-:Y:S01]  /*3f30*/  ISETP.GT.U32.AND P5, PT, R0.reuse, R8, PT ;  /* 0x000000080000720c */ /* 0x040fe20003fa4070 */
[----:B------:R-:W-:Y:S01]  /*3f40*/  IMAD.MOV R16, RZ, RZ, -R16 ;  /* 0x000000ffff107224 */ /* 0x000fe200078e0a10 */
[C---:B------:R-:W-:Y:S01]  /*3f50*/  ISETP.GT.U32.AND P4, PT, R0.reuse, R4, PT ;  /* 0x000000040000720c */ /* 0x040fe20003f84070 */
[----:B------:R-:W-:Y:S01]  /*3f60*/  @!P6 IMAD.IADD R11, R11, 0x1, -R0 ;  /* 0x000000010b0be824 */ /* 0x000fe200078e0a00 */
[----:B------:R0:W-:Y:S01]  /*3f70*/  STL [R1+0x11c], R5 ;  /* 0x00011c0501007387 */ /* 0x0001e20000100800 */
[----:B------:R-:W-:Y:S01]  /*3f80*/  IMAD.MOV R14, RZ, RZ, -R14 ;  /* 0x000000ffff0e7224 */ /* 0x000fe200078e0a0e */
[----:B------:R-:W-:Y:S01]  /*3f90*/  ISETP.GE.AND P6, PT, R15, RZ, PT ;  /* 0x000000ff0f00720c */ /* 0x000fe20003fc6270 */
[C---:B------:R-:W-:Y:S01]  /*3fa0*/  IMAD R17, R0.reuse, R16, R17 ;  /* 0x0000001000117224 */ /* 0x040fe200078e0211 */
[----:B------:R-:W-:Y:S01]  /*3fb0*/  LOP3.LUT R15, R9, 0xe8, RZ, 0xfc, !PT ;  /* 0x000000e8090f7812 */ /* 0x000fe200078efcff */
[----:B------:R-:W-:-:S02]  /*3fc0*/  IMAD R6, R0, R14, R6 ;  /* 0x0000000e00067224 */ /* 0x000fc400078e0206 */
[----:B------:R-:W-:Y:S01]  /*3fd0*/  IMAD.HI.U32 R13, R2, R10, RZ ;  /* 0x0000000a020d7227 */ /* 0x000fe200078e00ff */
[----:B------:R-:W-:-:S03]  /*3fe0*/  IABS R16, R15 ;  /* 0x0000000f00107213 */ /* 0x000fc60000000000 */
[----:B0-----:R-:W-:Y:S02]  /*3ff0*/  IMAD.MOV.U32 R5, RZ, RZ, R11 ;  /* 0x000000ffff057224 */ /* 0x001fe400078e000b */
[----:B------:R-:W-:Y:S01]  /*4000*/  @!P5 IMAD.IADD R8, R8, 0x1, -R0 ;  /* 0x000000010808d824 */ /* 0x000fe200078e0a00 */
[C---:B------:R-:W-:Y:S01]  /*4010*/  ISETP.GT.U32.AND P5, PT, R0.reuse, R6, PT ;  /* 0x000000060000720c */ /* 0x040fe20003fa4070 */
[----:B------:R-:W-:Y:S01]  /*4020*/  @!P2 IMAD.MOV R5, RZ, RZ, -R5 ;  /* 0x000000ffff05a224 */ /* 0x000fe200078e0a05 */
[C---:B------:R-:W-:Y:S01]  /*4030*/  ISETP.GT.U32.AND P2, PT, R0.reuse, R17, PT ;  /* 0x000000110000720c */ /* 0x040fe20003f44070 */
[----:B------:R-:W-:Y:S02]  /*4040*/  IMAD.MOV R13, RZ, RZ, -R13 ;  /* 0x000000ffff0d7224 */ /* 0x000fe400078e0a0d */
[----:B------:R-:W-:Y:S01]  /*4050*/  VIADD R14, R7, 0xec ;  /* 0x000000ec070e7836 */ /* 0x000fe20000000000 */
[----:B------:R0:W-:Y:S01]  /*4060*/  STL [R1+0x120], R5 ;  /* 0x0001200501007387 */ /* 0x0001e20000100800 */
[----:B------:R-:W-:Y:S01]  /*4070*/  IMAD R10, R0, R13, R10 ;  /* 0x0000000d000a7224 */ /* 0x000fe200078e020a */
[----:B------:R-:W-:Y:S01]  /*4080*/  LOP3.LUT R13, R9, 0xe4, RZ, 0xfc, !PT ;  /* 0x000000e4090d7812 */ /* 0x000fe200078efcff */
[----:B------:R-:W-:Y:S01]  /*4090*/  @!P4 IMAD.IADD R4, R4, 0x1, -R0 ;  /* 0x000000010404c824 */ /* 0x000fe200078e0a00 */
[----:B------:R-:W-:Y:S01]  /*40a0*/  ISETP.GE.AND P0, PT, R14, RZ, PT ;  /* 0x000000ff0e00720c */ /* 0x000fe20003f06270 */
[----:B------:R-:W-:Y:S01]  /*40b0*/  IMAD.HI.U32 R12, R2, R16, RZ ;  /* 0x00000010020c7227 */ /* 0x000fe200078e00ff */
[----:B------:R-:W-:-:S02]  /*40c0*/  ISETP.GT.U32.AND P4, PT, R0, R10, PT ;  /* 0x0000000a0000720c */ /* 0x000fc40003f84070 */
[----:B------:R-:W-:Y:S01]  /*40d0*/  IABS R14, R14 ;  /* 0x0000000e000e7213 */ /* 0x000fe20000000000 */
[--C-:B------:R-:W-:Y:S01]  /*40e0*/  @!P2 IMAD.IADD R17, R17, 0x1, -R0.reuse ;  /* 0x000000011111a824 */ /* 0x100fe200078e0a00 */
[----:B------:R-:W-:Y:S01]  /*40f0*/  ISETP.GE.AND P2, PT, R3, RZ, PT ;  /* 0x000000ff0300720c */ /* 0x000fe20003f46270 */
[----:B------:R-:W-:Y:S01]  /*4100*/  @!P5 IMAD.IADD R6, R6, 0x1, -R0 ;  /* 0x000000010606d824 */ /* 0x000fe200078e0a00 */
[----:B------:R-:W-:Y:S01]  /*4110*/  IABS R19, R13 ;  /* 0x0000000d00137213 */ /* 0x000fe20000000000 */
[----:B0-----:R-:W-:Y:S01]  /*4120*/  IMAD.MOV.U32 R5, RZ, RZ, R8 ;  /* 0x000000ffff057224 */ /* 0x001fe200078e0008 */
[----:B------:R-:W-:Y:S01]  /*4130*/  ISETP.GT.U32.AND P5, PT, R0, R17, PT ;  /* 0x000000110000720c */ /* 0x000fe20003fa4070 */
[----:B------:R-:W-:-:S04]  /*4140*/  IMAD.HI.U32 R18, R2, R14, RZ ;  /* 0x0000000e02127227 */ /* 0x000fc800078e00ff */
[----:B------:R-:W-:Y:S01]  /*4150*/  @!P3 IMAD.MOV R5, RZ, RZ, -R5 ;  /* 0x000000ffff05b224 */ /* 0x000fe200078e0a05 */
[----:B------:R-:W-:Y:S01]  /*4160*/  ISETP.GT.U32.AND P3, PT, R0, R6, PT ;  /* 0x000000060000720c */ /* 0x000fe20003f64070 */
[----:B------:R-:W-:Y:S02]  /*4170*/  IMAD.MOV R18, RZ, RZ, -R18 ;  /* 0x000000ffff127224 */ /* 0x000fe400078e0a12 */
[----:B------:R-:W-:Y:S01]  /*4180*/  @!P4 IMAD.IADD R10, R10, 0x1, -R0 ;  /* 0x000000010a0ac824 */ /* 0x000fe200078e0a00 */
[----:B------:R0:W-:Y:S01]  /*4190*/  STL [R1+0x114], R5 ;  /* 0x0001140501007387 */ /* 0x0001e20000100800 */
[----:B------:R-:W-:Y:S02]  /*41a0*/  IMAD.MOV R12, RZ, RZ, -R12 ;  /* 0x000000ffff0c7224 */ /* 0x000fe400078e0a0c */
[C---:B------:R-:W-:Y:S01]  /*41b0*/  IMAD R3, R0.reuse, R18, R14 ;  /* 0x0000001200037224 */ /* 0x040fe200078e020e */
[C---:B------:R-:W-:Y:S01]  /*41c0*/  ISETP.GT.U32.AND P4, PT, R0.reuse, R10, PT ;  /* 0x0000000a0000720c */ /* 0x040fe20003f84070 */
[C---:B------:R-:W-:Y:S01]  /*41d0*/  IMAD R16, R0.reuse, R12, R16 ;  /* 0x0000000c00107224 */ /* 0x040fe200078e0210 */
[----:B------:R-:W-:Y:S01]  /*41e0*/  IABS R18, R21 ;  /* 0x0000001500127213 */ /* 0x000fe20000000000 */
[----:B------:R-:W-:Y:S01]  /*41f0*/  @!P5 IMAD.IADD R17, R17, 0x1, -R0 ;  /* 0x000000011111d824 */ /* 0x000fe200078e0a00 */
[----:B------:R-:W-:Y:S01]  /*4200*/  ISETP.GT.U32.AND P5, PT, R0, R3, PT ;  /* 0x000000030000720c */ /* 0x000fe20003fa4070 */
[----:B------:R-:W-:-:S04]  /*4210*/  IMAD.HI.U32 R11, R2, R19, RZ ;  /* 0x00000013020b7227 */ /* 0x000fc800078e00ff */
[--C-:B------:R-:W-:Y:S01]  /*4220*/  @!P3 IMAD.IADD R6, R6, 0x1, -R0.reuse ;  /* 0x000000010606b824 */ /* 0x100fe200078e0a00 */
[----:B------:R-:W-:Y:S01]  /*4230*/  ISETP.GT.U32.AND P3, PT, R0, R16, PT ;  /* 0x000000100000720c */ /* 0x000fe20003f64070 */
[----:B------:R-:W-:Y:S02]  /*4240*/  IMAD.MOV R11, RZ, RZ, -R11 ;  /* 0x000000ffff0b7224 */ /* 0x000fe400078e0a0b */
[--C-:B------:R-:W-:Y:S02]  /*4250*/  @!P4 IMAD.IADD R10, R10, 0x1, -R0.reuse ;  /* 0x000000010a0ac824 */ /* 0x100fe400078e0a00 */
[----:B------:R-:W-:Y:S02]  /*4260*/  IMAD R19, R0, R11, R19 ;  /* 0x0000000b00137224 */ /* 0x000fe400078e0213 */
[----:B------:R-:W-:Y:S01]  /*4270*/  @!P5 IMAD.IADD R3, R3, 0x1, -R0 ;  /* 0x000000010303d824 */ /* 0x000fe200078e0a00 */
[----:B------:R-:W-:Y:S01]  /*4280*/  ISETP.GE.AND P5, PT, R20, RZ, PT ;  /* 0x000000ff1400720c */ /* 0x000fe20003fa6270 */
[----:B------:R-:W-:Y:S01]  /*4290*/  VIADD R8, R7, 0xdc ;  /* 0x000000dc07087836 */ /* 0x000fe20000000000 */
[----:B------:R-:W-:Y:S01]  /*42a0*/  ISETP.GT.U32.AND P4, PT, R0, R19, PT ;  /* 0x000000130000720c */ /* 0x000fe20003f84070 */
[----:B------:R-:W-:-:S02]  /*42b0*/  @!P1 IMAD.MOV R4, RZ, RZ, -R4 ;  /* 0x000000ffff049224 */ /* 0x000fc400078e0a04 */
[----:B------:R-:W-:Y:S01]  /*42c0*/  @!P3 IMAD.IADD R16, R16, 0x1, -R0 ;  /* 0x000000011010b824 */ /* 0x000fe200078e0a00 */
[----:B------:R-:W-:Y:S01]  /*42d0*/  ISETP.GT.U32.AND P3, PT, R0, R3, PT ;  /* 0x000000030000720c */ /* 0x000fe20003f64070 */
[----:B------:R-:W-:Y:S01]  /*42e0*/  IMAD.HI.U32 R22, R2, R18, RZ ;  /* 0x0000001202167227 */ /* 0x000fe200078e00ff */
[----:B------:R-:W-:Y:S01]  /*42f0*/  ISETP.GE.AND P1, PT, R8, RZ, PT ;  /* 0x000000ff0800720c */ /* 0x000fe20003f26270 */
[----:B------:R1:W-:Y:S01]  /*4300*/  STL [R1+0x108], R4 ;  /* 0x0001080401007387 */ /* 0x0003e20000100800 */
[----:B------:R-:W-:Y:S01]  /*4310*/  IABS R8, R8 ;  /* 0x0000000800087213 */ /* 0x000fe20000000000 */
[----:B------:R-:W-:Y:S02]  /*4320*/  IMAD.MOV R20, RZ, RZ, -R22 ;  /* 0x000000ffff147224 */ /* 0x000fe400078e0a16 */
[----:B0-----:R-:W-:Y:S02]  /*4330*/  IMAD.MOV.U32 R5, RZ, RZ, R6 ;  /* 0x000000ffff057224 */ /* 0x001fe400078e0006 */
[----:B------:R-:W-:Y:S01]  /*4340*/  @!P4 IMAD.IADD R19, R19, 0x1, -R0 ;  /* 0x000000011313c824 */ /* 0x000fe200078e0a00 */
[C---:B------:R-:W-:Y:S01]  /*4350*/  ISETP.GT.U32.AND P4, PT, R0.reuse, R16, PT ;  /* 0x000000100000720c */ /* 0x040fe20003f84070 */
[----:B------:R-:W-:Y:S01]  /*4360*/  IMAD R6, R0, R20, R18 ;  /* 0x0000001400067224 */ /* 0x000fe200078e0212 */
[----:B-1----:R-:W-:Y:S01]  /*4370*/  LOP3.LUT R4, R9, 0xd8, RZ, 0xfc, !PT ;  /* 0x000000d809047812 */ /* 0x002fe200078efcff */
[----:B------:R-:W-:-:S03]  /*4380*/  IMAD.HI.U32 R14, R2, R8, RZ ;  /* 0x00000008020e7227 */ /* 0x000fc600078e00ff */
[----:B------:R-:W-:Y:S01]  /*4390*/  IABS R11, R4 ;  /* 0x00000004000b7213 */ /* 0x000fe20000000000 */
[----:B------:R-:W-:Y:S01]  /*43a0*/  @!P3 IMAD.IADD R3, R3, 0x1, -R0 ;  /* 0x000000010303b824 */ /* 0x000fe200078e0a00 */
[----:B------:R-:W-:Y:S01]  /*43b0*/  ISETP.GT.U32.AND P3, PT, R0, R6, PT ;  /* 0x000000060000720c */ /* 0x000fe20003f64070 */
[----:B------:R-:W-:Y:S02]  /*43c0*/  IMAD.MOV R14, RZ, RZ, -R14 ;  /* 0x000000ffff0e7224 */ /* 0x000fe400078e0a0e */
[----:B------:R-:W-:-:S04]  /*43d0*/  IMAD.HI.U32 R12, R2, R11, RZ ;  /* 0x0000000b020c7227 */ /* 0x000fc800078e00ff */
[C---:B------:R-:W-:Y:S01]  /*43e0*/  IMAD R8, R0.reuse, R14, R8 ;  /* 0x0000000e00087224 */ /* 0x040fe200078e0208 */
[C---:B------:R-:W-:Y:S01]  /*43f0*/  LOP3.LUT R14, R9.reuse, 0xd4, RZ, 0xfc, !PT ;  /* 0x000000d4090e7812 */ /* 0x040fe200078efcff */
[----:B------:R-:W-:Y:S02]  /*4400*/  IMAD.MOV R12, RZ, RZ, -R12 ;  /* 0x000000ffff0c7224 */ /* 0x000fe400078e0a0c */
[----:B------:R-:W-:Y:S01]  /*4410*/  @!P2 IMAD.MOV R5, RZ, RZ, -R5 ;  /* 0x000000ffff05a224 */ /* 0x000fe200078e0a05 */
[----:B------:R-:W-:Y:S01]  /*4420*/  ISETP.GT.U32.AND P2, PT, R0, R19, PT ;  /* 0x000000130000720c */ /* 0x000fe20003f44070 */
[--C-:B------:R-:W-:Y:S01]  /*4430*/  @!P4 IMAD.IADD R16, R16, 0x1, -R0.reuse ;  /* 0x000000011010c824 */ /* 0x100fe200078e0a00 */
[C---:B------:R-:W-:Y:S01]  /*4440*/  ISETP.GT.U32.AND P4, PT, R0.reuse, R8, PT ;  /* 0x000000080000720c */ /* 0x040fe20003f84070 */
[----:B------:R-:W-:Y:S01]  /*4450*/  IMAD R11, R0, R12, R11 ;  /* 0x0000000c000b7224 */ /* 0x000fe200078e020b */
[----:B------:R-:W-:Y:S01]  /*4460*/  LOP3.LUT R12, R9, 0xd0, RZ, 0xfc, !PT ;  /* 0x000000d0090c7812 */ /* 0x000fe200078efcff */
[----:B------:R-:W-:-:S02]  /*4470*/  @!P3 IMAD.IADD R6, R6, 0x1, -R0 ;  /* 0x000000010606b824 */ /* 0x000fc400078e0a00 */
[----:B------:R-:W-:Y:S01]  /*4480*/  IMAD.MOV.U32 R23, RZ, RZ, R17 ;  /* 0x000000ffff177224 */ /* 0x000fe200078e0011 */
[----:B------:R-:W-:Y:S01]  /*4490*/  ISETP.GT.U32.AND P3, PT, R0, R11, PT ;  /* 0x0000000b0000720c */ /* 0x000fe20003f64070 */
[----:B------:R-:W-:Y:S01]  /*44a0*/  VIADD R20, R7, 0xcc ;  /* 0x000000cc07147836 */ /* 0x000fe20000000000 */
[----:B------:R-:W-:Y:S01]  /*44b0*/  IABS R17, R14 ;  /* 0x0000000e00117213 */ /* 0x000fe20000000000 */
[----:B------:R-:W-:Y:S01]  /*44c0*/  @!P6 IMAD.MOV R23, RZ, RZ, -R23 ;  /* 0x000000ffff17e224 */ /* 0x000fe200078e0a17 */
[----:B------:R-:W-:Y:S01]  /*44d0*/  ISETP.GE.AND P6, PT, R15, RZ, PT ;  /* 0x000000ff0f00720c */ /* 0x000fe20003fc6270 */
[--C-:B------:R-:W-:Y:S01]  /*44e0*/  @!P2 IMAD.IADD R19, R19, 0x1, -R0.reuse ;  /* 0x000000011313a824 */ /* 0x100fe200078e0a00 */
[----:B------:R-:W-:Y:S01]  /*44f0*/  ISETP.GE.AND P2, PT, R20, RZ, PT ;  /* 0x000000ff1400720c */ /* 0x000fe20003f46270 */
[----:B------:R-:W-:Y:S01]  /*4500*/  @!P4 IMAD.IADD R8, R8, 0x1, -R0 ;  /* 0x000000010808c824 */ /* 0x000fe200078e0a00 */
[----:B------:R-:W-:Y:S01]  /*4510*/  ISETP.GT.U32.AND P4, PT, R0, R6, PT ;  /* 0x000000060000720c */ /* 0x000fe20003f84070 */
[----:B------:R-:W-:Y:S01]  /*4520*/  STL [R1+0x104], R23 ;  /* 0x0001041701007387 */ /* 0x000fe20000100800 */
[----:B------:R-:W-:Y:S01]  /*4530*/  IABS R20, R20 ;  /* 0x0000001400147213 */ /* 0x000fe20000000000 */
[----:B------:R-:W-:Y:S01]  /*4540*/  IMAD.HI.U32 R22, R2, R17, RZ ;  /* 0x0000001102167227 */ /* 0x000fe200078e00ff */
[----:B------:R-:W-:Y:S01]  /*4550*/  IABS R15, R12 ;  /* 0x0000000c000f7213 */ /* 0x000fe20000000000 */
[----:B------:R0:W-:Y:S02]  /*4560*/  STL [R1+0x100], R5 ;  /* 0x0001000501007387 */ /* 0x0001e40000100800 */
[----:B------:R-:W-:Y:S01]  /*4570*/  @!P5 IMAD.MOV R10, RZ, RZ, -R10 ;  /* 0x000000ffff0ad224 */ /* 0x000fe200078e0a0a */
[----:B------:R-:W-:Y:S01]  /*4580*/  ISETP.GE.AND P5, PT, R13, RZ, PT ;  /* 0x000000ff0d00720c */ /* 0x000fe20003fa6270 */
[----:B------:R-:W-:-:S02]  /*4590*/  @!P3 IMAD.IADD R11, R11, 0x1, -R0 ;  /* 0x000000010b0bb824 */ /* 0x000fc400078e0a00 */
[----:B------:R-:W-:Y:S01]  /*45a0*/  IMAD.MOV R22, RZ, RZ, -R22 ;  /* 0x000000ffff167224 */ /* 0x000fe200078e0a16 */
[----:B------:R1:W-:Y:S01]  /*45b0*/  STL [R1+0xf8], R10 ;  /* 0x0000f80a01007387 */ /* 0x0003e20000100800 */
[----:B------:R-:W-:Y:S01]  /*45c0*/  IMAD.MOV.U32 R13, RZ, RZ, R20 ;  /* 0x000000ffff0d7224 */ /* 0x000fe200078e0014 */
[----:B------:R-:W-:Y:S01]  /*45d0*/  ISETP.GT.U32.AND P3, PT, R0, R11, PT ;  /* 0x0000000b0000720c */ /* 0x000fe20003f64070 */
[----:B0-----:R-:W-:Y:S02]  /*45e0*/  IMAD.MOV.U32 R5, RZ, RZ, R3 ;  /* 0x000000ffff057224 */ /* 0x001fe400078e0003 */
[----:B------:R-:W-:-:S04]  /*45f0*/  IMAD.HI.U32 R18, R2, R15, RZ ;  /* 0x0000000f02127227 */ /* 0x000fc800078e00ff */
[----:B------:R-:W-:Y:S01]  /*4600*/  @!P0 IMAD.MOV R5, RZ, RZ, -R5 ;  /* 0x000000ffff058224 */ /* 0x000fe200078e0a05 */
[C---:B------:R-:W-:Y:S01]  /*4610*/  ISETP.GT.U32.AND P0, PT, R0.reuse, R8, PT ;  /* 0x000000080000720c */ /* 0x040fe20003f04070 */
[----:B-1----:R-:W-:Y:S02]  /*4620*/  IMAD R10, R0, R22, R17 ;  /* 0x00000016000a7224 */ /* 0x002fe400078e0211 */
[----:B------:R-:W-:Y:S01]  /*4630*/  IMAD.HI.U32 R17, R2, R13, RZ ;  /* 0x0000000d02117227 */ /* 0x000fe200078e00ff */
[----:B------:R0:W-:Y:S03]  /*4640*/  STL [R1+0xf4], R5 ;  /* 0x0000f40501007387 */ /* 0x0001e60000100800 */
[----:B------:R-:W-:Y:S01]  /*4650*/  IMAD.MOV R3, RZ, RZ, -R18 ;  /* 0x000000ffff037224 */ /* 0x000fe200078e0a12 */
[C---:B------:R-:W-:Y:S01]  /*4660*/  LOP3.LUT R18, R9.reuse, 0xc8, RZ, 0xfc, !PT ;  /* 0x000000c809127812 */ /* 0x040fe200078efcff */
[--C-:B------:R-:W-:Y:S01]  /*4670*/  @!P4 IMAD.IADD R6, R6, 0x1, -R0.reuse ;  /* 0x000000010606c824 */ /* 0x100fe200078e0a00 */
[C---:B------:R-:W-:Y:S01]  /*4680*/  ISETP.GT.U32.AND P4, PT, R0.reuse, R10, PT ;  /* 0x0000000a0000720c */ /* 0x040fe20003f84070 */
[----:B------:R-:W-:Y:S01]  /*4690*/  IMAD.MOV R17, RZ, RZ, -R17 ;  /* 0x000000ffff117224 */ /* 0x000fe200078e0a11 */
[----:B------:R-:W-:Y:S01]  /*46a0*/  IABS R23, R18 ;  /* 0x0000001200177213 */ /* 0x000fe20000000000 */
[C---:B------:R-:W-:Y:S01]  /*46b0*/  IMAD R3, R0.reuse, R3, R15 ;  /* 0x0000000300037224 */ /* 0x040fe200078e020f */
[C---:B------:R-:W-:Y:S01]  /*46c0*/  LOP3.LUT R15, R9.reuse, 0xc4, RZ, 0xfc, !PT ;  /* 0x000000c4090f7812 */ /* 0x040fe200078efcff */
[----:B------:R-:W-:Y:S01]  /*46d0*/  IMAD R13, R0, R17, R13 ;  /* 0x00000011000d7224 */ /* 0x000fe200078e020d */
[----:B------:R-:W-:Y:S01]  /*46e0*/  LOP3.LUT R17, R9, 0xc0, RZ, 0xfc, !PT ;  /* 0x000000c009117812 */ /* 0x000fe200078efcff */
[--C-:B------:R-:W-:Y:S01]  /*46f0*/  @!P0 IMAD.IADD R8, R8, 0x1, -R0.reuse ;  /* 0x0000000108088824 */ /* 0x100fe200078e0a00 */
[C---:B------:R-:W-:Y:S01]  /*4700*/  ISETP.GT.U32.AND P0, PT, R0.reuse, R3, PT ;  /* 0x000000030000720c */ /* 0x040fe20003f04070 */
[----:B------:R-:W-:Y:S01]  /*4710*/  @!P3 IMAD.IADD R11, R11, 0x1, -R0 ;  /* 0x000000010b0bb824 */ /* 0x000fe200078e0a00 */
[----:B------:R-:W-:Y:S01]  /*4720*/  ISETP.GT.U32.AND P3, PT, R0, R13, PT ;  /* 0x0000000d0000720c */ /* 0x000fe20003f64070 */
[----:B0-----:R-:W-:Y:S01]  /*4730*/  IMAD.MOV.U32 R5, RZ, RZ, R16 ;  /* 0x000000ffff057224 */ /* 0x001fe200078e0010 */
[----:B------:R-:W-:Y:S01]  /*4740*/  IABS R20, R15 ;  /* 0x0000000f00147213 */ /* 0x000fe20000000000 */
[----:B------:R-:W-:Y:S01]  /*4750*/  @!P4 IMAD.IADD R10, R10, 0x1, -R0 ;  /* 0x000000010a0ac824 */ /* 0x000fe200078e0a00 */
[----:B------:R-:W-:Y:S01]  /*4760*/  ISETP.GE.AND P4, PT, R21, RZ, PT ;  /* 0x000000ff1500720c */ /* 0x000fe20003f86270 */
[----:B------:R-:W-:Y:S01]  /*4770*/  @!P6 IMAD.MOV R5, RZ, RZ, -R5 ;  /* 0x000000ffff05e224 */ /* 0x000fe200078e0a05 */
[----:B------:R-:W-:Y:S01]  /*4780*/  IABS R21, R17 ;  /* 0x0000001100157213 */ /* 0x000fe20000000000 */
[----:B------:R-:W-:Y:S01]  /*4790*/  IMAD.HI.U32 R24, R2, R23, RZ ;  /* 0x0000001702187227 */ /* 0x000fe200078e00ff */
[----:B------:R-:W-:-:S02]  /*47a0*/  LOP3.LUT R16, R9, 0xa0, RZ, 0xfc, !PT ;  /* 0x000000a009107812 */ /* 0x000fc400078efcff */
[----:B------:R0:W-:Y:S01]  /*47b0*/  STL [R1+0xf0], R5 ;  /* 0x0000f00501007387 */ /* 0x0001e20000100800 */
[--C-:B------:R-:W-:Y:S01]  /*47c0*/  @!P0 IMAD.IADD R3, R3, 0x1, -R0.reuse ;  /* 0x0000000103038824 */ /* 0x100fe200078e0a00 */
[----:B------:R-:W-:Y:S01]  /*47d0*/  ISETP.GE.AND P0, PT, R4, RZ, PT ;  /* 0x000000ff0400720c */ /* 0x000fe20003f06270 */
[----:B------:R-:W-:Y:S01]  /*47e0*/  @!P3 IMAD.IADD R13, R13, 0x1, -R0 ;  /* 0x000000010d0db824 */ /* 0x000fe200078e0a00 */
[C---:B------:R-:W-:Y:S01]  /*47f0*/  ISETP.GT.U32.AND P3, PT, R0.reuse, R10, PT ;  /* 0x0000000a0000720c */ /* 0x040fe20003f64070 */
[----:B------:R-:W-:Y:S01]  /*4800*/  @!P5 IMAD.MOV R19, RZ, RZ, -R19 ;  /* 0x000000ffff13d224 */ /* 0x000fe200078e0a13 */
[C---:B------:R-:W-:Y:S01]  /*4810*/  ISETP.GT.U32.AND P5, PT, R0.reuse, R3, PT ;  /* 0x000000030000720c */ /* 0x040fe20003fa4070 */
[----:B------:R-:W-:Y:S01]  /*4820*/  IMAD.MOV R24, RZ, RZ, -R24 ;  /* 0x000000ffff187224 */ /* 0x000fe200078e0a18 */
[----:B------:R-:W-:Y:S01]  /*4830*/  ISETP.GT.U32.AND P6, PT, R0, R13, PT ;  /* 0x0000000d0000720c */ /* 0x000fe20003fc4070 */
[----:B------:R-:W-:Y:S01]  /*4840*/  IMAD.HI.U32 R22, R2, R20, RZ ;  /* 0x0000001402167227 */ /* 0x000fe200078e00ff */
[----:B------:R-:W-:Y:S03]  /*4850*/  STL [R1+0xec], R19 ;  /* 0x0000ec1301007387 */ /* 0x000fe60000100800 */
[----:B0-----:R-:W-:-:S02]  /*4860*/  IMAD.MOV.U32 R5, RZ, RZ, R6 ;  /* 0x000000ffff057224 */ /* 0x001fc400078e0006 */
[----:B------:R-:W-:Y:S02]  /*4870*/  IMAD.MOV.U32 R6, RZ, RZ, R8 ;  /* 0x000000ffff067224 */ /* 0x000fe400078e0008 */
[----:B------:R-:W-:Y:S02]  /*4880*/  @!P4 IMAD.MOV R5, RZ, RZ, -R5 ;  /* 0x000000ffff05c224 */ /* 0x000fe400078e0a05 */
[C---:B------:R-:W-:Y:S02]  /*4890*/  IMAD R4, R0.reuse, R24, R23 ;  /* 0x0000001800047224 */ /* 0x040fe400078e0217 */
[----:B------:R-:W-:Y:S01]  /*48a0*/  IMAD.MOV R22, RZ, RZ, -R22 ;  /* 0x000000ffff167224 */ /* 0x000fe200078e0a16 */
[----:B------:R0:W-:Y:S01]  /*48b0*/  STL [R1+0xe8], R5 ;  /* 0x0000e80501007387 */ /* 0x0001e20000100800 */
[----:B------:R-:W-:Y:S01]  /*48c0*/  @!P1 IMAD.MOV R6, RZ, RZ, -R6 ;  /* 0x000000ffff069224 */ /* 0x000fe200078e0a06 */
[C---:B------:R-:W-:Y:S01]  /*48d0*/  ISETP.GT.U32.AND P4, PT, R0.reuse, R4, PT ;  /* 0x000000040000720c */ /* 0x040fe20003f84070 */
[----:B------:R-:W-:Y:S01]  /*48e0*/  IMAD R20, R0, R22, R20 ;  /* 0x0000001600147224 */ /* 0x000fe200078e0214 */
[----:B------:R-:W-:Y:S01]  /*48f0*/  ISETP.GE.AND P1, PT, R14, RZ, PT ;  /* 0x000000ff0e00720c */ /* 0x000fe20003f26270 */
[--C-:B------:R-:W-:Y:S01]  /*4900*/  @!P3 IMAD.IADD R10, R10, 0x1, -R0.reuse ;  /* 0x000000010a0ab824 */ /* 0x100fe200078e0a00 */
[----:B------:R1:W-:Y:S01]  /*4910*/  STL [R1+0xe4], R6 ;  /* 0x0000e40601007387 */ /* 0x0003e20000100800 */
[--C-:B------:R-:W-:Y:S01]  /*4920*/  @!P5 IMAD.IADD R3, R3, 0x1, -R0.reuse ;  /* 0x000000010303d824 */ /* 0x100fe200078e0a00 */
[----:B------:R-:W-:Y:S01]  /*4930*/  ISETP.GT.U32.AND P3, PT, R0, R20, PT ;  /* 0x000000140000720c */ /* 0x000fe20003f64070 */
[----:B------:R-:W-:Y:S01]  /*4940*/  @!P6 IMAD.IADD R13, R13, 0x1, -R0 ;  /* 0x000000010d0de824 */ /* 0x000fe200078e0a00 */
[----:B------:R-:W-:Y:S01]  /*4950*/  ISETP.GE.AND P5, PT, R18, RZ, PT ;  /* 0x000000ff1200720c */ /* 0x000fe20003fa6270 */
[----:B0-----:R-:W-:Y:S01]  /*4960*/  IMAD.MOV.U32 R5, RZ, RZ, R11 ;  /* 0x000000ffff057224 */ /* 0x001fe200078e000b */
[----:B------:R-:W-:Y:S01]  /*4970*/  ISETP.GE.AND P6, PT, R15, RZ, PT ;  /* 0x000000ff0f00720c */ /* 0x000fe20003fc6270 */
[----:B------:R-:W-:Y:S01]  /*4980*/  IMAD.MOV.U32 R8, RZ, RZ, R10 ;  /* 0x000000ffff087224 */ /* 0x000fe200078e000a */
[C---:B------:R-:W-:Y:S01]  /*4990*/  LOP3.LUT R10, R9.reuse, 0xb8, RZ, 0xfc, !PT ;  /* 0x000000b8090a7812 */ /* 0x040fe200078efcff */
[----:B------:R-:W-:Y:S01]  /*49a0*/  @!P0 IMAD.MOV R5, RZ, RZ, -R5 ;  /* 0x000000ffff058224 */ /* 0x000fe200078e0a05 */
[----:B------:R-:W-:Y:S01]  /*49b0*/  ISETP.GE.AND P0, PT, R12, RZ, PT ;  /* 0x000000ff0c00720c */ /* 0x000fe20003f06270 */
[----:B-1----:R-:W-:Y:S01]  /*49c0*/  IMAD.HI.U32 R6, R2, R21, RZ ;  /* 0x0000001502067227 */ /* 0x002fe200078e00ff */
[----:B------:R-:W-:-:S02]  /*49d0*/  LOP3.LUT R15, R9, 0xa4, RZ, 0xfc, !PT ;  /* 0x000000a4090f7812 */ /* 0x000fc400078efcff */
[----:B------:R0:W-:Y:S01]  /*49e0*/  STL [R1+0xe0], R5 ;  /* 0x0000e00501007387 */ /* 0x0001e20000100800 */
[----:B------:R-:W-:Y:S02]  /*49f0*/  IMAD.MOV R6, RZ, RZ, -R6 ;  /* 0x000000ffff067224 */ /* 0x000fe400078e0a06 */
[----:B------:R-:W-:Y:S01]  /*4a00*/  @!P4 IMAD.IADD R4, R4, 0x1, -R0 ;  /* 0x000000010404c824 */ /* 0x000fe200078e0a00 */
[----:B------:R-:W-:Y:S01]  /*4a10*/  ISETP.GE.AND P4, PT, R17, RZ, PT ;  /* 0x000000ff1100720c */ /* 0x000fe20003f86270 */
[C---:B------:R-:W-:Y:S01]  /*4a20*/  IMAD R11, R0.reuse, R6, R21 ;  /* 0x00000006000b7224 */ /* 0x040fe200078e0215 */
[----:B------:R-:W-:Y:S01]  /*4a30*/  IABS R21, R10 ;  /* 0x0000000a00157213 */ /* 0x000fe20000000000 */
[----:B------:R-:W-:Y:S01]  /*4a40*/  @!P1 IMAD.MOV R8, RZ, RZ, -R8 ;  /* 0x000000ffff089224 */ /* 0x000fe200078e0a08 */
[----:B------:R-:W-:Y:S01]  /*4a50*/  ISETP.GT.U32.AND P1, PT, R0, R4, PT ;  /* 0x000000040000720c */ /* 0x000fe20003f24070 */
[----:B------:R-:W-:Y:S01]  /*4a60*/  VIADD R6, R7, 0xbc ;  /* 0x000000bc07067836 */ /* 0x000fe20000000000 */
[----:B------:R-:W-:Y:S01]  /*4a70*/  LOP3.LUT R17, R9, 0x98, RZ, 0xfc, !PT ;  /* 0x0000009809117812 */ /* 0x000fe200078efcff */
[----:B0-----:R-:W-:Y:S01]  /*4a80*/  IMAD.MOV.U32 R5, RZ, RZ, R3 ;  /* 0x000000ffff057224 */ /* 0x001fe200078e0003 */
[----:B------:R0:W-:Y:S01]  /*4a90*/  STL [R1+0xdc], R8 ;  /* 0x0000dc0801007387 */ /* 0x0001e20000100800 */
[----:B------:R-:W-:Y:S01]  /*4aa0*/  IMAD.MOV.U32 R3, RZ, RZ, R13 ;  /* 0x000000ffff037224 */ /* 0x000fe200078e000d */
[----:B------:R-:W-:Y:S01]  /*4ab0*/  IABS R13, R15 ;  /* 0x0000000f000d7213 */ /* 0x000fe20000000000 */
[--C-:B------:R-:W-:Y:S01]  /*4ac0*/  @!P3 IMAD.IADD R20, R20, 0x1, -R0.reuse ;  /* 0x000000011414b824 */ /* 0x100fe200078e0a00 */
[----:B------:R-:W-:Y:S01]  /*4ad0*/  ISETP.GE.AND P3, PT, R6, RZ, PT ;  /* 0x000000ff0600720c */ /* 0x000fe20003f66270 */
[----:B------:R-:W-:Y:S01]  /*4ae0*/  @!P2 IMAD.MOV R3, RZ, RZ, -R3 ;  /* 0x000000ffff03a224 */ /* 0x000fe200078e0a03 */
[C---:B------:R-:W-:Y:S01]  /*4af0*/  ISETP.GT.U32.AND P2, PT, R0.reuse, R11, PT ;  /* 0x0000000b0000720c */ /* 0x040fe20003f44070 */
[----:B------:R-:W-:Y:S01]  /*4b00*/  @!P0 IMAD.MOV R5, RZ, RZ, -R5 ;  /* 0x000000ffff058224 */ /* 0x000fe200078e0a05 */
[----:B------:R-:W-:Y:S01]  /*4b10*/  ISETP.GT.U32.AND P0, PT, R0, R20, PT ;  /* 0x000000140000720c */ /* 0x000fe20003f04070 */
[----:B------:R-:W-:Y:S01]  /*4b20*/  @!P1 IMAD.IADD R4, R4, 0x1, -R0 ;  /* 0x0000000104049824 */ /* 0x000fe200078e0a00 */
[----:B0-----:R-:W-:-:S02]  /*4b30*/  IABS R8, R6 ;  /* 0x0000000600087213 */ /* 0x001fc40000000000 */
[----:B------:R-:W-:Y:S01]  /*4b40*/  STL [R1+0xc4], R5 ;  /* 0x0000c40501007387 */ /* 0x000fe20000100800 */
[----:B------:R-:W-:Y:S01]  /*4b50*/  LOP3.LUT R6, R9, 0xb4, RZ, 0xfc, !PT ;  /* 0x000000b409067812 */ /* 0x000fe200078efcff */
[----:B------:R-:W-:Y:S01]  /*4b60*/  IMAD.MOV.U32 R12, RZ, RZ, R4 ;  /* 0x000000ffff0c7224 */ /* 0x000fe200078e0004 */
[----:B------:R-:W-:Y:S01]  /*4b70*/  ISETP.GE.AND P1, PT, R10, RZ, PT ;  /* 0x000000ff0a00720c */ /* 0x000fe20003f26270 */
[----:B------:R0:W-:Y:S01]  /*4b80*/  STL [R1+0xb8], R3 ;  /* 0x0000b80301007387 */ /* 0x0001e20000100800 */
[----:B------:R-:W-:Y:S01]  /*4b90*/  IMAD.HI.U32 R10, R2, R21, RZ ;  /* 0x00000015020a7227 */ /* 0x000fe200078e00ff */
[----:B------:R-:W-:Y:S02]  /*4ba0*/  IABS R18, R6 ;  /* 0x0000000600127213 */ /* 0x000fe40000000000 */
[----:B------:R-:W-:Y:S01]  /*4bb0*/  IABS R22, R17 ;  /* 0x0000001100167213 */ /* 0x000fe20000000000 */
[--C-:B------:R-:W-:Y:S02]  /*4bc0*/  @!P2 IMAD.IADD R11, R11, 0x1, -R0.reuse ;  /* 0x000000010b0ba824 */ /* 0x100fe400078e0a00 */
[----:B------:R-:W-:Y:S01]  /*4bd0*/  @!P0 IMAD.IADD R20, R20, 0x1, -R0 ;  /* 0x0000000114148824 */ /* 0x000fe200078e0a00 */
[----:B------:R-:W-:Y:S01]  /*4be0*/  ISETP.GE.AND P0, PT, R6, RZ, PT ;  /* 0x000000ff0600720c */ /* 0x000fe20003f06270 */
[----:B------:R-:W-:Y:S01]  /*4bf0*/  IMAD.MOV R6, RZ, RZ, -R10 ;  /* 0x000000ffff067224 */ /* 0x000fe200078e0a0a */
[----:B------:R-:W-:Y:S01]  /*4c00*/  ISETP.GT.U32.AND P2, PT, R0, R11, PT ;  /* 0x0000000b0000720c */ /* 0x000fe20003f44070 */
[----:B0-----:R-:W-:-:S04]  /*4c10*/  IMAD.HI.U32 R3, R2, R8, RZ ;  /* 0x0000000802037227 */ /* 0x001fc800078e00ff */
[----:B------:R-:W-:Y:S02]  /*4c20*/  IMAD.MOV R3, RZ, RZ, -R3 ;  /* 0x000000ffff037224 */ /* 0x000fe400078e0a03 */
[----:B------:R-:W-:Y:S02]  /*4c30*/  @!P5 IMAD.MOV R12, RZ, RZ, -R12 ;  /* 0x000000ffff0cd224 */ /* 0x000fe400078e0a0c */
[C---:B------:R-:W-:Y:S01]  /*4c40*/  IMAD R8, R0.reuse, R3, R8 ;  /* 0x0000000300087224 */ /* 0x040fe200078e0208 */
[----:B------:R-:W-:Y:S01]  /*4c50*/  LOP3.LUT R3, R9, 0xb0, RZ, 0xfc, !PT ;  /* 0x000000b009037812 */ /* 0x000fe200078efcff */
[C---:B------:R-:W-:Y:S01]  /*4c60*/  IMAD R21, R0.reuse, R6, R21 ;  /* 0x0000000600157224 */ /* 0x040fe200078e0215 */
[----:B------:R-:W-:Y:S01]  /*4c70*/  STL [R1+0xa0], R12 ;  /* 0x0000a00c01007387 */ /* 0x000fe20000100800 */
[----:B------:R-:W-:Y:S01]  /*4c80*/  @!P2 IMAD.IADD R11, R11, 0x1, -R0 ;  /* 0x000000010b0ba824 */ /* 0x000fe200078e0a00 */
[----:B------:R-:W-:Y:S01]  /*4c90*/  ISETP.GT.U32.AND P5, PT, R0, R8, PT ;  /* 0x000000080000720c */ /* 0x000fe20003fa4070 */
[----:B------:R-:W-:Y:S01]  /*4ca0*/  IMAD.HI.U32 R10, R2, R18, RZ ;  /* 0x00000012020a7227 */ /* 0x000fe200078e00ff */
[----:B------:R-:W-:-:S02]  /*4cb0*/  ISETP.GT.U32.AND P2, PT, R0, R21, PT ;  /* 0x000000150000720c */ /* 0x000fc40003f44070 */
[----:B------:R-:W-:Y:S01]  /*4cc0*/  IABS R19, R3 ;  /* 0x0000000300137213 */ /* 0x000fe20000000000 */
[----:B------:R-:W-:Y:S02]  /*4cd0*/  IMAD.MOV.U32 R5, RZ, RZ, R20 ;  /* 0x000000ffff057224 */ /* 0x000fe400078e0014 */
[----:B------:R-:W-:Y:S02]  /*4ce0*/  IMAD.MOV R4, RZ, RZ, -R10 ;  /* 0x000000ffff047224 */ /* 0x000fe400078e0a0a */
[----:B------:R-:W-:Y:S02]  /*4cf0*/  VIADD R6, R7, 0xac ;  /* 0x000000ac07067836 */ /* 0x000fe40000000000 */
[----:B------:R-:W-:Y:S02]  /*4d00*/  @!P6 IMAD.MOV R5, RZ, RZ, -R5 ;  /* 0x000000ffff05e224 */ /* 0x000fe400078e0a05 */
[----:B------:R-:W-:Y:S01]  /*4d10*/  @!P5 IMAD.IADD R8, R8, 0x1, -R0 ;  /* 0x000000010808d824 */ /* 0x000fe200078e0a00 */
[----:B------:R-:W-:Y:S01]  /*4d20*/  IABS R20, R6 ;  /* 0x0000000600147213 */ /* 0x000fe20000000000 */
[----:B------:R-:W-:Y:S01]  /*4d30*/  IMAD R18, R0, R4, R18 ;  /* 0x0000000400127224 */ /* 0x000fe200078e0212 */
[----:B------:R0:W-:Y:S01]  /*4d40*/  STL [R1+0xd8], R5 ;  /* 0x0000d80501007387 */ /* 0x0001e20000100800 */
[----:B------:R-:W-:Y:S01]  /*4d50*/  IMAD.HI.U32 R4, R2, R19, RZ ;  /* 0x0000001302047227 */ /* 0x000fe200078e00ff */
[----:B------:R-:W-:-:S02]  /*4d60*/  ISETP.GT.U32.AND P5, PT, R0, R8, PT ;  /* 0x000000080000720c */ /* 0x000fc40003fa4070 */
[----:B------:R-:W-:Y:S01]  /*4d70*/  ISETP.GE.AND P6, PT, R6, RZ, PT ;  /* 0x000000ff0600720c */ /* 0x000fe20003fc6270 */
[----:B------:R-:W-:Y:S01]  /*4d80*/  @!P2 IMAD.IADD R21, R21, 0x1, -R0 ;  /* 0x000000011515a824 */ /* 0x000fe200078e0a00 */
[----:B------:R-:W-:Y:S01]  /*4d90*/  LOP3.LUT R6, R9, 0xa8, RZ, 0xfc, !PT ;  /* 0x000000a809067812 */ /* 0x000fe200078efcff */
[----:B------:R-:W-:Y:S02]  /*4da0*/  IMAD.MOV R4, RZ, RZ, -R4 ;  /* 0x000000ffff047224 */ /* 0x000fe400078e0a04 */
[----:B------:R-:W-:Y:S01]  /*4db0*/  IMAD.HI.U32 R10, R2, R20, RZ ;  /* 0x00000014020a7227 */ /* 0x000fe200078e00ff */
[C---:B------:R-:W-:Y:S02]  /*4dc0*/  ISETP.GT.U32.AND P2, PT, R0.reuse, R21, PT ;  /* 0x000000150000720c */ /* 0x040fe40003f44070 */
[----:B------:R-:W-:Y:S01]  /*4dd0*/  IABS R14, R6 ;  /* 0x00000006000e7213 */ /* 0x000fe20000000000 */
[----:B0-----:R-:W-:Y:S02]  /*4de0*/  IMAD.MOV.U32 R5, RZ, RZ, R11 ;  /* 0x000000ffff057224 */ /* 0x001fe400078e000b */
[----:B------:R-:W-:-:S02]  /*4df0*/  IMAD R19, R0, R4, R19 ;  /* 0x0000000400137224 */ /* 0x000fc400078e0213 */
[----:B------:R-:W-:Y:S01]  /*4e00*/  @!P4 IMAD.MOV R5, RZ, RZ, -R5 ;  /* 0x000000ffff05c224 */ /* 0x000fe200078e0a05 */
[----:B------:R-:W-:Y:S01]  /*4e10*/  ISETP.GT.U32.AND P4, PT, R0, R18, PT ;  /* 0x000000120000720c */ /* 0x000fe20003f84070 */
[----:B------:R-:W-:Y:S02]  /*4e20*/  IMAD.MOV R11, RZ, RZ, -R10 ;  /* 0x000000ffff0b7224 */ /* 0x000fe400078e0a0a */
[----:B------:R-:W-:Y:S01]  /*4e30*/  @!P5 IMAD.IADD R8, R8, 0x1, -R0 ;  /* 0x000000010808d824 */ /* 0x000fe200078e0a00 */
[C---:B------:R-:W-:Y:S01]  /*4e40*/  ISETP.GT.U32.AND P5, PT, R0.reuse, R19, PT ;  /* 0x000000130000720c */ /* 0x040fe20003fa4070 */
[----:B------:R-:W-:Y:S01]  /*4e50*/  IMAD R20, R0, R11, R20 ;  /* 0x0000000b00147224 */ /* 0x000fe200078e0214 */
[----:B------:R0:W-:Y:S01]  /*4e60*/  STL [R1+0xd4], R5 ;  /* 0x0000d40501007387 */ /* 0x0001e20000100800 */
[----:B------:R-:W-:Y:S02]  /*4e70*/  @!P2 IMAD.IADD R21, R21, 0x1, -R0 ;  /* 0x000000011515a824 */ /* 0x000fe400078e0a00 */
[----:B------:R-:W-:Y:S01]  /*4e80*/  IMAD.HI.U32 R4, R2, R13, RZ ;  /* 0x0000000d02047227 */ /* 0x000fe200078e00ff */
[----:B------:R-:W-:-:S03]  /*4e90*/  ISETP.GT.U32.AND P2, PT, R0, R20, PT ;  /* 0x000000140000720c */ /* 0x000fc60003f44070 */
[----:B------:R-:W-:Y:S02]  /*4ea0*/  @!P4 IMAD.IADD R18, R18, 0x1, -R0 ;  /* 0x000000011212c824 */ /* 0x000fe400078e0a00 */
[----:B------:R-:W-:Y:S02]  /*4eb0*/  IMAD.MOV R4, RZ, RZ, -R4 ;  /* 0x000000ffff047224 */ /* 0x000fe400078e0a04 */
[----:B0-----:R-:W-:Y:S01]  /*4ec0*/  IMAD.MOV.U32 R5, RZ, RZ, R8 ;  /* 0x000000ffff057224 */ /* 0x001fe200078e0008 */
[----:B------:R-:W-:Y:S01]  /*4ed0*/  LOP3.LUT R8, R9, 0x94, RZ, 0xfc, !PT ;  /* 0x0000009409087812 */ /* 0x000fe200078efcff */
[----:B------:R-:W-:Y:S01]  /*4ee0*/  @!P5 IMAD.IADD R19, R19, 0x1, -R0 ;  /* 0x000000011313d824 */ /* 0x000fe200078e0a00 */
[----:B------:R-:W-:Y:S01]  /*4ef0*/  ISETP.GT.U32.AND P5, PT, R0, R18, PT ;  /* 0x000000120000720c */ /* 0x000fe20003fa4070 */
[----:B------:R-:W-:-:S04]  /*4f00*/  IMAD.HI.U32 R12, R2, R14, RZ ;  /* 0x0000000e020c7227 */ /* 0x000fc800078e00ff */
[----:B------:R-:W-:Y:S01]  /*4f10*/  @!P3 IMAD.MOV R5, RZ, RZ, -R5 ;  /* 0x000000ffff05b224 */ /* 0x000fe200078e0a05 */
[C---:B------:R-:W-:Y:S01]  /*4f20*/  ISETP.GT.U32.AND P3, PT, R0.reuse, R19, PT ;  /* 0x000000130000720c */ /* 0x040fe20003f64070 */
[----:B------:R-:W-:Y:S02]  /*4f30*/  IMAD R13, R0, R4, R13 ;  /* 0x00000004000d7224 */ /* 0x000fe400078e020d */
[----:B------:R-:W-:Y:S01]  /*4f40*/  IMAD.MOV R10, RZ, RZ, -R12 ;  /* 0x000000ffff0a7224 */ /* 0x000fe200078e0a0c */
[----:B------:R-:W-:Y:S01]  /*4f50*/  IABS R12, R16 ;  /* 0x00000010000c7213 */ /* 0x000fe20000000000 */
[----:B------:R-:W-:Y:S01]  /*4f60*/  VIADD R4, R7, 0x9c ;  /* 0x0000009c07047836 */ /* 0x000fe20000000000 */
[----:B------:R0:W-:Y:S01]  /*4f70*/  STL [R1+0xd0], R5 ;  /* 0x0000d00501007387 */ /* 0x0001e20000100800 */
[----:B------:R-:W-:Y:S02]  /*4f80*/  @!P2 IMAD.IADD R20, R20, 0x1, -R0 ;  /* 0x000000011414a824 */ /* 0x000fe400078e0a00 */
[----:B------:R-:W-:Y:S01]  /*4f90*/  IMAD R14, R0, R10, R14 ;  /* 0x0000000a000e7224 */ /* 0x000fe200078e020e */
[----:B------:R-:W-:Y:S01]  /*4fa0*/  IABS R11, R4 ;  /* 0x00000004000b7213 */ /* 0x000fe20000000000 */
[----:B------:R-:W-:Y:S01]  /*4fb0*/  IMAD.HI.U32 R23, R2, R12, RZ ;  /* 0x0000000c02177227 */ /* 0x000fe200078e00ff */
[----:B------:R-:W-:-:S02]  /*4fc0*/  ISETP.GT.U32.AND P2, PT, R0, R20, PT ;  /* 0x000000140000720c */ /* 0x000fc40003f44070 */
[----:B------:R-:W-:Y:S01]  /*4fd0*/  ISETP.GE.AND P4, PT, R4, RZ, PT ;  /* 0x000000ff0400720c */ /* 0x000fe20003f86270 */
[----:B------:R-:W-:Y:S01]  /*4fe0*/  @!P5 IMAD.IADD R18, R18, 0x1, -R0 ;  /* 0x000000011212d824 */ /* 0x000fe200078e0a00 */
[----:B------:R-:W-:Y:S01]  /*4ff0*/  ISETP.GT.U32.AND P5, PT, R0, R14, PT ;  /* 0x0000000e0000720c */ /* 0x000fe20003fa4070 */
[----:B------:R-:W-:Y:S01]  /*5000*/  IMAD.HI.U32 R10, R2, R11, RZ ;  /* 0x0000000b020a7227 */ /* 0x000fe200078e00ff */
[----:B------:R-:W-:-:S03]  /*5010*/  IABS R4, R8 ;  /* 0x0000000800047213 */ /* 0x000fc60000000000 */
[----:B------:R-:W-:Y:S02]  /*5020*/  IMAD.MOV R23, RZ, RZ, -R23 ;  /* 0x000000ffff177224 */ /* 0x000fe400078e0a17 */
[----:B------:R-:W-:Y:S01]  /*5030*/  @!P3 IMAD.IADD R19, R19, 0x1, -R0 ;  /* 0x000000011313b824 */ /* 0x000fe200078e0a00 */
[C---:B------:R-:W-:Y:S01]  /*5040*/  ISETP.GT.U32.AND P3, PT, R0.reuse, R13, PT ;  /* 0x0000000d0000720c */ /* 0x040fe20003f64070 */
[----:B------:R-:W-:Y:S02]  /*5050*/  IMAD.MOV R10, RZ, RZ, -R10 ;  /* 0x000000ffff0a7224 */ /* 0x000fe400078e0a0a */
[C---:B------:R-:W-:Y:S02]  /*5060*/  IMAD R12, R0.reuse, R23, R12 ;  /* 0x00000017000c7224 */ /* 0x040fe400078e020c */
[----:B------:R-:W-:Y:S01]  /*5070*/  IMAD R11, R0, R10, R11 ;  /* 0x0000000a000b7224 */ /* 0x000fe200078e020b */
[----:B------:R-:W-:Y:S01]  /*5080*/  LOP3.LUT R10, R9, 0x90, RZ, 0xfc, !PT ;  /* 0x00000090090a7812 */ /* 0x000fe200078efcff */
[--C-:B------:R-:W-:Y:S01]  /*5090*/  @!P2 IMAD.IADD R20, R20, 0x1, -R0.reuse ;  /* 0x000000011414a824 */ /* 0x100fe200078e0a00 */
[----:B------:R-:W-:Y:S01]  /*50a0*/  ISETP.GT.U32.AND P2, PT, R0, R12, PT ;  /* 0x0000000c0000720c */ /* 0x000fe20003f44070 */
[----:B------:R-:W-:Y:S01]  /*50b0*/  @!P5 IMAD.IADD R14, R14, 0x1, -R0 ;  /* 0x000000010e0ed824 */ /* 0x000fe200078e0a00 */
[----:B------:R-:W-:Y:S01]  /*50c0*/  ISETP.GT.U32.AND P5, PT, R0, R11, PT ;  /* 0x0000000b0000720c */ /* 0x000fe20003fa4070 */
[----:B------:R-:W-:-:S02]  /*50d0*/  IMAD.MOV.U32 R25, RZ, RZ, R18 ;  /* 0x000000ffff197224 */ /* 0x000fc400078e0012 */
[----:B------:R-:W-:Y:S01]  /*50e0*/  @!P3 IMAD.IADD R13, R13, 0x1, -R0 ;  /* 0x000000010d0db824 */ /* 0x000fe200078e0a00 */
[----:B------:R-:W-:Y:S01]  /*50f0*/  ISETP.GE.AND P3, PT, R3, RZ, PT ;  /* 0x000000ff0300720c */ /* 0x000fe20003f66270 */
[----:B------:R-:W-:-:S04]  /*5100*/  IMAD.HI.U32 R23, R2, R22, RZ ;  /* 0x0000001602177227 */ /* 0x000fc800078e00ff */
[----:B------:R-:W-:Y:S01]  /*5110*/  @!P0 IMAD.MOV R25, RZ, RZ, -R25 ;  /* 0x000000ffff198224 */ /* 0x000fe200078e0a19 */
[----:B------:R-:W-:Y:S01]  /*5120*/  ISETP.GT.U32.AND P0, PT, R0, R13, PT ;  /* 0x0000000d0000720c */ /* 0x000fe20003f04070 */
[--C-:B------:R-:W-:Y:S02]  /*5130*/  @!P2 IMAD.IADD R12, R12, 0x1, -R0.reuse ;  /* 0x000000010c0ca824 */ /* 0x100fe400078e0a00 */
[----:B------:R-:W-:Y:S02]  /*5140*/  @!P5 IMAD.IADD R11, R11, 0x1, -R0 ;  /* 0x000000010b0bd824 */ /* 0x000fe400078e0a00 */
[----:B0-----:R-:W-:Y:S01]  /*5150*/  IMAD.MOV.U32 R5, RZ, RZ, R19 ;  /* 0x000000ffff057224 */ /* 0x001fe200078e0013 */
[C---:B------:R-:W-:Y:S01]  /*5160*/  ISETP.GT.U32.AND P5, PT, R0.reuse, R12, PT ;  /* 0x0000000c0000720c */ /* 0x040fe20003fa4070 */
[----:B------:R-:W-:Y:S02]  /*5170*/  IMAD.MOV R23, RZ, RZ, -R23 ;  /* 0x000000ffff177224 */ /* 0x000fe400078e0a17 */
[----:B------:R-:W-:Y:S01]  /*5180*/  @!P1 IMAD.MOV R21, RZ, RZ, -R21 ;  /* 0x000000ffff159224 */ /* 0x000fe200078e0a15 */
[C---:B------:R-:W-:Y:S01]  /*5190*/  ISETP.GT.U32.AND P1, PT, R0.reuse, R14, PT ;  /* 0x0000000e0000720c */ /* 0x040fe20003f24070 */
[----:B------:R-:W-:Y:S01]  /*51a0*/  @!P3 IMAD.MOV R5, RZ, RZ, -R5 ;  /* 0x000000ffff05b224 */ /* 0x000fe200078e0a05 */
[----:B------:R-:W-:Y:S01]  /*51b0*/  ISETP.GT.U32.AND P3, PT, R0, R11, PT ;  /* 0x0000000b0000720c */ /* 0x000fe20003f64070 */
[----:B------:R-:W-:Y:S01]  /*51c0*/  IMAD.HI.U32 R24, R2, R4, RZ ;  /* 0x0000000402187227 */ /* 0x000fe200078e00ff */
[----:B------:R-:W-:Y:S03]  /*51d0*/  STL [R1+0x9c], R21 ;  /* 0x00009c1501007387 */ /* 0x000fe60000100800 */
[----:B------:R-:W-:Y:S01]  /*51e0*/  IMAD R3, R0, R23, R22 ;  /* 0x0000001700037224 */ /* 0x000fe200078e0216 */
[----:B------:R-:W-:Y:S01]  /*51f0*/  IABS R23, R10 ;  /* 0x0000000a00177213 */ /* 0x000fe20000000000 */
[----:B------:R-:W-:Y:S01]  /*5200*/  STL [R1+0x98], R25 ;  /* 0x0000981901007387 */ /* 0x000fe20000100800 */
[----:B------:R-:W-:-:S02]  /*5210*/  IMAD.MOV R24, RZ, RZ, -R24 ;  /* 0x000000ffff187224 */ /* 0x000fc400078e0a18 */
[----:B------:R-:W-:Y:S01]  /*5220*/  @!P0 IMAD.IADD R13, R13, 0x1, -R0 ;  /* 0x000000010d0d8824 */ /* 0x000fe200078e0a00 */
[----:B------:R0:W-:Y:S01]  /*5230*/  STL [R1+0x94], R5 ;  /* 0x0000940501007387 */ /* 0x0001e20000100800 */
[----:B------:R-:W-:Y:S01]  /*5240*/  IMAD.HI.U32 R18, R2, R23, RZ ;  /* 0x0000001702127227 */ /* 0x000fe200078e00ff */
[----:B------:R-:W-:-:S03]  /*5250*/  ISETP.GE.AND P0, PT, R6, RZ, PT ;  /* 0x000000ff0600720c */ /* 0x000fc60003f06270 */
[----:B------:R-:W-:Y:S02]  /*5260*/  IMAD R4, R0, R24, R4 ;  /* 0x0000001800047224 */ /* 0x000fe400078e0204 */
[----:B------:R-:W-:Y:S01]  /*5270*/  @!P5 IMAD.IADD R12, R12, 0x1, -R0 ;  /* 0x000000010c0cd824 */ /* 0x000fe200078e0a00 */
[----:B------:R-:W-:Y:S01]  /*5280*/  ISETP.GE.AND P5, PT, R15, RZ, PT ;  /* 0x000000ff0f00720c */ /* 0x000fe20003fa6270 */
[----:B------:R-:W-:Y:S01]  /*5290*/  VIADD R22, R7, 0x8c ;  /* 0x0000008c07167836 */ /* 0x000fe20000000000 */
[----:B------:R-:W-:Y:S01]  /*52a0*/  LOP3.LUT R15, R9, 0x88, RZ, 0xfc, !PT ;  /* 0x00000088090f7812 */ /* 0x000fe200078efcff */
[----:B0-----:R-:W-:Y:S02]  /*52b0*/  IMAD.MOV.U32 R5, RZ, RZ, R20 ;  /* 0x000000ffff057224 */ /* 0x001fe400078e0014 */
[----:B------:R-:W-:Y:S01]  /*52c0*/  IMAD.MOV R18, RZ, RZ, -R18 ;  /* 0x000000ffff127224 */ /* 0x000fe200078e0a12 */
[----:B------:R-:W-:Y:S01]  /*52d0*/  IABS R19, R22 ;  /* 0x0000001600137213 */ /* 0x000fe20000000000 */
[----:B------:R-:W-:Y:S01]  /*52e0*/  @!P6 IMAD.MOV R5, RZ, RZ, -R5 ;  /* 0x000000ffff05e224 */ /* 0x000fe200078e0a05 */
[----:B------:R-:W-:Y:S01]  /*52f0*/  ISETP.GT.U32.AND P6, PT, R0, R3, PT ;  /* 0x000000030000720c */ /* 0x000fe20003fc4070 */
[----:B------:R-:W-:Y:S01]  /*5300*/  @!P1 IMAD.IADD R14, R14, 0x1, -R0 ;  /* 0x000000010e0e9824 */ /* 0x000fe200078e0a00 */
[C---:B------:R-:W-:Y:S01]  /*5310*/  ISETP.GT.U32.AND P1, PT, R0.reuse, R4, PT ;  /* 0x000000040000720c */ /* 0x040fe20003f24070 */
[C---:B------:R-:W-:Y:S01]  /*5320*/  IMAD R6, R0.reuse, R18, R23 ;  /* 0x0000001200067224 */ /* 0x040fe200078e0217 */
[----:B------:R0:W-:Y:S01]  /*5330*/  STL [R1+0x90], R5 ;  /* 0x0000900501007387 */ /* 0x0001e20000100800 */
[----:B------:R-:W-:Y:S01]  /*5340*/  IMAD.MOV.U32 R21, RZ, RZ, R14 ;  /* 0x000000ffff157224 */ /* 0x000fe200078e000e */
[----:B------:R-:W-:Y:S01]  /*5350*/  IABS R20, R15 ;  /* 0x0000000f00147213 */ /* 0x000fe20000000000 */
[----:B------:R-:W-:Y:S01]  /*5360*/  @!P3 IMAD.IADD R11, R11, 0x1, -R0 ;  /* 0x000000010b0bb824 */ /* 0x000fe200078e0a00 */
[----:B------:R-:W-:Y:S01]  /*5370*/  ISETP.GT.U32.AND P3, PT, R0, R6, PT ;  /* 0x000000060000720c */ /* 0x000fe20003f64070 */
[----:B------:R-:W-:Y:S01]  /*5380*/  IMAD.HI.U32 R18, R2, R19, RZ ;  /* 0x0000001302127227 */ /* 0x000fe200078e00ff */
[----:B------:R-:W-:-:S03]  /*5390*/  ISETP.GE.AND P2, PT, R22, RZ, PT ;  /* 0x000000ff1600720c */ /* 0x000fc60003f46270 */
[----:B------:R-:W-:Y:S02]  /*53a0*/  @!P0 IMAD.MOV R21, RZ, RZ, -R21 ;  /* 0x000000ffff158224 */ /* 0x000fe400078e0a15 */
[----:B0-----:R-:W-:Y:S02]  /*53b0*/  IMAD.MOV.U32 R5, RZ, RZ, R13 ;  /* 0x000000ffff057224 */ /* 0x001fe400078e000d */
[----:B------:R-:W-:Y:S01]  /*53c0*/  @!P6 IMAD.IADD R3, R3, 0x1, -R0 ;  /* 0x000000010303e824 */ /* 0x000fe200078e0a00 */
[----:B------:R-:W-:Y:S01]  /*53d0*/  ISETP.GE.AND P6, PT, R16, RZ, PT ;  /* 0x000000ff1000720c */ /* 0x000fe20003fc6270 */
[----:B------:R-:W-:Y:S01]  /*53e0*/  @!P5 IMAD.MOV R5, RZ, RZ, -R5 ;  /* 0x000000ffff05d224 */ /* 0x000fe200078e0a05 */
[----:B------:R-:W-:Y:S01]  /*53f0*/  STL [R1+0x6c], R21 ;  /* 0x00006c1501007387 */ /* 0x000fe20000100800 */
[----:B------:R-:W-:Y:S01]  /*5400*/  IMAD.MOV R16, RZ, RZ, -R18 ;  /* 0x000000ffff107224 */ /* 0x000fe200078e0a12 */
[----:B------:R-:W-:Y:S01]  /*5410*/  LOP3.LUT R18, R9, 0x84, RZ, 0xfc, !PT ;  /* 0x0000008409127812 */ /* 0x000fe200078efcff */
[--C-:B------:R-:W-:Y:S01]  /*5420*/  @!P1 IMAD.IADD R4, R4, 0x1, -R0.reuse ;  /* 0x0000000104049824 */ /* 0x100fe200078e0a00 */
[----:B------:R-:W-:Y:S01]  /*5430*/  ISETP.GE.AND P1, PT, R17, RZ, PT ;  /* 0x000000ff1100720c */ /* 0x000fe20003f26270 */
[----:B------:R0:W-:Y:S01]  /*5440*/  STL [R1+0x64], R5 ;  /* 0x0000640501007387 */ /* 0x0001e20000100800 */
[C---:B------:R-:W-:Y:S01]  /*5450*/  IMAD R17, R0.reuse, R16, R19 ;  /* 0x0000001000117224 */ /* 0x040fe200078e0213 */
[----:B------:R-:W-:Y:S01]  /*5460*/  ISETP.GT.U32.AND P0, PT, R0, R3, PT ;  /* 0x000000030000720c */ /* 0x000fe20003f04070 */
[----:B------:R-:W-:Y:S01]  /*5470*/  @!P3 IMAD.IADD R6, R6, 0x1, -R0 ;  /* 0x000000010606b824 */ /* 0x000fe200078e0a00 */
[----:B------:R-:W-:Y:S01]  /*5480*/  IABS R16, R18 ;  /* 0x0000001200107213 */ /* 0x000fe20000000000 */
[----:B------:R-:W-:Y:S01]  /*5490*/  IMAD.MOV.U32 R14, RZ, RZ, R20 ;  /* 0x000000ffff0e7224 */ /* 0x000fe200078e0014 */
[C---:B------:R-:W-:Y:S01]  /*54a0*/  ISETP.GT.U32.AND P5, PT, R0.reuse, R4, PT ;  /* 0x000000040000720c */ /* 0x040fe20003fa4070 */
[----:B------:R-:W-:Y:S01]  /*54b0*/  IMAD.MOV.U32 R13, RZ, RZ, R12 ;  /* 0x000000ffff0d7224 */ /* 0x000fe200078e000c */
[----:B------:R-:W-:Y:S01]  /*54c0*/  ISETP.GT.U32.AND P3, PT, R0, R6, PT ;  /* 0x000000060000720c */ /* 0x000fe20003f64070 */
[----:B------:R-:W-:-:S04]  /*54d0*/  IMAD.HI.U32 R12, R2, R14, RZ ;  /* 0x0000000e020c7227 */ /* 0x000fc800078e00ff */
[----:B0-----:R-:W-:Y:S01]  /*54e0*/  IMAD.MOV.U32 R5, RZ, RZ, R11 ;  /* 0x000000ffff057224 */ /* 0x001fe200078e000b */
[----:B------:R-:W-:Y:S01]  /*54f0*/  LOP3.LUT R11, R9, 0x74, RZ, 0xfc, !PT ;  /* 0x00000074090b7812 */ /* 0x000fe200078efcff */
[----:B------:R-:W-:Y:S02]  /*5500*/  IMAD.MOV R12, RZ, RZ, -R12 ;  /* 0x000000ffff0c7224 */ /* 0x000fe400078e0a0c */
[----:B------:R-:W-:Y:S01]  /*5510*/  @!P4 IMAD.MOV R5, RZ, RZ, -R5 ;  /* 0x000000ffff05c224 */ /* 0x000fe200078e0a05 */
[----:B------:R-:W-:Y:S01]  /*5520*/  ISETP.GT.U32.AND P4, PT, R0, R17, PT ;  /* 0x000000110000720c */ /* 0x000fe20003f84070 */
[----:B------:R-:W-:Y:S01]  /*5530*/  @!P6 IMAD.MOV R13, RZ, RZ, -R13 ;  /* 0x000000ffff0de224 */ /* 0x000fe200078e0a0d */
[----:B------:R-:W-:Y:S01]  /*5540*/  ISETP.GE.AND P6, PT, R8, RZ, PT ;  /* 0x000000ff0800720c */ /* 0x000fe20003fc6270 */
[----:B------:R-:W-:Y:S02]  /*5550*/  IMAD.MOV.U32 R8, RZ, RZ, R16 ;  /* 0x000000ffff087224 */ /* 0x000fe400078e0010 */
[----:B------:R-:W-:Y:S01]  /*5560*/  IMAD R16, R0, R12, R14 ;  /* 0x0000000c00107224 */ /* 0x000fe200078e020e */
[----:B------:R-:W-:Y:S01]  /*5570*/  STL [R1+0x5c], R13 ;  /* 0x00005c0d01007387 */ /* 0x000fe20000100800 */
[--C-:B------:R-:W-:Y:S01]  /*5580*/  @!P0 IMAD.IADD R3, R3, 0x1, -R0.reuse ;  /* 0x0000000103038824 */ /* 0x100fe200078e0a00 */
[----:B------:R-:W-:Y:S01]  /*5590*/  ISETP.GE.AND P0, PT, R10, RZ, PT ;  /* 0x000000ff0a00720c */ /* 0x000fe20003f06270 */
[----:B------:R-:W-:Y:S01]  /*55a0*/  @!P3 IMAD.IADD R6, R6, 0x1, -R0 ;  /* 0x000000010606b824 */ /* 0x000fe200078e0a00 */
[----:B------:R-:W-:Y:S01]  /*55b0*/  ISETP.GT.U32.AND P3, PT, R0, R16, PT ;  /* 0x000000100000720c */ /* 0x000fe20003f64070 */
[----:B------:R-:W-:Y:S01]  /*55c0*/  IMAD.HI.U32 R10, R2, R8, RZ ;  /* 0x00000008020a7227 */ /* 0x000fe200078e00ff */
[----:B------:R0:W-:Y:S01]  /*55d0*/  STL [R1+0x78], R5 ;  /* 0x0000780501007387 */ /* 0x0001e20000100800 */
[----:B------:R-:W-:-:S02]  /*55e0*/  LOP3.LUT R12, R9, 0x70, RZ, 0xfc, !PT ;  /* 0x00000070090c7812 */ /* 0x000fc400078efcff */
[--C-:B------:R-:W-:Y:S01]  /*55f0*/  @!P4 IMAD.IADD R17, R17, 0x1, -R0.reuse ;  /* 0x000000011111c824 */ /* 0x100fe200078e0a00 */
[----:B------:R-:W-:Y:S01]  /*5600*/  IABS R14, R11 ;  /* 0x0000000b000e7213 */ /* 0x000fe20000000000 */
[C---:B------:R-:W-:Y:S02]  /*5610*/  VIADD R22, R7.reuse, 0x7c ;  /* 0x0000007c07167836 */ /* 0x040fe40000000000 */
[----:B------:R-:W-:Y:S01]  /*5620*/  @!P5 IMAD.IADD R4, R4, 0x1, -R0 ;  /* 0x000000010404d824 */ /* 0x000fe200078e0a00 */
[----:B------:R-:W-:Y:S01]  /*5630*/  ISETP.GT.U32.AND P4, PT, R0, R17, PT ;  /* 0x000000110000720c */ /* 0x000fe20003f84070 */
[----:B------:R-:W-:Y:S01]  /*5640*/  VIADD R20, R7, 0x5c ;  /* 0x0000005c07147836 */ /* 0x000fe20000000000 */
[----:B------:R-:W-:Y:S01]  /*5650*/  ISETP.GE.AND P5, PT, R15, RZ, PT ;  /* 0x000000ff0f00720c */ /* 0x000fe20003fa6270 */
[----:B0-----:R-:W-:Y:S01]  /*5660*/  IMAD.MOV.U32 R5, RZ, RZ, R3 ;  /* 0x000000ffff057224 */ /* 0x001fe200078e0003 */
[----:B------:R-:W-:Y:S01]  /*5670*/  LOP3.LUT R15, R9, 0x80, RZ, 0xfc, !PT ;  /* 0x00000080090f7812 */ /* 0x000fe200078efcff */
[----:B------:R-:W-:-:S02]  /*5680*/  IMAD.MOV R3, RZ, RZ, -R10 ;  /* 0x000000ffff037224 */ /* 0x000fc400078e0a0a */
[----:B------:R-:W-:Y:S01]  /*5690*/  @!P1 IMAD.MOV R5, RZ, RZ, -R5 ;  /* 0x000000ffff059224 */ /* 0x000fe200078e0a05 */
[----:B------:R-:W-:Y:S01]  /*56a0*/  IABS R10, R15 ;  /* 0x0000000f000a7213 */ /* 0x000fe20000000000 */
[----:B------:R-:W-:Y:S01]  /*56b0*/  IMAD R3, R0, R3, R8 ;  /* 0x0000000300037224 */ /* 0x000fe200078e0208 */
[----:B------:R-:W-:Y:S01]  /*56c0*/  ISETP.GE.AND P1, PT, R18, RZ, PT ;  /* 0x000000ff1200720c */ /* 0x000fe20003f26270 */
[--C-:B------:R-:W-:Y:S01]  /*56d0*/  @!P3 IMAD.IADD R16, R16, 0x1, -R0.reuse ;  /* 0x000000011010b824 */ /* 0x100fe200078e0a00 */
[----:B------:R-:W-:Y:S01]  /*56e0*/  ISETP.GE.AND P3, PT, R22, RZ, PT ;  /* 0x000000ff1600720c */ /* 0x000fe20003f66270 */
[----:B------:R-:W-:Y:S01]  /*56f0*/  @!P4 IMAD.IADD R17, R17, 0x1, -R0 ;  /* 0x000000011111c824 */ /* 0x000fe200078e0a00 */
[----:B------:R-:W-:Y:S01]  /*5700*/  ISETP.GT.U32.AND P4, PT, R0, R3, PT ;  /* 0x000000030000720c */ /* 0x000fe20003f84070 */
[----:B------:R0:W-:Y:S01]  /*5710*/  STL [R1+0x80], R5 ;  /* 0x0000800501007387 */ /* 0x0001e20000100800 */
[----:B------:R-:W-:Y:S01]  /*5720*/  IABS R22, R22 ;  /* 0x0000001600167213 */ /* 0x000fe20000000000 */
[----:B------:R-:W-:Y:S01]  /*5730*/  @!P2 IMAD.MOV R17, RZ, RZ, -R17 ;  /* 0x000000ffff11a224 */ /* 0x000fe200078e0a11 */
[----:B------:R-:W-:Y:S01]  /*5740*/  LOP3.LUT R8, R9, 0x78, RZ, 0xfc, !PT ;  /* 0x0000007809087812 */ /* 0x000fe200078efcff */
[----:B------:R-:W-:-:S02]  /*5750*/  VIADD R25, R7, 0x3c ;  /* 0x0000003c07197836 */ /* 0x000fc40000000000 */
[----:B------:R-:W-:Y:S01]  /*5760*/  IMAD.HI.U32 R18, R2, R22, RZ ;  /* 0x0000001602127227 */ /* 0x000fe200078e00ff */
[----:B------:R-:W-:-:S03]  /*5770*/  IABS R13, R8 ;  /* 0x00000008000d7213 */ /* 0x000fc60000000000 */
[----:B0-----:R-:W-:Y:S02]  /*5780*/  IMAD.MOV.U32 R5, RZ, RZ, R4 ;  /* 0x000000ffff057224 */ /* 0x001fe400078e0004 */
[----:B------:R-:W-:-:S04]  /*5790*/  IMAD.HI.U32 R4, R2, R10, RZ ;  /* 0x0000000a02047227 */ /* 0x000fc800078e00ff */
[----:B------:R-:W-:Y:S01]  /*57a0*/  @!P6 IMAD.MOV R5, RZ, RZ, -R5 ;  /* 0x000000ffff05e224 */ /* 0x000fe200078e0a05 */
[C---:B------:R-:W-:Y:S01]  /*57b0*/  ISETP.GT.U32.AND P6, PT, R0.reuse, R16, PT ;  /* 0x000000100000720c */ /* 0x040fe20003fc4070 */
[----:B------:R-:W-:Y:S02]  /*57c0*/  IMAD.MOV R18, RZ, RZ, -R18 ;  /* 0x000000ffff127224 */ /* 0x000fe400078e0a12 */
[----:B------:R-:W-:Y:S01]  /*57d0*/  @!P4 IMAD.IADD R3, R3, 0x1, -R0 ;  /* 0x000000010303c824 */ /* 0x000fe200078e0a00 */
[----:B------:R0:W-:Y:S01]  /*57e0*/  STL [R1+0x8c], R5 ;  /* 0x00008c0501007387 */ /* 0x0001e20000100800 */
[----:B------:R-:W-:Y:S01]  /*57f0*/  IMAD.MOV R4, RZ, RZ, -R4 ;  /* 0x000000ffff047224 */ /* 0x000fe200078e0a04 */
[----:B------:R-:W-:Y:S01]  /*5800*/  ISETP.GE.AND P4, PT, R15, RZ, PT ;  /* 0x000000ff0f00720c */ /* 0x000fe20003f86270 */
[C---:B------:R-:W-:Y:S01]  /*5810*/  IMAD R22, R0.reuse, R18, R22 ;  /* 0x0000001200167224 */ /* 0x040fe200078e0216 */
[----:B------:R-:W-:Y:S01]  /*5820*/  IABS R15, R12 ;  /* 0x0000000c000f7213 */ /* 0x000fe20000000000 */
[----:B------:R-:W-:-:S02]  /*5830*/  IMAD R4, R0, R4, R10 ;  /* 0x0000000400047224 */ /* 0x000fc400078e020a */
[----:B------:R-:W-:Y:S01]  /*5840*/  IMAD.HI.U32 R10, R2, R13, RZ ;  /* 0x0000000d020a7227 */ /* 0x000fe200078e00ff */
[----:B------:R-:W-:-:S03]  /*5850*/  ISETP.GT.U32.AND P2, PT, R0, R22, PT ;  /* 0x000000160000720c */ /* 0x000fc60003f44070 */
[----:B0-----:R-:W-:Y:S02]  /*5860*/  IMAD.MOV.U32 R5, RZ, RZ, R6 ;  /* 0x000000ffff057224 */ /* 0x001fe400078e0006 */
[----:B------:R-:W-:Y:S02]  /*5870*/  IMAD.MOV R10, RZ, RZ, -R10 ;  /* 0x000000ffff0a7224 */ /* 0x000fe400078e0a0a */
[----:B------:R-:W-:Y:S01]  /*5880*/  @!P0 IMAD.MOV R5, RZ, RZ, -R5 ;  /* 0x000000ffff058224 */ /* 0x000fe200078e0a05 */
[C---:B------:R-:W-:Y:S01]  /*5890*/  ISETP.GT.U32.AND P0, PT, R0.reuse, R3, PT ;  /* 0x000000030000720c */ /* 0x040fe20003f04070 */
[----:B------:R-:W-:Y:S02]  /*58a0*/  IMAD R13, R0, R10, R13 ;  /* 0x0000000a000d7224 */ /* 0x000fe400078e020d */
[--C-:B------:R-:W-:Y:S01]  /*58b0*/  @!P6 IMAD.IADD R16, R16, 0x1, -R0.reuse ;  /* 0x000000011010e824 */ /* 0x100fe200078e0a00 */
[----:B------:R-:W-:Y:S01]  /*58c0*/  ISETP.GT.U32.AND P6, PT, R0, R4, PT ;  /* 0x000000040000720c */ /* 0x000fe20003fc4070 */
[----:B------:R-:W-:Y:S01]  /*58d0*/  @!P2 IMAD.IADD R22, R22, 0x1, -R0 ;  /* 0x000000011616a824 */ /* 0x000fe200078e0a00 */
[----:B------:R0:W-:Y:S01]  /*58e0*/  STL [R1+0x84], R5 ;  /* 0x0000840501007387 */ /* 0x0001e20000100800 */
[----:B------:R-:W-:-:S03]  /*58f0*/  IMAD.HI.U32 R6, R2, R15, RZ ;  /* 0x0000000f02067227 */ /* 0x000fc600078e00ff */
[C---:B------:R-:W-:Y:S01]  /*5900*/  ISETP.GT.U32.AND P2, PT, R0.reuse, R22, PT ;  /* 0x000000160000720c */ /* 0x040fe20003f44070 */
[----:B------:R-:W-:Y:S01]  /*5910*/  IMAD.MOV R6, RZ, RZ, -R6 ;  /* 0x000000ffff067224 */ /* 0x000fe200078e0a06 */
[----:B------:R-:W-:Y:S01]  /*5920*/  STL [R1+0x88], R17 ;  /* 0x0000881101007387 */ /* 0x000fe20000100800 */
[----:B------:R-:W-:Y:S01]  /*5930*/  @!P0 IMAD.IADD R3, R3, 0x1, -R0 ;  /* 0x0000000103038824 */ /* 0x000fe200078e0a00 */
[----:B------:R-:W-:Y:S01]  /*5940*/  ISETP.GT.U32.AND P0, PT, R0, R13, PT ;  /* 0x0000000d0000720c */ /* 0x000fe20003f04070 */
[----:B------:R-:W-:-:S04]  /*5950*/  IMAD.HI.U32 R10, R2, R14, RZ ;  /* 0x0000000e020a7227 */ /* 0x000fc800078e00ff */
[----:B------:R-:W-:Y:S02]  /*5960*/  IMAD R15, R0, R6, R15 ;  /* 0x00000006000f7224 */ /* 0x000fe400078e020f */
[----:B------:R-:W-:Y:S02]  /*5970*/  IMAD.MOV R10, RZ, RZ, -R10 ;  /* 0x000000ffff0a7224 */ /* 0x000fe400078e0a0a */
[----:B------:R-:W-:Y:S02]  /*5980*/  VIADD R6, R7, 0x6c ;  /* 0x0000006c07067836 */ /* 0x000fe40000000000 */
[----:B0-----:R-:W-:Y:S02]  /*5990*/  IMAD.MOV.U32 R5, RZ, RZ, R16 ;  /* 0x000000ffff057224 */ /* 0x001fe400078e0010 */
[--C-:B------:R-:W-:Y:S01]  /*59a0*/  @!P0 IMAD.IADD R13, R13, 0x1, -R0.reuse ;  /* 0x000000010d0d8824 */ /* 0x100fe200078e0a00 */
[----:B------:R-:W-:Y:S01]  /*59b0*/  IABS R16, R6 ;  /* 0x0000000600107213 */ /* 0x000fe20000000000 */
[----:B------:R-:W-:-:S02]  /*59c0*/  @!P6 IMAD.IADD R4, R4, 0x1, -R0 ;  /* 0x000000010404e824 */ /* 0x000fc400078e0a00 */
[C---:B------:R-:W-:Y:S01]  /*59d0*/  IMAD R14, R0.reuse, R10, R14 ;  /* 0x0000000a000e7224 */ /* 0x040fe200078e020e */
[C---:B------:R-:W-:Y:S01]  /*59e0*/  ISETP.GT.U32.AND P0, PT, R0.reuse, R13, PT ;  /* 0x0000000d0000720c */ /* 0x040fe20003f04070 */
[----:B------:R-:W-:Y:S01]  /*59f0*/  @!P5 IMAD.MOV R5, RZ, RZ, -R5 ;  /* 0x000000ffff05d224 */ /* 0x000fe200078e0a05 */
[----:B------:R-:W-:Y:S01]  /*5a00*/  ISETP.GT.U32.AND P6, PT, R0, R4, PT ;  /* 0x000000040000720c */ /* 0x000fe20003fc4070 */
[----:B------:R-:W-:Y:S01]  /*5a10*/  @!P2 IMAD.IADD R22, R22, 0x1, -R0 ;  /* 0x000000011616a824 */ /* 0x000fe200078e0a00 */
[----:B------:R-:W-:Y:S01]  /*5a20*/  ISETP.GE.AND P5, PT, R8, RZ, PT ;  /* 0x000000ff0800720c */ /* 0x000fe20003fa6270 */
[----:B------:R-:W-:Y:S01]  /*5a30*/  IMAD.HI.U32 R8, R2, R16, RZ ;  /* 0x0000001002087227 */ /* 0x000fe200078e00ff */
[----:B------:R-:W-:Y:S01]  /*5a40*/  ISETP.GT.U32.AND P2, PT, R0, R14, PT ;  /* 0x0000000e0000720c */ /* 0x000fe20003f44070 */
[----:B------:R0:W-:Y:S01]  /*5a50*/  STL [R1+0xb0], R5 ;  /* 0x0000b00501007387 */ /* 0x0001e20000100800 */
[----:B------:R-:W-:Y:S01]  /*5a60*/  LOP3.LUT R10, R9, 0x64, RZ, 0xfc, !PT ;  /* 0x00000064090a7812 */ /* 0x000fe200078efcff */
[----:B------:R-:W-:-:S03]  /*5a70*/  IMAD.MOV R8, RZ, RZ, -R8 ;  /* 0x000000ffff087224 */ /* 0x000fc600078e0a08 */
[----:B------:R-:W-:Y:S01]  /*5a80*/  IABS R21, R10 ;  /* 0x0000000a00157213 */ /* 0x000fe20000000000 */
[C---:B------:R-:W-:Y:S02]  /*5a90*/  IMAD R16, R0.reuse, R8, R16 ;  /* 0x0000000800107224 */ /* 0x040fe400078e0210 */
[--C-:B------:R-:W-:Y:S01]  /*5aa0*/  @!P0 IMAD.IADD R13, R13, 0x1, -R0.reuse ;  /* 0x000000010d0d8824 */ /* 0x100fe200078e0a00 */
[----:B------:R-:W-:Y:S01]  /*5ab0*/  ISETP.GT.U32.AND P0, PT, R0, R15, PT ;  /* 0x0000000f0000720c */ /* 0x000fe20003f04070 */
[----:B0-----:R-:W-:Y:S01]  /*5ac0*/  IMAD.MOV.U32 R5, RZ, RZ, R3 ;  /* 0x000000ffff057224 */ /* 0x001fe200078e0003 */
[C---:B------:R-:W-:Y:S01]  /*5ad0*/  LOP3.LUT R3, R9.reuse, 0x68, RZ, 0xfc, !PT ;  /* 0x0000006809037812 */ /* 0x040fe200078efcff */
[--C-:B------:R-:W-:Y:S01]  /*5ae0*/  @!P6 IMAD.IADD R4, R4, 0x1, -R0.reuse ;  /* 0x000000010404e824 */ /* 0x100fe200078e0a00 */
[----:B------:R-:W-:Y:S01]  /*5af0*/  ISETP.GE.AND P6, PT, R6, RZ, PT ;  /* 0x000000ff0600720c */ /* 0x000fe20003fc6270 */
[----:B------:R-:W-:Y:S01]  /*5b00*/  @!P1 IMAD.MOV R5, RZ, RZ, -R5 ;  /* 0x000000ffff059224 */ /* 0x000fe200078e0a05 */
[----:B------:R-:W-:Y:S01]  /*5b10*/  IABS R17, R3 ;  /* 0x0000000300117213 */ /* 0x000fe20000000000 */
[----:B------:R-:W-:Y:S01]  /*5b20*/  @!P2 IMAD.IADD R14, R14, 0x1, -R0 ;  /* 0x000000010e0ea824 */ /* 0x000fe200078e0a00 */
[----:B------:R-:W-:Y:S01]  /*5b30*/  ISETP.GT.U32.AND P2, PT, R0, R16, PT ;  /* 0x000000100000720c */ /* 0x000fe20003f44070 */
[----:B------:R-:W-:Y:S01]  /*5b40*/  IMAD.HI.U32 R23, R2, R21, RZ ;  /* 0x0000001502177227 */ /* 0x000fe200078e00ff */
[----:B------:R0:W-:Y:S01]  /*5b50*/  STL [R1+0xb4], R5 ;  /* 0x0000b40501007387 */ /* 0x0001e20000100800 */
[----:B------:R-:W-:-:S02]  /*5b60*/  LOP3.LUT R6, R9, 0x60, RZ, 0xfc, !PT ;  /* 0x0000006009067812 */ /* 0x000fc400078efcff */
[----:B------:R-:W-:Y:S01]  /*5b70*/  IMAD.HI.U32 R24, R2, R17, RZ ;  /* 0x0000001102187227 */ /* 0x000fe200078e00ff */
[----:B------:R-:W-:Y:S02]  /*5b80*/  ISETP.GE.AND P1, PT, R20, RZ, PT ;  /* 0x000000ff1400720c */ /* 0x000fe40003f26270 */
[----:B------:R-:W-:Y:S01]  /*5b90*/  IABS R19, R6 ;  /* 0x0000000600137213 */ /* 0x000fe20000000000 */
[----:B------:R-:W-:Y:S01]  /*5ba0*/  IMAD.MOV R24, RZ, RZ, -R24 ;  /* 0x000000ffff187224 */ /* 0x000fe200078e0a18 */
[----:B------:R-:W-:Y:S01]  /*5bb0*/  IABS R20, R20 ;  /* 0x0000001400147213 */ /* 0x000fe20000000000 */
[----:B------:R-:W-:Y:S02]  /*5bc0*/  @!P0 IMAD.IADD R15, R15, 0x1, -R0 ;  /* 0x000000010f0f8824 */ /* 0x000fe400078e0a00 */
[----:B0-----:R-:W-:Y:S01]  /*5bd0*/  IMAD.MOV.U32 R5, RZ, RZ, R4 ;  /* 0x000000ffff057224 */ /* 0x001fe200078e0004 */
[----:B------:R-:W-:Y:S01]  /*5be0*/  LOP3.LUT R4, R9, 0x54, RZ, 0xfc, !PT ;  /* 0x0000005409047812 */ /* 0x000fe200078efcff */
[----:B------:R-:W-:-:S02]  /*5bf0*/  IMAD R17, R0, R24, R17 ;  /* 0x0000001800117224 */ /* 0x000fc400078e0211 */
[----:B------:R-:W-:Y:S01]  /*5c00*/  @!P4 IMAD.MOV R5, RZ, RZ, -R5 ;  /* 0x000000ffff05c224 */ /* 0x000fe200078e0a05 */
[----:B------:R-:W-:Y:S01]  /*5c10*/  ISETP.GT.U32.AND P4, PT, R0, R15, PT ;  /* 0x0000000f0000720c */ /* 0x000fe20003f84070 */
[----:B------:R-:W-:Y:S01]  /*5c20*/  @!P2 IMAD.IADD R16, R16, 0x1, -R0 ;  /* 0x000000011010a824 */ /* 0x000fe200078e0a00 */
[----:B------:R-:W-:Y:S01]  /*5c30*/  ISETP.GT.U32.AND P0, PT, R0, R17, PT ;  /* 0x000000110000720c */ /* 0x000fe20003f04070 */
[----:B------:R-:W-:Y:S01]  /*5c40*/  IMAD.HI.U32 R18, R2, R19, RZ ;  /* 0x0000001302127227 */ /* 0x000fe200078e00ff */
[----:B------:R0:W-:Y:S01]  /*5c50*/  STL [R1+0x50], R5 ;  /* 0x0000500501007387 */ /* 0x0001e20000100800 */
[----:B------:R-:W-:Y:S02]  /*5c60*/  ISETP.GT.U32.AND P2, PT, R0, R14, PT ;  /* 0x0000000e0000720c */ /* 0x000fe40003f44070 */
[----:B------:R-:W-:Y:S02]  /*5c70*/  IMAD.MOV R23, RZ, RZ, -R23 ;  /* 0x000000ffff177224 */ /* 0x000fe400078e0a17 */
[----:B------:R-:W-:-:S04]  /*5c80*/  IMAD.HI.U32 R8, R2, R20, RZ ;  /* 0x0000001402087227 */ /* 0x000fc800078e00ff */
[----:B------:R-:W-:Y:S02]  /*5c90*/  IMAD.MOV R24, RZ, RZ, -R18 ;  /* 0x000000ffff187224 */ /* 0x000fe400078e0a12 */
[----:B0-----:R-:W-:Y:S01]  /*5ca0*/  IMAD.MOV.U32 R5, RZ, RZ, R22 ;  /* 0x000000ffff057224 */ /* 0x001fe200078e0016 */
[----:B------:R-:W-:Y:S01]  /*5cb0*/  IABS R22, R4 ;  /* 0x0000000400167213 */ /* 0x000fe20000000000 */
[C---:B------:R-:W-:Y:S02]  /*5cc0*/  IMAD R18, R0.reuse, R23, R21 ;  /* 0x0000001700127224 */ /* 0x040fe400078e0215 */
[----:B------:R-:W-:Y:S01]  /*5cd0*/  @!P3 IMAD.MOV R5, RZ, RZ, -R5 ;  /* 0x000000ffff05b224 */ /* 0x000fe200078e0a05 */
[C---:B------:R-:W-:Y:S01]  /*5ce0*/  ISETP.GT.U32.AND P3, PT, R0.reuse, R16, PT ;  /* 0x000000100000720c */ /* 0x040fe20003f64070 */
[----:B------:R-:W-:Y:S01]  /*5cf0*/  IMAD.MOV R21, RZ, RZ, -R8 ;  /* 0x000000ffff157224 */ /* 0x000fe200078e0a08 */
[----:B------:R-:W-:Y:S01]  /*5d00*/  LOP3.LUT R8, R9, 0x58, RZ, 0xfc, !PT ;  /* 0x0000005809087812 */ /* 0x000fe200078efcff */
[----:B------:R-:W-:Y:S01]  /*5d10*/  @!P0 IMAD.IADD R17, R17, 0x1, -R0 ;  /* 0x0000000111118824 */ /* 0x000fe200078e0a00 */
[----:B------:R-:W-:Y:S01]  /*5d20*/  STL [R1], R5 ;  /* 0x0000000501007387 */ /* 0x000fe20000100800 */
[C---:B------:R-:W-:Y:S01]  /*5d30*/  IMAD R20, R0.reuse, R21, R20 ;  /* 0x0000001500147224 */ /* 0x040fe200078e0214 */
[----:B------:R-:W-:Y:S01]  /*5d40*/  IABS R21, R8 ;  /* 0x0000000800157213 */ /* 0x000fe20000000000 */
[----:B------:R-:W-:Y:S01]  /*5d50*/  @!P5 IMAD.MOV R13, RZ, RZ, -R13 ;  /* 0x000000ffff0dd224 */ /* 0x000fe200078e0a0d */
[C---:B------:R-:W-:Y:S01]  /*5d60*/  ISETP.GT.U32.AND P0, PT, R0.reuse, R17, PT ;  /* 0x000000110000720c */ /* 0x040fe20003f04070 */
[--C-:B------:R-:W-:Y:S01]  /*5d70*/  @!P4 IMAD.IADD R15, R15, 0x1, -R0.reuse ;  /* 0x000000010f0fc824 */ /* 0x100fe200078e0a00 */
[C---:B------:R-:W-:Y:S01]  /*5d80*/  ISETP.GT.U32.AND P5, PT, R0.reuse, R18, PT ;  /* 0x000000120000720c */ /* 0x040fe20003fa4070 */
[----:B------:R-:W-:Y:S01]  /*5d90*/  IMAD R19, R0, R24, R19 ;  /* 0x0000001800137224 */ /* 0x000fe200078e0213 */
[----:B------:R-:W-:Y:S01]  /*5da0*/  ISETP.GE.AND P4, PT, R11, RZ, PT ;  /* 0x000000ff0b00720c */ /* 0x000fe20003f86270 */
[--C-:B------:R-:W-:Y:S01]  /*5db0*/  @!P3 IMAD.IADD R16, R16, 0x1, -R0.reuse ;  /* 0x000000011010b824 */ /* 0x100fe200078e0a00 */
[----:B------:R-:W-:Y:S01]  /*5dc0*/  ISETP.GT.U32.AND P3, PT, R0, R20, PT ;  /* 0x000000140000720c */ /* 0x000fe20003f64070 */
[--C-:B------:R-:W-:Y:S01]  /*5dd0*/  @!P2 IMAD.IADD R14, R14, 0x1, -R0.reuse ;  /* 0x000000010e0ea824 */ /* 0x100fe200078e0a00 */
[----:B------:R-:W-:Y:S01]  /*5de0*/  ISETP.GT.U32.AND P2, PT, R0, R19, PT ;  /* 0x000000130000720c */ /* 0x000fe20003f44070 */
[----:B------:R-:W-:Y:S01]  /*5df0*/  IMAD.HI.U32 R23, R2, R21, RZ ;  /* 0x0000001502177227 */ /* 0x000fe200078e00ff */
[----:B------:R0:W-:Y:S03]  /*5e00*/  STL [R1+0x718], R13 ;  /* 0x0007180d01007387 */ /* 0x0001e60000100800 */
[--C-:B------:R-:W-:Y:S01]  /*5e10*/  @!P0 IMAD.IADD R17, R17, 0x1, -R0.reuse ;  /* 0x0000000111118824 */ /* 0x100fe200078e0a00 */
[----:B------:R-:W-:Y:S01]  /*5e20*/  ISETP.GE.AND P0, PT, R12, RZ, PT ;  /* 0x000000ff0c00720c */ /* 0x000fe20003f06270 */
[----:B------:R-:W-:Y:S01]  /*5e30*/  @!P5 IMAD.IADD R18, R18, 0x1, -R0 ;  /* 0x000000011212d824 */ /* 0x000fe200078e0a00 */
[----:B------:R-:W-:Y:S01]  /*5e40*/  ISETP.GE.AND P5, PT, R3, RZ, PT ;  /* 0x000000ff0300720c */ /* 0x000fe20003fa6270 */
[----:B------:R-:W-:Y:S01]  /*5e50*/  @!P4 IMAD.MOV R14, RZ, RZ, -R14 ;  /* 0x000000ffff0ec224 */ /* 0x000fe200078e0a0e */
[C---:B------:R-:W-:Y:S01]  /*5e60*/  LOP3.LUT R3, R9.reuse, 0x50, RZ, 0xfc, !PT ;  /* 0x0000005009037812 */ /* 0x040fe200078efcff */
[----:B------:R-:W-:Y:S01]  /*5e70*/  @!P3 IMAD.IADD R20, R20, 0x1, -R0 ;  /* 0x000000011414b824 */ /* 0x000fe200078e0a00 */
[----:B------:R-:W-:Y:S01]  /*5e80*/  ISETP.GT.U32.AND P3, PT, R0, R18, PT ;  /* 0x000000120000720c */ /* 0x000fe20003f64070 */
[----:B------:R-:W-:Y:S01]  /*5e90*/  IMAD.HI.U32 R11, R2, R22, RZ ;  /* 0x00000016020b7227 */ /* 0x000fe200078e00ff */
[----:B------:R1:W-:Y:S01]  /*5ea0*/  STL [R1+0x71c], R14 ;  /* 0x00071c0e01007387 */ /* 0x0003e20000100800 */
[----:B------:R-:W-:-:S02]  /*5eb0*/  LOP3.LUT R12, R9, 0x38, RZ, 0xfc, !PT ;  /* 0x00000038090c7812 */ /* 0x000fc400078efcff */
[----:B------:R-:W-:Y:S01]  /*5ec0*/  ISETP.GT.U32.AND P4, PT, R0, R20, PT ;  /* 0x000000140000720c */ /* 0x000fe20003f84070 */
[----:B------:R-:W-:Y:S01]  /*5ed0*/  @!P2 IMAD.IADD R19, R19, 0x1, -R0 ;  /* 0x000000011313a824 */ /* 0x000fe200078e0a00 */
[----:B------:R-:W-:Y:S01]  /*5ee0*/  ISETP.GE.AND P2, PT, R10, RZ, PT ;  /* 0x000000ff0a00720c */ /* 0x000fe20003f46270 */
[----:B------:R-:W-:Y:S01]  /*5ef0*/  IMAD.MOV R23, RZ, RZ, -R23 ;  /* 0x000000ffff177224 */ /* 0x000fe200078e0a17 */
[----:B------:R-:W-:Y:S01]  /*5f00*/  IABS R26, R12 ;  /* 0x0000000c001a7213 */ /* 0x000fe20000000000 */
[----:B------:R-:W-:Y:S01]  /*5f10*/  IMAD.MOV R11, RZ, RZ, -R11 ;  /* 0x000000ffff0b7224 */ /* 0x000fe200078e0a0b */
[C---:B0-----:R-:W-:Y:S01]  /*5f20*/  LOP3.LUT R13, R9.reuse, 0x30, RZ, 0xfc, !PT ;  /* 0x00000030090d7812 */ /* 0x041fe200078efcff */
[----:B------:R-:W-:Y:S01]  /*5f30*/  @!P0 IMAD.MOV R15, RZ, RZ, -R15 ;  /* 0x000000ffff0f8224 */ /* 0x000fe200078e0a0f */
[C---:B------:R-:W-:Y:S01]  /*5f40*/  ISETP.GT.U32.AND P0, PT, R0.reuse, R19, PT ;  /* 0x000000130000720c */ /* 0x040fe20003f04070 */
[C---:B------:R-:W-:Y:S01]  /*5f50*/  IMAD R21, R0.reuse, R23, R21 ;  /* 0x0000001700157224 */ /* 0x040fe200078e0215 */
[----:B------:R-:W-:Y:S01]  /*5f60*/  IABS R28, R13 ;  /* 0x0000000d001c7213 */ /* 0x000fe20000000000 */
[C---:B------:R-:W-:Y:S01]  /*5f70*/  IMAD R22, R0.reuse, R11, R22 ;  /* 0x0000000b00167224 */ /* 0x040fe200078e0216 */
[----:B------:R-:W-:Y:S01]  /*5f80*/  IABS R11, R3 ;  /* 0x00000003000b7213 */ /* 0x000fe20000000000 */
[----:B------:R-:W-:Y:S01]  /*5f90*/  @!P6 IMAD.MOV R16, RZ, RZ, -R16 ;  /* 0x000000ffff10e224 */ /* 0x000fe200078e0a10 */
[----:B------:R-:W-:Y:S01]  /*5fa0*/  ISETP.GT.U32.AND P6, PT, R0, R21, PT ;  /* 0x000000150000720c */ /* 0x000fe20003fc4070 */
[----:B------:R-:W-:Y:S01]  /*5fb0*/  @!P4 IMAD.IADD R20, R20, 0x1, -R0 ;  /* 0x000000011414c824 */ /* 0x000fe200078e0a00 */
[----:B------:R-:W-:Y:S01]  /*5fc0*/  ISETP.GE.AND P4, PT, R8, RZ, PT ;  /* 0x000000ff0800720c */ /* 0x000fe20003f86270 */
[----:B------:R-:W-:Y:S01]  /*5fd0*/  IMAD.HI.U32 R8, R2, R11, RZ ;  /* 0x0000000b02087227 */ /* 0x000fe200078e00ff */
[----:B------:R0:W-:Y:S01]  /*5fe0*/  STL [R1+0x720], R15 ;  /* 0x0007200f01007387 */ /* 0x0001e20000100800 */
[----:B-1----:R-:W-:-:S02]  /*5ff0*/  LOP3.LUT R14, R9, 0x8, RZ, 0xfc, !PT ;  /* 0x00000008090e7812 */ /* 0x002fc400078efcff */
[----:B------:R-:W-:Y:S01]  /*6000*/  @!P5 IMAD.MOV R17, RZ, RZ, -R17 ;  /* 0x000000ffff11d224 */ /* 0x000fe200078e0a11 */
[----:B------:R-:W-:Y:S01]  /*6010*/  ISETP.GE.AND P5, PT, R6, RZ, PT ;  /* 0x000000ff0600720c */ /* 0x000fe20003fa6270 */
[----:B------:R-:W-:Y:S01]  /*6020*/  @!P3 IMAD.IADD R18, R18, 0x1, -R0 ;  /* 0x000000011212b824 */ /* 0x000fe200078e0a00 */
[----:B------:R-:W-:Y:S01]  /*6030*/  ISETP.GT.U32.AND P3, PT, R0, R22, PT ;  /* 0x000000160000720c */ /* 0x000fe20003f64070 */
[----:B------:R-:W-:Y:S01]  /*6040*/  VIADD R6, R7, 0x4c ;  /* 0x0000004c07067836 */ /* 0x000fe20000000000 */
[----:B------:R1:W-:Y:S01]  /*6050*/  STL [R1+0x724], R16 ;  /* 0x0007241001007387 */ /* 0x0003e20000100800 */
[----:B------:R-:W-:Y:S01]  /*6060*/  IMAD.MOV R8, RZ, RZ, -R8 ;  /* 0x000000ffff087224 */ /* 0x000fe200078e0a08 */
[----:B0-----:R-:W-:Y:S01]  /*6070*/  LOP3.LUT R15, R9, 0x10, RZ, 0xfc, !PT ;  /* 0x00000010090f7812 */ /* 0x001fe200078efcff */
[--C-:B------:R-:W-:Y:S01]  /*6080*/  @!P0 IMAD.IADD R19, R19, 0x1, -R0.reuse ;  /* 0x0000000113138824 */ /* 0x100fe200078e0a00 */
[----:B------:R-:W-:Y:S01]  /*6090*/  ISETP.GE.AND P0, PT, R6, RZ, PT ;  /* 0x000000ff0600720c */ /* 0x000fe20003f06270 */
[----:B------:R-:W-:Y:S01]  /*60a0*/  IMAD R11, R0, R8, R11 ;  /* 0x00000008000b7224 */ /* 0x000fe200078e020b */
[----:B------:R-:W-:Y:S01]  /*60b0*/  IABS R6, R6 ;  /* 0x0000000600067213 */ /* 0x000fe20000000000 */
[----:B------:R-:W-:Y:S01]  /*60c0*/  @!P6 IMAD.IADD R21, R21, 0x1, -R0 ;  /* 0x000000011515e824 */ /* 0x000fe200078e0a00 */
[----:B------:R-:W-:Y:S01]  /*60d0*/  ISETP.GE.AND P6, PT, R4, RZ, PT ;  /* 0x000000ff0400720c */ /* 0x000fe20003fc6270 */
[----:B------:R-:W-:Y:S01]  /*60e0*/  @!P1 IMAD.MOV R20, RZ, RZ, -R20 ;  /* 0x000000ffff149224 */ /* 0x000fe200078e0a14 */
[----:B------:R-:W-:Y:S01]  /*60f0*/  ISETP.GT.U32.AND P1, PT, R0, R11, PT ;  /* 0x0000000b0000720c */ /* 0x000fe20003f24070 */
[----:B------:R-:W-:Y:S01]  /*6100*/  IMAD.HI.U32 R4, R2, R6, RZ ;  /* 0x0000000602047227 */ /* 0x000fe200078e00ff */
[----:B------:R-:W-:Y:S01]  /*6110*/  STL [R1+0x728], R17 ;  /* 0x0007281101007387 */ /* 0x000fe20000100800 */
[----:B-1----:R-:W-:-:S02]  /*6120*/  LOP3.LUT R16, R9, 0x14, RZ, 0xfc, !PT ;  /* 0x0000001409107812 */ /* 0x002fc400078efcff */
[----:B------:R-:W-:Y:S01]  /*6130*/  @!P3 IMAD.IADD R22, R22, 0x1, -R0 ;  /* 0x000000011616b824 */ /* 0x000fe200078e0a00 */
[C---:B------:R-:W-:Y:S01]  /*6140*/  ISETP.GT.U32.AND P3, PT, R0.reuse, R21, PT ;  /* 0x000000150000720c */ /* 0x040fe20003f64070 */
[----:B------:R-:W-:Y:S02]  /*6150*/  IMAD.MOV R4, RZ, RZ, -R4 ;  /* 0x000000ffff047224 */ /* 0x000fe400078e0a04 */
[----:B------:R-:W-:Y:S01]  /*6160*/  @!P2 IMAD.MOV R18, RZ, RZ, -R18 ;  /* 0x000000ffff12a224 */ /* 0x000fe200078e0a12 */
[C---:B------:R-:W-:Y:S01]  /*6170*/  ISETP.GT.U32.AND P2, PT, R0.reuse, R22, PT ;  /* 0x000000160000720c */ /* 0x040fe20003f44070 */
[C---:B------:R-:W-:Y:S01]  /*6180*/  IMAD R6, R0.reuse, R4, R6 ;  /* 0x0000000400067224 */ /* 0x040fe200078e0206 */
[----:B------:R-:W-:Y:S01]  /*6190*/  LOP3.LUT R4, R9, 0x44, RZ, 0xfc, !PT ;  /* 0x0000004409047812 */ /* 0x000fe200078efcff */
[----:B------:R-:W-:Y:S01]  /*61a0*/  @!P1 IMAD.IADD R11, R11, 0x1, -R0 ;  /* 0x000000010b0b9824 */ /* 0x000fe200078e0a00 */
[----:B------:R-:W-:Y:S01]  /*61b0*/  STL [R1+0x72c], R18 ;  /* 0x00072c1201007387 */ /* 0x000fe20000100800 */
[----:B------:R-:W-:Y:S01]  /*61c0*/  @!P5 IMAD.MOV R19, RZ, RZ, -R19 ;  /* 0x000000ffff13d224 */ /* 0x000fe200078e0a13 */
[----:B------:R-:W-:-:S02]  /*61d0*/  ISETP.GT.U32.AND P1, PT, R0, R6, PT ;  /* 0x000000060000720c */ /* 0x000fc40003f24070 */
[----:B------:R-:W-:Y:S01]  /*61e0*/  ISETP.GE.AND P5, PT, R3, RZ, PT ;  /* 0x000000ff0300720c */ /* 0x000fe20003fa6270 */
[--C-:B------:R-:W-:Y:S01]  /*61f0*/  @!P3 IMAD.IADD R21, R21, 0x1, -R0.reuse ;  /* 0x000000011515b824 */ /* 0x100fe200078e0a00 */
[----:B------:R-:W-:Y:S01]  /*6200*/  LOP3.LUT R3, R9, 0x48, RZ, 0xfc, !PT ;  /* 0x0000004809037812 */ /* 0x000fe200078efcff */
[----:B------:R0:W-:Y:S01]  /*6210*/  STL [R1+0x730], R19 ;  /* 0x0007301301007387 */ /* 0x0001e20000100800 */
[----:B------:R-:W-:Y:S01]  /*6220*/  IABS R23, R4 ;  /* 0x0000000400177213 */ /* 0x000fe20000000000 */
[----:B------:R-:W-:Y:S01]  /*6230*/  @!P4 IMAD.MOV R21, RZ, RZ, -R21 ;  /* 0x000000ffff15c224 */ /* 0x000fe200078e0a15 */
[----:B------:R-:W-:Y:S01]  /*6240*/  ISETP.GT.U32.AND P4, PT, R0, R11, PT ;  /* 0x0000000b0000720c */ /* 0x000fe20003f84070 */
[--C-:B------:R-:W-:Y:S01]  /*6250*/  @!P2 IMAD.IADD R22, R22, 0x1, -R0.reuse ;  /* 0x000000011616a824 */ /* 0x100fe200078e0a00 */
[----:B------:R-:W-:Y:S01]  /*6260*/  IABS R8, R3 ;  /* 0x0000000300087213 */ /* 0x000fe20000000000 */
[----:B------:R-:W-:Y:S01]  /*6270*/  STL [R1+0x734], R20 ;  /* 0x0007341401007387 */ /* 0x000fe20000100800 */
[----:B------:R-:W-:Y:S01]  /*6280*/  ISETP.GE.AND P3, PT, R3, RZ, PT ;  /* 0x000000ff0300720c */ /* 0x000fe20003f66270 */
[----:B------:R-:W-:Y:S01]  /*6290*/  @!P1 IMAD.IADD R6, R6, 0x1, -R0 ;  /* 0x0000000106069824 */ /* 0x000fe200078e0a00 */
[----:B------:R-:W-:Y:S01]  /*62a0*/  LOP3.LUT R3, R9, 0x40, RZ, 0xfc, !PT ;  /* 0x0000004009037812 */ /* 0x000fe200078efcff */
[----:B------:R-:W-:Y:S01]  /*62b0*/  IMAD.HI.U32 R10, R2, R8, RZ ;  /* 0x00000008020a7227 */ /* 0x000fe200078e00ff */
[----:B------:R-:W-:Y:S01]  /*62c0*/  STL [R1+0x738], R21 ;  /* 0x0007381501007387 */ /* 0x000fe20000100800 */
[----:B------:R-:W-:-:S02]  /*62d0*/  ISETP.GE.AND P2, PT, R25, RZ, PT ;  /* 0x000000ff1900720c */ /* 0x000fc40003f46270 */
[----:B------:R-:W-:Y:S01]  /*62e0*/  IMAD.MOV R10, RZ, RZ, -R10 ;  /* 0x000000ffff0a7224 */ /* 0x000fe200078e0a0a */
[----:B------:R-:W-:Y:S01]  /*62f0*/  ISETP.GT.U32.AND P1, PT, R0, R6, PT ;  /* 0x000000060000720c */ /* 0x000fe20003f24070 */
[----:B------:R-:W-:Y:S01]  /*6300*/  @!P6 IMAD.MOV R22, RZ, RZ, -R22 ;  /* 0x000000ffff16e224 */ /* 0x000fe200078e0a16 */
[----:B------:R-:W-:Y:S01]  /*6310*/  ISETP.GE.AND P6, PT, R4, RZ, PT ;  /* 0x000000ff0400720c */ /* 0x000fe20003fc6270 */
[----:B------:R-:W-:Y:S01]  /*6320*/  @!P4 IMAD.IADD R11, R11, 0x1, -R0 ;  /* 0x000000010b0bc824 */ /* 0x000fe200078e0a00 */
[----:B------:R-:W-:Y:S01]  /*6330*/  IABS R24, R3 ;  /* 0x0000000300187213 */ /* 0x000fe20000000000 */
[----:B------:R-:W-:Y:S01]  /*6340*/  IMAD R4, R0, R10, R8 ;  /* 0x0000000a00047224 */ /* 0x000fe200078e0208 */
[----:B------:R1:W-:Y:S01]  /*6350*/  STL [R1+0x73c], R22 ;  /* 0x00073c1601007387 */ /* 0x0003e20000100800 */
[----:B------:R-:W-:Y:S01]  /*6360*/  IMAD.HI.U32 R10, R2, R23, RZ ;  /* 0x00000017020a7227 */ /* 0x000fe200078e00ff */
[----:B------:R-:W-:Y:S02]  /*6370*/  IABS R25, R25 ;  /* 0x0000001900197213 */ /* 0x000fe40000000000 */
[----:B------:R-:W-:Y:S01]  /*6380*/  ISETP.GT.U32.AND P4, PT, R0, R4, PT ;  /* 0x000000040000720c */ /* 0x000fe20003f84070 */
[----:B------:R-:W-:Y:S01]  /*6390*/  IMAD.MOV.U32 R5, RZ, RZ, R11 ;  /* 0x000000ffff057224 */ /* 0x000fe200078e000b */
[C---:B0-----:R-:W-:Y:S01]  /*63a0*/  LOP3.LUT R19, R9.reuse, 0x20, RZ, 0xfc, !PT ;  /* 0x0000002009137812 */ /* 0x041fe200078efcff */
[----:B------:R-:W-:Y:S01]  /*63b0*/  IMAD.HI.U32 R8, R2, R24, RZ ;  /* 0x0000001802087227 */ /* 0x000fe200078e00ff */
[----:B------:R-:W-:-:S02]  /*63c0*/  LOP3.LUT R17, R9, 0x18, RZ, 0xfc, !PT ;  /* 0x0000001809117812 */ /* 0x000fc400078efcff */
[----:B-1----:R-:W-:Y:S01]  /*63d0*/  LOP3.LUT R22, R9, 0x24, RZ, 0xfc, !PT ;  /* 0x0000002409167812 */ /* 0x002fe200078efcff */
[----:B------:R-:W-:Y:S01]  /*63e0*/  IMAD.MOV R10, RZ, RZ, -R10 ;  /* 0x000000ffff0a7224 */ /* 0x000fe200078e0a0a */
[----:B------:R-:W-:Y:S01]  /*63f0*/  IABS R21, R15 ;  /* 0x0000000f00157213 */ /* 0x000fe20000000000 */
[----:B------:R-:W-:Y:S01]  /*6400*/  @!P5 IMAD.MOV R5, RZ, RZ, -R5 ;  /* 0x000000ffff05d224 */ /* 0x000fe200078e0a05 */
[----:B------:R-:W-:Y:S01]  /*6410*/  ISETP.GE.AND P5, PT, R3, RZ, PT ;  /* 0x000000ff0300720c */ /* 0x000fe20003fa6270 */
[----:B------:R-:W-:Y:S02]  /*6420*/  IMAD.MOV R8, RZ, RZ, -R8 ;  /* 0x000000ffff087224 */ /* 0x000fe400078e0a08 */
[----:B------:R-:W-:Y:S01]  /*6430*/  IMAD R23, R0, R10, R23 ;  /* 0x0000000a00177224 */ /* 0x000fe200078e0217 */
[----:B------:R0:W-:Y:S01]  /*6440*/  STL [R1+0x34], R5 ;  /* 0x0000340501007387 */ /* 0x0001e20000100800 */
[----:B------:R-:W-:Y:S01]  /*6450*/  @!P1 IMAD.IADD R6, R6, 0x1, -R0 ;  /* 0x0000000106069824 */ /* 0x000fe200078e0a00 */
[----:B------:R-:W-:Y:S01]  /*6460*/  LOP3.LUT R10, R9, 0x34, RZ, 0xfc, !PT ;  /* 0x00000034090a7812 */ /* 0x000fe200078efcff */
[C---:B------:R-:W-:Y:S01]  /*6470*/  IMAD R24, R0.reuse, R8, R24 ;  /* 0x0000000800187224 */ /* 0x040fe200078e0218 */
[----:B------:R-:W-:Y:S01]  /*6480*/  ISETP.GT.U32.AND P1, PT, R0, R23, PT ;  /* 0x000000170000720c */ /* 0x000fe20003f24070 */
[----:B------:R-:W-:Y:S01]  /*6490*/  IMAD.HI.U32 R3, R2, R25, RZ ;  /* 0x0000001902037227 */ /* 0x000fe200078e00ff */
[----:B------:R-:W-:-:S03]  /*64a0*/  IABS R27, R10 ;  /* 0x0000000a001b7213 */ /* 0x000fc60000000000 */
[----:B------:R-:W-:Y:S02]  /*64b0*/  IMAD.MOV R8, RZ, RZ, -R3 ;  /* 0x000000ffff087224 */ /* 0x000fe400078e0a03 */
[----:B0-----:R-:W-:Y:S02]  /*64c0*/  IMAD.MOV.U32 R5, RZ, RZ, R6 ;  /* 0x000000ffff057224 */ /* 0x001fe400078e0006 */
[----:B------:R-:W-:-:S04]  /*64d0*/  IMAD.HI.U32 R3, R2, R26, RZ ;  /* 0x0000001a02037227 */ /* 0x000fc800078e00ff */
[----:B------:R-:W-:Y:S01]  /*64e0*/  @!P0 IMAD.MOV R5, RZ, RZ, -R5 ;  /* 0x000000ffff058224 */ /* 0x000fe200078e0a05 */
[C---:B------:R-:W-:Y:S01]  /*64f0*/  ISETP.GT.U32.AND P0, PT, R0.reuse, R24, PT ;  /* 0x000000180000720c */ /* 0x040fe20003f04070 */
[--C-:B------:R-:W-:Y:S02]  /*6500*/  @!P1 IMAD.IADD R23, R23, 0x1, -R0.reuse ;  /* 0x0000000117179824 */ /* 0x100fe400078e0a00 */
[----:B------:R-:W-:Y:S01]  /*6510*/  IMAD R25, R0, R8, R25 ;  /* 0x0000000800197224 */ /* 0x000fe200078e0219 */
[----:B------:R0:W-:Y:S01]  /*6520*/  STL [R1+0x2c], R5 ;  /* 0x00002c0501007387 */ /* 0x0001e20000100800 */
[----:B------:R-:W-:Y:S02]  /*6530*/  IMAD.MOV R3, RZ, RZ, -R3 ;  /* 0x000000ffff037224 */ /* 0x000fe400078e0a03 */
[----:B------:R-:W-:Y:S01]  /*6540*/  @!P4 IMAD.IADD R4, R4, 0x1, -R0 ;  /* 0x000000010404c824 */ /* 0x000fe200078e0a00 */
[C---:B------:R-:W-:Y:S01]  /*6550*/  ISETP.GT.U32.AND P1, PT, R0.reuse, R25, PT ;  /* 0x000000190000720c */ /* 0x040fe20003f24070 */
[----:B------:R-:W-:-:S02]  /*6560*/  IMAD R26, R0, R3, R26 ;  /* 0x00000003001a7224 */ /* 0x000fc400078e021a */
[----:B------:R-:W-:Y:S01]  /*6570*/  IMAD.HI.U32 R3, R2, R27, RZ ;  /* 0x0000001b02037227 */ /* 0x000fe200078e00ff */
[----:B------:R-:W-:Y:S02]  /*6580*/  ISETP.GT.U32.AND P4, PT, R0, R4, PT ;  /* 0x000000040000720c */ /* 0x000fe40003f84070 */
[----:B0-----:R-:W-:Y:S01]  /*6590*/  LOP3.LUT R5, R9, 0x28, RZ, 0xfc, !PT ;  /* 0x0000002809057812 */ /* 0x001fe200078efcff */
[----:B------:R-:W-:Y:S01]  /*65a0*/  @!P0 IMAD.IADD R24, R24, 0x1, -R0 ;  /* 0x0000000118188824 */ /* 0x000fe200078e0a00 */
[----:B------:R-:W-:Y:S01]  /*65b0*/  ISETP.GT.U32.AND P0, PT, R0, R23, PT ;  /* 0x000000170000720c */ /* 0x000fe20003f04070 */
[----:B------:R-:W-:Y:S02]  /*65c0*/  IMAD.MOV R3, RZ, RZ, -R3 ;  /* 0x000000ffff037224 */ /* 0x000fe400078e0a03 */
[----:B------:R-:W-:-:S04]  /*65d0*/  IMAD.HI.U32 R8, R2, R28, RZ ;  /* 0x0000001c02087227 */ /* 0x000fc800078e00ff */
[C---:B------:R-:W-:Y:S01]  /*65e0*/  IMAD R27, R0.reuse, R3, R27 ;  /* 0x00000003001b7224 */ /* 0x040fe200078e021b */
[----:B------:R-:W-:Y:S01]  /*65f0*/  IABS R3, R5 ;  /* 0x0000000500037213 */ /* 0x000fe20000000000 */
[--C-:B------:R-:W-:Y:S01]  /*6600*/  @!P1 IMAD.IADD R25, R25, 0x1, -R0.reuse ;  /* 0x0000000119199824 */ /* 0x100fe200078e0a00 */
[----:B------:R-:W-:Y:S01]  /*6610*/  ISETP.GT.U32.AND P1, PT, R0, R24, PT ;  /* 0x000000180000720c */ /* 0x000fe20003f24070 */
[--C-:B------:R-:W-:Y:S01]  /*6620*/  @!P4 IMAD.IADD R4, R4, 0x1, -R0.reuse ;  /* 0x000000010404c824 */ /* 0x100fe200078e0a00 */
[----:B------:R-:W-:Y:S01]  /*6630*/  ISETP.GE.AND P4, PT, R29, RZ, PT ;  /* 0x000000ff1d00720c */ /* 0x000fe20003f86270 */
[----:B------:R-:W-:Y:S01]  /*6640*/  @!P0 IMAD.IADD R23, R23, 0x1, -R0 ;  /* 0x0000000117178824 */ /* 0x000fe200078e0a00 */
[C---:B------:R-:W-:Y:S01]  /*6650*/  ISETP.GT.U32.AND P0, PT, R0.reuse, R26, PT ;  /* 0x0000001a0000720c */ /* 0x040fe20003f04070 */
[----:B------:R-:W-:Y:S01]  /*6660*/  IMAD.MOV.U32 R6, RZ, RZ, R4 ;  /* 0x000000ffff067224 */ /* 0x000fe200078e0004 */
[----:B------:R-:W-:Y:S01]  /*6670*/  IABS R29, R29 ;  /* 0x0000001d001d7213 */ /* 0x000fe20000000000 */
[----:B------:R-:W-:Y:S01]  /*6680*/  @!P6 IMAD.MOV R23, RZ, RZ, -R23 ;  /* 0x000000ffff17e224 */ /* 0x000fe200078e0a17 */
[C---:B------:R-:W-:Y:S01]  /*6690*/  ISETP.GT.U32.AND P6, PT, R0.reuse, R27, PT ;  /* 0x0000001b0000720c */ /* 0x040fe20003fc4070 */
[----:B------:R-:W-:Y:S01]  /*66a0*/  @!P3 IMAD.MOV R6, RZ, RZ, -R6 ;  /* 0x000000ffff06b224 */ /* 0x000fe200078e0a06 */
[----:B------:R-:W-:Y:S01]  /*66b0*/  ISETP.GT.U32.AND P3, PT, R0, R25, PT ;  /* 0x000000190000720c */ /* 0x000fe20003f64070 */
[----:B------:R-:W-:-:S02]  /*66c0*/  IMAD.MOV R8, RZ, RZ, -R8 ;  /* 0x000000ffff087224 */ /* 0x000fc400078e0a08 */
[----:B------:R-:W-:Y:S01]  /*66d0*/  @!P1 IMAD.IADD R24, R24, 0x1, -R0 ;  /* 0x0000000118189824 */ /* 0x000fe200078e0a00 */
[----:B------:R0:W-:Y:S01]  /*66e0*/  STL [R1+0x28], R6 ;  /* 0x0000280601007387 */ /* 0x0001e20000100800 */
[----:B------:R-:W-:Y:S01]  /*66f0*/  IMAD R28, R0, R8, R28 ;  /* 0x00000008001c7224 */ /* 0x000fe200078e021c */
[----:B------:R-:W-:Y:S01]  /*6700*/  IABS R8, R22 ;  /* 0x0000001600087213 */ /* 0x000fe20000000000 */
[----:B------:R-:W-:Y:S01]  /*6710*/  @!P5 IMAD.MOV R24, RZ, RZ, -R24 ;  /* 0x000000ffff18d224 */ /* 0x000fe200078e0a18 */
[----:B------:R-:W-:Y:S01]  /*6720*/  ISETP.GE.AND P1, PT, R12, RZ, PT ;  /* 0x000000ff0c00720c */ /* 0x000fe20003f26270 */
[C---:B------:R-:W-:Y:S01]  /*6730*/  IMAD.HI.U32 R4, R2.reuse, R29, RZ ;  /* 0x0000001d02047227 */ /* 0x040fe200078e00ff */
[----:B------:R-:W-:Y:S03]  /*6740*/  STL [R1+0x740], R23 ;  /* 0x0007401701007387 */ /* 0x000fe60000100800 */
[----:B------:R-:W-:Y:S01]  /*6750*/  @!P6 IMAD.IADD R27, R27, 0x1, -R0 ;  /* 0x000000011b1be824 */ /* 0x000fe200078e0a00 */
[----:B------:R-:W-:Y:S01]  /*6760*/  STL [R1+0x744], R24 ;  /* 0x0007441801007387 */ /* 0x000fe20000100800 */
[----:B0-----:R-:W-:-:S03]  /*6770*/  IMAD.HI.U32 R6, R2, R3, RZ ;  /* 0x0000000302067227 */ /* 0x001fc600078e00ff */
[C---:B------:R-:W-:Y:S01]  /*6780*/  ISETP.GT.U32.AND P5, PT, R0.reuse, R27, PT ;  /* 0x0000001b0000720c */ /* 0x040fe20003fa4070 */
[----:B------:R-:W-:Y:S01]  /*6790*/  IMAD.MOV R6, RZ, RZ, -R6 ;  /* 0x000000ffff067224 */ /* 0x000fe200078e0a06 */
[----:B------:R0:W-:Y:S01]  /*67a0*/  STL [R1+0x7a0], R22 ;  /* 0x0007a01601007387 */ /* 0x0001e20000100800 */
[--C-:B------:R-:W-:Y:S01]  /*67b0*/  @!P3 IMAD.IADD R25, R25, 0x1, -R0.reuse ;  /* 0x000000011919b824 */ /* 0x100fe200078e0a00 */
[----:B------:R-:W-:Y:S01]  /*67c0*/  ISETP.GT.U32.AND P3, PT, R0, R28, PT ;  /* 0x0000001c0000720c */ /* 0x000fe20003f64070 */
[----:B------:R-:W-:Y:S02]  /*67d0*/  @!P0 IMAD.IADD R26, R26, 0x1, -R0 ;  /* 0x000000011a1a8824 */ /* 0x000fe400078e0a00 */
[C---:B------:R-:W-:Y:S01]  /*67e0*/  IMAD R3, R0.reuse, R6, R3 ;  /* 0x0000000600037224 */ /* 0x040fe200078e0203 */
[----:B------:R-:W-:Y:S01]  /*67f0*/  IABS R6, R19 ;  /* 0x0000001300067213 */ /* 0x000fe20000000000 */
[----:B------:R-:W-:Y:S01]  /*6800*/  IMAD.MOV R4, RZ, RZ, -R4 ;  /* 0x000000ffff047224 */ /* 0x000fe200078e0a04 */
[----:B------:R-:W-:Y:S01]  /*6810*/  ISETP.GT.U32.AND P6, PT, R0, R26, PT ;  /* 0x0000001a0000720c */ /* 0x000fe20003fc4070 */
[----:B------:R-:W-:-:S02]  /*6820*/  VIADD R20, R7, 0x1c ;  /* 0x0000001c07147836 */ /* 0x000fc40000000000 */
[----:B------:R-:W-:Y:S01]  /*6830*/  @!P5 IMAD.IADD R27, R27, 0x1, -R0 ;  /* 0x000000011b1bd824 */ /* 0x000fe200078e0a00 */
[----:B------:R-:W-:Y:S01]  /*6840*/  ISETP.GE.AND P5, PT, R10, RZ, PT ;  /* 0x000000ff0a00720c */ /* 0x000fe20003fa6270 */
[----:B------:R-:W-:Y:S01]  /*6850*/  IMAD R29, R0, R4, R29 ;  /* 0x00000004001d7224 */ /* 0x000fe200078e021d */
[----:B------:R-:W-:Y:S01]  /*6860*/  IABS R11, R20 ;  /* 0x00000014000b7213 */ /* 0x000fe20000000000 */
[----:B------:R-:W-:-:S03]  /*6870*/  IMAD.HI.U32 R4, R2, R8, RZ ;  /* 0x0000000802047227 */ /* 0x000fc600078e00ff */
[----:B------:R-:W-:Y:S01]  /*6880*/  ISETP.GT.U32.AND P0, PT, R0, R29, PT ;  /* 0x0000001d0000720c */ /* 0x000fe20003f04070 */
[----:B------:R-:W-:-:S04]  /*6890*/  IMAD.HI.U32 R10, R2, R6, RZ ;  /* 0x00000006020a7227 */ /* 0x000fc800078e00ff */
[----:B------:R-:W-:Y:S02]  /*68a0*/  @!P3 IMAD.IADD R28, R28, 0x1, -R0 ;  /* 0x000000011c1cb824 */ /* 0x000fe400078e0a00 */
[----:B------:R-:W-:Y:S02]  /*68b0*/  IMAD.MOV R4, RZ, RZ, -R4 ;  /* 0x000000ffff047224 */ /* 0x000fe400078e0a04 */
[----:B------:R-:W-:Y:S01]  /*68c0*/  IMAD.MOV R10, RZ, RZ, -R10 ;  /* 0x000000ffff0a7224 */ /* 0x000fe200078e0a0a */
[----:B------:R-:W-:Y:S01]  /*68d0*/  ISETP.GT.U32.AND P3, PT, R0, R28, PT ;  /* 0x0000001c0000720c */ /* 0x000fe20003f64070 */
[----:B------:R-:W-:-:S04]  /*68e0*/  IMAD.HI.U32 R12, R2, R11, RZ ;  /* 0x0000000b020c7227 */ /* 0x000fc800078e00ff */
[C---:B------:R-:W-:Y:S02]  /*68f0*/  IMAD R4, R0.reuse, R4, R8 ;  /* 0x0000000400047224 */ /* 0x040fe400078e0208 */
[----:B------:R-:W-:Y:S01]  /*6900*/  IMAD R6, R0, R10, R6 ;  /* 0x0000000a00067224 */ /* 0x000fe200078e0206 */
[----:B------:R-:W-:Y:S01]  /*6910*/  IABS R10, R17 ;  /* 0x00000011000a7213 */ /* 0x000fe20000000000 */
[----:B------:R-:W-:Y:S02]  /*6920*/  IMAD.MOV R8, RZ, RZ, -R12 ;  /* 0x000000ffff087224 */ /* 0x000fe400078e0a0c */
[----:B------:R-:W-:Y:S01]  /*6930*/  @!P6 IMAD.IADD R26, R26, 0x1, -R0 ;  /* 0x000000011a1ae824 */ /* 0x000fe200078e0a00 */
[C---:B------:R-:W-:Y:S01]  /*6940*/  ISETP.GT.U32.AND P6, PT, R0.reuse, R3, PT ;  /* 0x000000030000720c */ /* 0x040fe20003fc4070 */
[----:B------:R-:W-:Y:S02]  /*6950*/  VIADD R18, R7, 0xc ;  /* 0x0000000c07127836 */ /* 0x000fe40000000000 */
[----:B------:R-:W-:Y:S01]  /*6960*/  IMAD R7, R0, R8, R11 ;  /* 0x0000000800077224 */ /* 0x000fe200078e020b */
[----:B------:R-:W-:Y:S01]  /*6970*/  IABS R11, R16 ;  /* 0x00000010000b7213 */ /* 0x000fe20000000000 */
[----:B------:R-:W-:-:S02]  /*6980*/  IMAD.MOV.U32 R8, RZ, RZ, R10 ;  /* 0x000000ffff087224 */ /* 0x000fc400078e000a */
[----:B------:R-:W-:Y:S01]  /*6990*/  @!P3 IMAD.IADD R28, R28, 0x1, -R0 ;  /* 0x000000011c1cb824 */ /* 0x000fe200078e0a00 */
[----:B------:R-:W-:Y:S01]  /*69a0*/  ISETP.GE.AND P3, PT, R13, RZ, PT ;  /* 0x000000ff0d00720c */ /* 0x000fe20003f66270 */
[----:B------:R-:W-:Y:S01]  /*69b0*/  IMAD.HI.U32 R10, R2, R8, RZ ;  /* 0x00000008020a7227 */ /* 0x000fe200078e00ff */
[----:B------:R-:W-:-:S03]  /*69c0*/  IABS R13, R18 ;  /* 0x00000012000d7213 */ /* 0x000fc60000000000 */
[----:B------:R-:W-:Y:S02]  /*69d0*/  IMAD.MOV R12, RZ, RZ, -R10 ;  /* 0x000000ffff0c7224 */ /* 0x000fe400078e0a0a */
[----:B------:R-:W-:Y:S02]  /*69e0*/  IMAD.MOV.U32 R10, RZ, RZ, R11 ;  /* 0x000000ffff0a7224 */ /* 0x000fe400078e000b */
[----:B------:R-:W-:Y:S01]  /*69f0*/  @!P6 IMAD.IADD R3, R3, 0x1, -R0 ;  /* 0x000000010303e824 */ /* 0x000fe200078e0a00 */
[----:B------:R-:W-:Y:S01]  /*6a00*/  ISETP.GE.AND P6, PT, R5, RZ, PT ;  /* 0x000000ff0500720c */ /* 0x000fe20003fc6270 */
[----:B------:R-:W-:Y:S01]  /*6a10*/  IMAD R8, R0, R12, R8 ;  /* 0x0000000c00087224 */ /* 0x000fe200078e0208 */
[----:B------:R-:W-:Y:S01]  /*6a20*/  IABS R5, R14 ;  /* 0x0000000e00057213 */ /* 0x000fe20000000000 */
[----:B------:R-:W-:-:S04]  /*6a30*/  IMAD.HI.U32 R12, R2, R10, RZ ;  /* 0x0000000a020c7227 */ /* 0x000fc800078e00ff */
[----:B------:R-:W-:Y:S02]  /*6a40*/  IMAD.MOV.U32 R11, RZ, RZ, R21 ;  /* 0x000000ffff0b7224 */ /* 0x000fe400078e0015 */
[----:B0-----:R-:W-:Y:S01]  /*6a50*/  IMAD.MOV.U32 R22, RZ, RZ, R13 ;  /* 0x000000ffff167224 */ /* 0x001fe200078e000d */
[----:B------:R-:W-:Y:S01]  /*6a60*/  LOP3.LUT R13, R9, 0x4, RZ, 0xfc, !PT ;  /* 0x00000004090d7812 */ /* 0x000fe200078efcff */
[----:B------:R-:W-:Y:S02]  /*6a70*/  IMAD.MOV R21, RZ, RZ, -R12 ;  /* 0x000000ffff157224 */ /* 0x000fe400078e0a0c */
[----:B------:R-:W-:Y:S02]  /*6a80*/  IMAD.MOV.U32 R24, RZ, RZ, R5 ;  /* 0x000000ffff187224 */ /* 0x000fe400078e0005 */
[----:B------:R-:W-:-:S04]  /*6a90*/  IMAD.HI.U32 R12, R2, R11, RZ ;  /* 0x0000000b020c7227 */ /* 0x000fc800078e00ff */
[----:B------:R-:W-:-:S04]  /*6aa0*/  IMAD.HI.U32 R5, R2, R22, RZ ;  /* 0x0000001602057227 */ /* 0x000fc800078e00ff */
[----:B------:R-:W-:Y:S02]  /*6ab0*/  IMAD.MOV R12, RZ, RZ, -R12 ;  /* 0x000000ffff0c7224 */ /* 0x000fe400078e0a0c */
[----:B------:R-:W-:Y:S02]  /*6ac0*/  IMAD.MOV R5, RZ, RZ, -R5 ;  /* 0x000000ffff057224 */ /* 0x000fe400078e0a05 */
[C---:B------:R-:W-:Y:S01]  /*6ad0*/  IMAD R9, R0.reuse, R21, R10 ;  /* 0x0000001500097224 */ /* 0x040fe200078e020a */
[----:B------:R-:W-:Y:S01]  /*6ae0*/  IABS R21, R13 ;  /* 0x0000000d00157213 */ /* 0x000fe20000000000 */
[C---:B------:R-:W-:Y:S02]  /*6af0*/  IMAD R10, R0.reuse, R12, R11 ;  /* 0x0000000c000a7224 */ /* 0x040fe400078e020b */
[----:B------:R-:W-:Y:S02]  /*6b00*/  IMAD R11, R0, R5, R22 ;  /* 0x00000005000b7224 */ /* 0x000fe400078e0216 */
[----:B------:R-:W3:Y:S01]  /*6b10*/  LDL.LU R22, [R1+0x7a0] ;  /* 0x0007a00001167983 */ /* 0x000ee20000300800 */
[----:B------:R-:W-:-:S02]  /*6b20*/  @!P0 IMAD.IADD R29, R29, 0x1, -R0 ;  /* 0x000000011d1d8824 */ /* 0x000fc400078e0a00 */
[----:B------:R-:W-:Y:S01]  /*6b30*/  @!P2 IMAD.MOV R25, RZ, RZ, -R25 ;  /* 0x000000ffff19a224 */ /* 0x000fe200078e0a19 */
[----:B------:R-:W5:Y:S01]  /*6b40*/  LDL.LU R5, [R1+0x79c] ;  /* 0x00079c0001057983 */ /* 0x000f620000300800 */
[----:B------:R-:W-:Y:S01]  /*6b50*/  @!P5 IMAD.MOV R27, RZ, RZ, -R27 ;  /* 0x000000ffff1bd224 */ /* 0x000fe200078e0a1b */
[----:B------:R-:W-:Y:S01]  /*6b60*/  ISETP.GT.U32.AND P0, PT, R0, R29, PT ;  /* 0x0000001d0000720c */ /* 0x000fe20003f04070 */
[----:B------:R-:W-:-:S04]  /*6b70*/  IMAD.HI.U32 R23, R2, R24, RZ ;  /* 0x0000001802177227 */ /* 0x000fc800078e00ff */
[----:B------:R-:W-:-:S08]  /*6b80*/  IMAD.MOV R23, RZ, RZ, -R23 ;  /* 0x000000ffff177224 */ /* 0x000fd000078e0a17 */
[----:B------:R-:W-:Y:S01]  /*6b90*/  @!P0 IMAD.IADD R29, R29, 0x1, -R0 ;  /* 0x000000011d1d8824 */ /* 0x000fe200078e0a00 */
[----:B------:R-:W-:-:S13]  /*6ba0*/  ISETP.GT.U32.AND P0, PT, R0, R4, PT ;  /* 0x000000040000720c */ /* 0x000fda0003f04070 */
[----:B------:R-:W-:Y:S01]  /*6bb0*/  @!P0 IMAD.IADD R4, R4, 0x1, -R0 ;  /* 0x0000000104048824 */ /* 0x000fe200078e0a00 */
[----:B------:R-:W-:-:S13]  /*6bc0*/  ISETP.GT.U32.AND P0, PT, R0, R6, PT ;  /* 0x000000060000720c */ /* 0x000fda0003f04070 */
[----:B------:R-:W-:Y:S01]  /*6bd0*/  @!P0 IMAD.IADD R6, R6, 0x1, -R0 ;  /* 0x0000000106068824 */ /* 0x000fe200078e0a00 */
[----:B------:R-:W-:-:S04]  /*6be0*/  ISETP.GT.U32.AND P0, PT, R0, R7, PT ;  /* 0x000000070000720c */ /* 0x000fc80003f04070 */
[----:B------:R-:W-:-:S09]  /*6bf0*/  ISETP.GT.U32.AND P2, PT, R0, R6, PT ;  /* 0x000000060000720c */ /* 0x000fd20003f44070 */
[----:B------:R-:W-:-:S05]  /*6c00*/  @!P0 IMAD.IADD R7, R7, 0x1, -R0 ;  /* 0x0000000107078824 */ /* 0x000fca00078e0a00 */
[C---:B------:R-:W-:Y:S01]  /*6c10*/  ISETP.GT.U32.AND P5, PT, R0.reuse, R7, PT ;  /* 0x000000070000720c */ /* 0x040fe20003fa4070 */
[----:B------:R-:W-:Y:S01]  /*6c20*/  @!P4 IMAD.MOV R29, RZ, RZ, -R29 ;  /* 0x000000ffff1dc224 */ /* 0x000fe200078e0a1d */
[C---:B------:R-:W-:Y:S01]  /*6c30*/  ISETP.GT.U32.AND P4, PT, R0.reuse, R9, PT ;  /* 0x000000090000720c */ /* 0x040fe20003f84070 */
[----:B------:R-:W-:Y:S01]  /*6c40*/  @!P3 IMAD.MOV R28, RZ, RZ, -R28 ;  /* 0x000000ffff1cb224 */ /* 0x000fe200078e0a1c */
[C---:B------:R-:W-:Y:S01]  /*6c50*/  ISETP.GT.U32.AND P3, PT, R0.reuse, R8, PT ;  /* 0x000000080000720c */ /* 0x040fe20003f64070 */
[C---:B------:R-:W-:Y:S02]  /*6c60*/  IMAD R12, R0.reuse, R23, R24 ;  /* 0x00000017000c7224 */ /* 0x040fe400078e0218 */
[----:B------:R-:W-:Y:S01]  /*6c70*/  @!P1 IMAD.MOV R26, RZ, RZ, -R26 ;  /* 0x000000ffff1a9224 */ /* 0x000fe200078e0a1a */
[----:B------:R-:W-:Y:S01]  /*6c80*/  ISETP.GT.U32.AND P1, PT, R0, R4, PT ;  /* 0x000000040000720c */ /* 0x000fe20003f24070 */
[----:B------:R-:W-:Y:S01]  /*6c90*/  @!P2 IMAD.IADD R6, R6, 0x1, -R0 ;  /* 0x000000010606a824 */ /* 0x000fe200078e0a00 */
[----:B------:R-:W-:-:S03]  /*6ca0*/  ISETP.GT.U32.AND P2, PT, R0, R12, PT ;  /* 0x0000000c0000720c */ /* 0x000fc60003f44070 */
[--C-:B------:R-:W-:Y:S01]  /*6cb0*/  @!P5 IMAD.IADD R7, R7, 0x1, -R0.reuse ;  /* 0x000000010707d824 */ /* 0x100fe200078e0a00 */
[----:B------:R-:W-:Y:S01]  /*6cc0*/  ISETP.GT.U32.AND P0, PT, R0, R3, PT ;  /* 0x000000030000720c */ /* 0x000fe20003f04070 */
[--C-:B------:R-:W-:Y:S01]  /*6cd0*/  @!P4 IMAD.IADD R9, R9, 0x1, -R0.reuse ;  /* 0x000000010909c824 */ /* 0x100fe200078e0a00 */
[----:B------:R-:W-:Y:S01]  /*6ce0*/  ISETP.GE.AND P4, PT, R19, RZ, PT ;  /* 0x000000ff1300720c */ /* 0x000fe20003f86270 */
[----:B------:R-:W-:Y:S01]  /*6cf0*/  @!P3 IMAD.IADD R8, R8, 0x1, -R0 ;  /* 0x000000010808b824 */ /* 0x000fe200078e0a00 */
[----:B------:R-:W-:-:S03]  /*6d00*/  ISETP.GE.AND P3, PT, R20, RZ, PT ;  /* 0x000000ff1400720c */ /* 0x000fc60003f66270 */
[--C-:B------:R-:W-:Y:S01]  /*6d10*/  @!P1 IMAD.IADD R4, R4, 0x1, -R0.reuse ;  /* 0x0000000104049824 */ /* 0x100fe200078e0a00 */
[----:B------:R-:W-:Y:S01]  /*6d20*/  ISETP.GT.U32.AND P1, PT, R0, R11, PT ;  /* 0x0000000b0000720c */ /* 0x000fe20003f24070 */
[----:B------:R-:W-:Y:S01]  /*6d30*/  @!P2 IMAD.IADD R12, R12, 0x1, -R0 ;  /* 0x000000010c0ca824 */ /* 0x000fe200078e0a00 */
[----:B------:R-:W-:-:S03]  /*6d40*/  ISETP.GT.U32.AND P2, PT, R0, R8, PT ;  /* 0x000000080000720c */ /* 0x000fc60003f44070 */
[----:B------:R-:W-:Y:S01]  /*6d50*/  @!P0 IMAD.IADD R3, R3, 0x1, -R0 ;  /* 0x0000000103038824 */ /* 0x000fe200078e0a00 */
[----:B------:R-:W-:Y:S01]  /*6d60*/  STL [R1+0x748], R25 ;  /* 0x0007481901007387 */ /* 0x000fe20000100800 */
[----:B------:R-:W-:Y:S02]  /*6d70*/  @!P4 IMAD.MOV R6, RZ, RZ, -R6 ;  /* 0x000000ffff06c224 */ /* 0x000fe400078e0a06 */
[----:B------:R-:W-:Y:S01]  /*6d80*/  @!P6 IMAD.MOV R3, RZ, RZ, -R3 ;  /* 0x000000ffff03e224 */ /* 0x000fe200078e0a03 */
[----:B------:R-:W-:Y:S01]  /*6d90*/  STL [R1+0x74c], R26 ;  /* 0x00074c1a01007387 */ /* 0x000fe20000100800 */
[----:B------:R-:W-:-:S03]  /*6da0*/  @!P3 IMAD.MOV R7, RZ, RZ, -R7 ;  /* 0x000000ffff07b224 */ /* 0x000fc600078e0a07 */
[----:B------:R-:W-:Y:S04]  /*6db0*/  STL [R1+0x750], R27 ;  /* 0x0007501b01007387 */ /* 0x000fe80000100800 */
[----:B------:R-:W-:Y:S01]  /*6dc0*/  STL [R1+0x754], R28 ;  /* 0x0007541c01007387 */ /* 0x000fe20000100800 */
[----:B------:R-:W-:-:S03]  /*6dd0*/  @!P1 IMAD.IADD R11, R11, 0x1, -R0 ;  /* 0x000000010b0b9824 */ /* 0x000fc600078e0a00 */
[----:B------:R-:W-:Y:S01]  /*6de0*/  STL [R1+0x758], R29 ;  /* 0x0007581d01007387 */ /* 0x000fe20000100800 */
[----:B------:R-:W-:-:S03]  /*6df0*/  ISETP.GE.AND P1, PT, R18, RZ, PT ;  /* 0x000000ff1200720c */ /* 0x000fc60003f26270 */
[----:B------:R0:W-:Y:S01]  /*6e00*/  STL [R1+0x75c], R3 ;  /* 0x00075c0301007387 */ /* 0x0001e20000100800 */
[----:B------:R-:W-:Y:S01]  /*6e10*/  @!P2 IMAD.IADD R8, R8, 0x1, -R0 ;  /* 0x000000010808a824 */ /* 0x000fe200078e0a00 */
[----:B------:R-:W-:Y:S02]  /*6e20*/  ISETP.GE.AND P2, PT, R17, RZ, PT ;  /* 0x000000ff1100720c */ /* 0x000fe40003f46270 */
[----:B---3--:R-:W-:-:S13]  /*6e30*/  ISETP.GE.AND P5, PT, R22, RZ, PT ;  /* 0x000000ff1600720c */ /* 0x008fda0003fa6270 */
[----:B------:R-:W-:Y:S01]  /*6e40*/  @!P5 IMAD.MOV R4, RZ, RZ, -R4 ;  /* 0x000000ffff04d224 */ /* 0x000fe200078e0a04 */
[----:B------:R-:W-:-:S04]  /*6e50*/  ISETP.GT.U32.AND P5, PT, R0, R9, PT ;  /* 0x000000090000720c */ /* 0x000fc80003fa4070 */
[----:B------:R-:W-:Y:S04]  /*6e60*/  STL [R1+0x760], R4 ;  /* 0x0007600401007387 */ /* 0x000fe80000100800 */
[----:B------:R-:W-:Y:S04]  /*6e70*/  STL [R1+0x764], R6 ;  /* 0x0007640601007387 */ /* 0x000fe80000100800 */
[----:B------:R-:W-:Y:S01]  /*6e80*/  STL [R1+0x768], R7 ;  /* 0x0007680701007387 */ /* 0x000fe20000100800 */
[----:B------:R-:W-:Y:S01]  /*6e90*/  @!P5 IMAD.IADD R9, R9, 0x1, -R0 ;  /* 0x000000010909d824 */ /* 0x000fe200078e0a00 */
[----:B------:R-:W-:-:S02]  /*6ea0*/  ISETP.GE.AND P5, PT, R16, RZ, PT ;  /* 0x000000ff1000720c */ /* 0x000fc40003fa6270 */
[----:B------:R-:W0:Y:S04]  /*6eb0*/  LDL.LU R18, [R1+0x1c] ;  /* 0x00001c0001127983 */ /* 0x000e280000300800 */
[----:B------:R-:W3:Y:S04]  /*6ec0*/  LDL.LU R17, [R1+0x18] ;  /* 0x0000180001117983 */ /* 0x000ee80000300800 */
[----:B------:R-:W2:Y:S01]  /*6ed0*/  LDL.LU R16, [R1+0x8] ;  /* 0x0000080001107983 */ /* 0x000ea20000300800 */
[----:B------:R-:W-:Y:S01]  /*6ee0*/  ISETP.GT.U32.AND P0, PT, R0, R10, PT ;  /* 0x0000000a0000720c */ /* 0x000fe20003f04070 */
[----:B------:R-:W-:-:S04]  /*6ef0*/  IMAD.HI.U32 R2, R2, R21, RZ ;  /* 0x0000001502027227 */ /* 0x000fc800078e00ff */
[----:B------:R-:W-:-:S04]  /*6f00*/  IMAD.MOV R2, RZ, RZ, -R2 ;  /* 0x000000ffff027224 */ /* 0x000fc800078e0a02 */
[----:B------:R-:W-:-:S04]  /*6f10*/  IMAD R2, R0, R2, R21 ;  /* 0x0000000200027224 */ /* 0x000fc800078e0215 */
[----:B------:R-:W-:Y:S01]  /*6f20*/  @!P0 IMAD.IADD R10, R10, 0x1, -R0 ;  /* 0x000000010a0a8824 */ /* 0x000fe200078e0a00 */
[----:B------:R-:W-:-:S04]  /*6f30*/  ISETP.GT.U32.AND P0, PT, R0, R2, PT ;  /* 0x000000020000720c */ /* 0x000fc80003f04070 */
[C---:B------:R-:W-:Y:S02]  /*6f40*/  ISETP.GT.U32.AND P6, PT, R0.reuse, R10, PT ;  /* 0x0000000a0000720c */ /* 0x040fe40003fc4070 */
[----:B------:R-:W-:-:S07]  /*6f50*/  ISETP.GT.U32.AND P4, PT, R0, R12, PT ;  /* 0x0000000c0000720c */ /* 0x000fce0003f84070 */
[----:B------:R-:W-:Y:S01]  /*6f60*/  @!P0 IMAD.IADD R2, R2, 0x1, -R0 ;  /* 0x0000000102028824 */ /* 0x000fe200078e0a00 */
[----:B------:R-:W-:-:S03]  /*6f70*/  ISETP.GT.U32.AND P0, PT, R0, R11, PT ;  /* 0x0000000b0000720c */ /* 0x000fc60003f04070 */
[--C-:B------:R-:W-:Y:S01]  /*6f80*/  @!P6 IMAD.IADD R10, R10, 0x1, -R0.reuse ;  /* 0x000000010a0ae824 */ /* 0x100fe200078e0a00 */
[----:B------:R-:W-:Y:S02]  /*6f90*/  ISETP.GT.U32.AND P3, PT, R0, R2, PT ;  /* 0x000000020000720c */ /* 0x000fe40003f64070 */
[----:B------:R-:W-:Y:S01]  /*6fa0*/  ISETP.GE.AND P6, PT, R15, RZ, PT ;  /* 0x000000ff0f00720c */ /* 0x000fe20003fc6270 */
[----:B------:R-:W-:Y:S01]  /*6fb0*/  @!P4 IMAD.IADD R12, R12, 0x1, -R0 ;  /* 0x000000010c0cc824 */ /* 0x000fe200078e0a00 */
[----:B------:R-:W-:Y:S01]  /*6fc0*/  ISETP.GE.AND P4, PT, R13, RZ, PT ;  /* 0x000000ff0d00720c */ /* 0x000fe20003f86270 */
[----:B------:R-:W-:Y:S01]  /*6fd0*/  @!P2 IMAD.MOV R8, RZ, RZ, -R8 ;  /* 0x000000ffff08a224 */ /* 0x000fe200078e0a08 */
[----:B------:R-:W4:Y:S03]  /*6fe0*/  LDL.LU R15, [R1+0x4] ;  /* 0x00000400010f7983 */ /* 0x000f260000300800 */
[--C-:B------:R-:W-:Y:S01]  /*6ff0*/  @!P0 IMAD.IADD R11, R11, 0x1, -R0.reuse ;  /* 0x000000010b0b8824 */ /* 0x100fe200078e0a00 */
[----:B------:R-:W-:Y:S01]  /*7000*/  ISETP.GE.AND P0, PT, R14, RZ, PT ;  /* 0x000000ff0e00720c */ /* 0x000fe20003f06270 */
[----:B------:R-:W-:Y:S01]  /*7010*/  @!P5 IMAD.MOV R9, RZ, RZ, -R9 ;  /* 0x000000ffff09d224 */ /* 0x000fe200078e0a09 */
[----:B------:R-:W4:Y:S01]  /*7020*/  LDL.LU R14, [R1+0x68] ;  /* 0x00006800010e7983 */ /* 0x000f220000300800 */
[----:B------:R-:W-:-:S02]  /*7030*/  @!P3 IMAD.IADD R2, R2, 0x1, -R0 ;  /* 0x000000010202b824 */ /* 0x000fc400078e0a00 */
[----:B------:R-:W-:Y:S01]  /*7040*/  @!P6 IMAD.MOV R10, RZ, RZ, -R10 ;  /* 0x000000ffff0ae224 */ /* 0x000fe200078e0a0a */
[----:B------:R-:W4:Y:S01]  /*7050*/  LDL.LU R13, [R1+0x70] ;  /* 0x00007000010d7983 */ /* 0x000f220000300800 */
[----:B------:R-:W-:Y:S01]  /*7060*/  @!P1 IMAD.MOV R11, RZ, RZ, -R11 ;  /* 0x000000ffff0b9224 */ /* 0x000fe200078e0a0b */
[----:B-----5:R-:W-:Y:S01]  /*7070*/  ISETP.NE.AND P3, PT, R5, RZ, PT ;  /* 0x000000ff0500720c */ /* 0x020fe20003f65270 */
[----:B------:R-:W-:Y:S01]  /*7080*/  @!P4 IMAD.MOV R2, RZ, RZ, -R2 ;  /* 0x000000ffff02c224 */ /* 0x000fe200078e0a02 */
[----:B------:R-:W-:Y:S01]  /*7090*/  LOP3.LUT R5, RZ, R5, RZ, 0x33, !PT ;  /* 0x00000005ff057212 */ /* 0x000fe200078e33ff */
[----:B------:R-:W-:Y:S02]  /*70a0*/  STL [R1+0x76c], R8 ;  /* 0x00076c0801007387 */ /* 0x000fe40000100800 */
[----:B------:R-:W-:Y:S02]  /*70b0*/  @!P0 IMAD.MOV R12, RZ, RZ, -R12 ;  /* 0x000000ffff0c8224 */ /* 0x000fe400078e0a0c */
[----:B------:R-:W-:Y:S04]  /*70c0*/  STL [R1+0x770], R9 ;  /* 0x0007700901007387 */ /* 0x000fe80000100800 */
[----:B------:R-:W-:Y:S04]  /*70d0*/  STL [R1+0x774], R10 ;  /* 0x0007740a01007387 */ /* 0x000fe80000100800 */
[----:B------:R-:W-:Y:S04]  /*70e0*/  STL [R1+0x778], R11 ;  /* 0x0007780b01007387 */ /* 0x000fe80000100800 */
[----:B------:R-:W-:Y:S04]  /*70f0*/  STL [R1+0x77c], R12 ;  /* 0x00077c0c01007387 */ /* 0x000fe80000100800 */
[----:B------:R2:W-:Y:S01]  /*7100*/  STL [R1+0x780], R2 ;  /* 0x0007800201007387 */ /* 0x0005e20000100800 */
[----:B0-----:R-:W-:-:S02]  /*7110*/  SEL R3, R5, R18, !P3 ;  /* 0x0000001205037207 */ /* 0x001fc40005800000 */
[----:B---3--:R-:W-:-:S03]  /*7120*/  SEL R0, R5, R17, !P3 ;  /* 0x0000001105007207 */ /* 0x008fc60005800000 */
[----:B------:R-:W-:Y:S01]  /*7130*/  STL [R1+0x1c], R3 ;  /* 0x00001c0301007387 */ /* 0x000fe20000100800 */
[----:B--2---:R-:W-:-:S03]  /*7140*/  SEL R2, R5, R16, !P3 ;  /* 0x0000001005027207 */ /* 0x004fc60005800000 */
[----:B------:R-:W-:Y:S04]  /*7150*/  STL [R1+0x18], R0 ;  /* 0x0000180001007387 */ /* 0x000fe80000100800 */
[----:B------:R0:W-:Y:S04]  /*7160*/  STL [R1+0x14], R2 ;  /* 0x0000140201007387 */ /* 0x0001e80000100800 */
[----:B0-----:R-:W2:Y:S01]  /*7170*/  LDL.LU R2, [R1+0x1c0] ;  /* 0x0001c00001027983 */ /* 0x001ea20000300800 */
[C---:B----4-:R-:W-:Y:S02]  /*7180*/  SEL R3, R5.reuse, R15, !P3 ;  /* 0x0000000f05037207 */ /* 0x050fe40005800000 */
[----:B------:R-:W-:-:S03]  /*7190*/  SEL R0, R5, R14, !P3 ;  /* 0x0000000e05007207 */ /* 0x000fc60005800000 */
[----:B------:R-:W-:Y:S04]  /*71a0*/  STL [R1+0x10], R3 ;  /* 0x0000100301007387 */ /* 0x000fe80000100800 */
[----:B--2---:R0:W-:Y:S04]  /*71b0*/  STL [R1+0x794], R2 ;  /* 0x0007940201007387 */ /* 0x0041e80000100800 */
[----:B------:R-:W-:Y:S04]  /*71c0*/  STL [R1+0x20], R0 ;  /* 0x0000200001007387 */ /* 0x000fe80000100800 */
[----:B0-----:R-:W2:Y:S01]  /*71d0*/  LDL.LU R2, [R1+0x7c] ;  /* 0x00007c0001027983 */ /* 0x001ea20000300800 */
[----:B------:R-:W-:-:S03]  /*71e0*/  SEL R13, R5, R13, !P3 ;  /* 0x0000000d050d7207 */ /* 0x000fc60005800000 */
[----:B--2---:R0:W-:Y:S04]  /*71f0*/  STL [R1+0x798], R2 ;  /* 0x0007980201007387 */ /* 0x0041e80000100800 */
[----:B0-----:R-:W2:Y:S04]  /*7200*/  LDL.LU R2, [R1+0x74] ;  /* 0x0000740001027983 */ /* 0x001ea80000300800 */
[----:B------:R-:W3:Y:S04]  /*7210*/  LDL.LU R12, [R1+0x1c4] ;  /* 0x0001c400010c7983 */ /* 0x000ee80000300800 */
[----:B------:R-:W4:Y:S04]  /*7220*/  LDL.LU R11, [R1+0x1c8] ;  /* 0x0001c800010b7983 */ /* 0x000f280000300800 */
[----:B------:R-:W5:Y:S04]  /*7230*/  LDL.LU R10, [R1+0x1d0] ;  /* 0x0001d000010a7983 */ /* 0x000f680000300800 */
[----:B------:R-:W3:Y:S04]  /*7240*/  LDL.LU R9, [R1+0xa4] ;  /* 0x0000a40001097983 */ /* 0x000ee80000300800 */
        /* <DEDUP_REMOVED lines=11> */
[----:B------:R0:W-:Y:S04]  /*7300*/  STL [R1+0x30], R13 ;  /* 0x0000300d01007387 */ /* 0x0001e80000100800 */
        /* <DEDUP_REMOVED lines=11> */
[----:B0-----:R-:W3:Y:S01]  /*73c0*/  LDL.LU R13, [R1+0x1ac] ;  /* 0x0001ac00010d7983 */ /* 0x001ee20000300800 */
[----:B--2---:R-:W-:-:S05]  /*73d0*/  SEL R2, R5, R2, !P3 ;  /* 0x0000000205027207 */ /* 0x004fca0005800000 */
[----:B------:R0:W-:Y:S04]  /*73e0*/  STL [R1+0x38], R2 ;  /* 0x0000380201007387 */ /* 0x0001e80000100800 */
[----:B0-----:R-:W2:Y:S02]  /*73f0*/  LDL.LU R2, [R1+0x798] ;  /* 0x0007980001027983 */ /* 0x001ea40000300800 */
[----:B--2---:R-:W-:-:S05]  /*7400*/  SEL R2, R5, R2, !P3 ;  /* 0x0000000205027207 */ /* 0x004fca0005800000 */
[----:B------:R0:W-:Y:S04]  /*7410*/  STL [R1+0x40], R2 ;  /* 0x0000400201007387 */ /* 0x0001e80000100800 */
[----:B0-----:R-:W2:Y:S01]  /*7420*/  LDL.LU R2, [R1+0x794] ;  /* 0x0007940001027983 */ /* 0x001ea20000300800 */
[C---:B---3--:R-:W-:Y:S02]  /*7430*/  SEL R12, R5.reuse, R12, !P3 ;  /* 0x0000000c050c7207 */ /* 0x048fe40005800000 */
[C---:B----4-:R-:W-:Y:S02]  /*7440*/  SEL R11, R5.reuse, R11, !P3 ;  /* 0x0000000b050b7207 */ /* 0x050fe40005800000 */
[C---:B------:R-:W-:Y:S02]  /*7450*/  SEL R9, R5.reuse, R9, !P3 ;  /* 0x0000000905097207 */ /* 0x040fe40005800000 */
[----:B------:R-:W-:-:S02]  /*7460*/  SEL R8, R5, R8, !P3 ;  /* 0x0000000805087207 */ /* 0x000fc40005800000 */
[C---:B------:R-:W-:Y:S02]  /*7470*/  SEL R6, R5.reuse, R6, !P3 ;  /* 0x0000000605067207 */ /* 0x040fe40005800000 */
[----:B--2---:R-:W-:-:S05]  /*7480*/  SEL R2, R5, R2, !P3 ;  /* 0x0000000205027207 */ /* 0x004fca0005800000 */
[----:B------:R5:W-:Y:S04]  /*7490*/  STL [R1+0x48], R2 ;  /* 0x0000480201007387 */ /* 0x000be80000100800 */
[----:B------:R-:W-:Y:S01]  /*74a0*/  STL [R1+0x4c], R12 ;  /* 0x00004c0c01007387 */ /* 0x000fe20000100800 */
[----:B-----5:R-:W-:-:S03]  /*74b0*/  SEL R2, R5, R10, !P3 ;  /* 0x0000000a05027207 */ /* 0x020fc60005800000 */
[----:B------:R-:W-:Y:S04]  /*74c0*/  STL [R1+0x54], R11 ;  /* 0x0000540b01007387 */ /* 0x000fe80000100800 */
[----:B------:R0:W-:Y:S04]  /*74d0*/  STL [R1+0x58], R2 ;  /* 0x0000580201007387 */ /* 0x0001e80000100800 */
[----:B------:R-:W-:Y:S01]  /*74e0*/  STL [R1+0x60], R9 ;  /* 0x0000600901007387 */ /* 0x000fe20000100800 */
[C---:B0-----:R-:W-:Y:S02]  /*74f0*/  SEL R2, R5.reuse, R0, !P3 ;  /* 0x0000000005027207 */ /* 0x041fe40005800000 */
[C---:B------:R-:W-:Y:S01]  /*7500*/  SEL R0, R5.reuse, R7, !P3 ;  /* 0x0000000705007207 */ /* 0x040fe20005800000 */
[----:B------:R-:W-:Y:S04]  /*7510*/  STL [R1+0x68], R8 ;  /* 0x0000680801007387 */ /* 0x000fe80000100800 */
[----:B------:R0:W-:Y:S04]  /*7520*/  STL [R1+0x70], R2 ;  /* 0x0000700201007387 */ /* 0x0001e80000100800 */
[----:B------:R1:W-:Y:S01]  /*7530*/  STL [R1+0x74], R0 ;  /* 0x0000740001007387 */ /* 0x0003e20000100800 */
[----:B0-----:R-:W-:-:S03]  /*7540*/  SEL R2, R5, R4, !P3 ;  /* 0x0000000405027207 */ /* 0x001fc60005800000 */
[----:B------:R-:W-:Y:S01]  /*7550*/  STL [R1+0x7c], R6 ;  /* 0x00007c0601007387 */ /* 0x000fe20000100800 */
[----:B-1----:R-:W-:-:S03]  /*7560*/  SEL R0, R5, R3, !P3 ;  /* 0x0000000305007207 */ /* 0x002fc60005800000 */
[----:B------:R0:W-:Y:S01]  /*7570*/  STL [R1+0xa4], R2 ;  /* 0x0000a40201007387 */ /* 0x0001e20000100800 */
[----:B------:R-:W-:-:S03]  /*7580*/  SEL R3, R5, R29, !P3 ;  /* 0x0000001d05037207 */ /* 0x000fc60005800000 */
[----:B------:R1:W-:Y:S01]  /*7590*/  STL [R1+0xa8], R0 ;  /* 0x0000a80001007387 */ /* 0x0003e20000100800 */
[----:B0-----:R-:W-:-:S03]  /*75a0*/  SEL R2, R5, R28, !P3 ;  /* 0x0000001c05027207 */ /* 0x001fc60005800000 */
[----:B------:R0:W-:Y:S01]  /*75b0*/  STL [R1+0xac], R3 ;  /* 0x0000ac0301007387 */ /* 0x0001e20000100800 */
[----:B-1----:R-:W-:-:S03]  /*75c0*/  SEL R0, R5, R14, !P3 ;  /* 0x0000000e05007207 */ /* 0x002fc60005800000 */
[----:B------:R-:W2:Y:S04]  /*75d0*/  LDL.LU R14, [R1+0x194] ;  /* 0x00019400010e7983 */ /* 0x000ea80000300800 */
[----:B------:R1:W-:Y:S01]  /*75e0*/  STL [R1+0xbc], R2 ;  /* 0x0000bc0201007387 */ /* 0x0003e20000100800 */
[----:B0-----:R-:W-:-:S03]  /*75f0*/  SEL R3, R5, R27, !P3 ;  /* 0x0000001b05037207 */ /* 0x001fc60005800000 */
[----:B------:R0:W-:Y:S01]  /*7600*/  STL [R1+0xc0], R0 ;  /* 0x0000c00001007387 */ /* 0x0001e20000100800 */
[C---:B-1----:R-:W-:Y:S02]  /*7610*/  SEL R2, R5.reuse, R25, !P3 ;  /* 0x0000001905027207 */ /* 0x042fe40005800000 */
[C---:B0-----:R-:W-:Y:S01]  /*7620*/  SEL R0, R5.reuse, R26, !P3 ;  /* 0x0000001a05007207 */ /* 0x041fe20005800000 */
[----:B------:R0:W-:Y:S04]  /*7630*/  STL [R1+0xc8], R3 ;  /* 0x0000c80301007387 */ /* 0x0001e80000100800 */
[----:B------:R1:W-:Y:S04]  /*7640*/  STL [R1+0xcc], R0 ;  /* 0x0000cc0001007387 */ /* 0x0003e80000100800 */
[----:B------:R3:W-:Y:S01]  /*7650*/  STL [R1+0x10c], R2 ;  /* 0x00010c0201007387 */ /* 0x0007e20000100800 */
[----:B0-----:R-:W-:-:S02]  /*7660*/  SEL R3, R5, R24, !P3 ;  /* 0x0000001805037207 */ /* 0x001fc40005800000 */
[----:B-1----:R-:W-:-:S03]  /*7670*/  SEL R0, R5, R23, !P3 ;  /* 0x0000001705007207 */ /* 0x002fc60005800000 */
[----:B------:R0:W-:Y:S01]  /*7680*/  STL [R1+0x144], R3 ;  /* 0x0001440301007387 */ /* 0x0001e20000100800 */
[----:B---3--:R-:W-:-:S03]  /*7690*/  SEL R2, R5, R22, !P3 ;  /* 0x0000001605027207 */ /* 0x008fc60005800000 */
[----:B------:R1:W-:Y:S04]  /*76a0*/  STL [R1+0x164], R0 ;  /* 0x0001640001007387 */ /* 0x0003e80000100800 */
[----:B------:R3:W-:Y:S01]  /*76b0*/  STL [R1+0x180], R2 ;  /* 0x0001800201007387 */ /* 0x0007e20000100800 */
[C---:B0-----:R-:W-:Y:S02]  /*76c0*/  SEL R3, R5.reuse, R21, !P3 ;  /* 0x0000001505037207 */ /* 0x041fe40005800000 */
[----:B-1----:R-:W-:-:S03]  /*76d0*/  SEL R0, R5, R20, !P3 ;  /* 0x0000001405007207 */ /* 0x002fc60005800000 */
[----:B------:R0:W-:Y:S01]  /*76e0*/  STL [R1+0x19c], R3 ;  /* 0x00019c0301007387 */ /* 0x0001e20000100800 */
[----:B---3--:R-:W-:-:S03]  /*76f0*/  SEL R2, R5, R19, !P3 ;  /* 0x0000001305027207 */ /* 0x008fc60005800000 */
[----:B------:R1:W-:Y:S04]  /*7700*/  STL [R1+0x1a0], R0 ;  /* 0x0001a00001007387 */ /* 0x0003e80000100800 */
[----:B------:R3:W-:Y:S01]  /*7710*/  STL [R1+0x1c0], R2 ;  /* 0x0001c00201007387 */ /* 0x0007e20000100800 */
[C---:B0-----:R-:W-:Y:S02]  /*7720*/  SEL R3, R5.reuse, R18, !P3 ;  /* 0x0000001205037207 */ /* 0x041fe40005800000 */
[----:B-1----:R-:W-:-:S03]  /*7730*/  SEL R0, R5, R17, !P3 ;  /* 0x0000001105007207 */ /* 0x002fc60005800000 */
[----:B------:R-:W-:Y:S01]  /*7740*/  STL [R1+0x1c4], R3 ;  /* 0x0001c40301007387 */ /* 0x000fe20000100800 */
[----:B---3--:R-:W-:-:S03]  /*7750*/  SEL R2, R5, R16, !P3 ;  /* 0x0000001005027207 */ /* 0x008fc60005800000 */
[----:B------:R-:W-:Y:S04]  /*7760*/  STL [R1+0x1c8], R0 ;  /* 0x0001c80001007387 */ /* 0x000fe80000100800 */
[----:B------:R0:W-:Y:S04]  /*7770*/  STL [R1+0x1b8], R2 ;  /* 0x0001b80201007387 */ /* 0x0001e80000100800 */
[----:B0-----:R-:W3:Y:S01]  /*7780*/  LDL.LU R2, [R1+0x16c] ;  /* 0x00016c0001027983 */ /* 0x001ee20000300800 */
[C---:B------:R-:W-:Y:S02]  /*7790*/  SEL R3, R5.reuse, R15, !P3 ;  /* 0x0000000f05037207 */ /* 0x040fe40005800000 */
[----:B------:R-:W-:-:S03]  /*77a0*/  SEL R0, R5, R13, !P3 ;  /* 0x0000000d05007207 */ /* 0x000fc60005800000 */
[----:B------:R-:W-:Y:S04]  /*77b0*/  STL [R1+0x1b4], R3 ;  /* 0x0001b40301007387 */ /* 0x000fe80000100800 */
[----:B---3--:R0:W-:Y:S04]  /*77c0*/  STL [R1+0x78c], R2 ;  /* 0x00078c0201007387 */ /* 0x0081e80000100800 */
[----:B------:R-:W-:Y:S04]  /*77d0*/  STL [R1+0x1b0], R0 ;  /* 0x0001b00001007387 */ /* 0x000fe80000100800 */
[----:B0-----:R-:W3:Y:S01]  /*77e0*/  LDL.LU R2, [R1+0x18c] ;  /* 0x00018c0001027983 */ /* 0x001ee20000300800 */
[----:B--2---:R-:W-:-:S03]  /*77f0*/  SEL R14, R5, R14, !P3 ;  /* 0x0000000e050e7207 */ /* 0x004fc60005800000 */
[----:B---3--:R0:W-:Y:S04]  /*7800*/  STL [R1+0x790], R2 ;  /* 0x0007900201007387 */ /* 0x0081e80000100800 */
        /* <DEDUP_REMOVED lines=36> */
[C---:B-----5:R-:W-:Y:S02]  /*7a50*/  SEL R10, R5.reuse, R10, !P3 ;  /* 0x0000000a050a7207 */ /* 0x060fe40005800000 */
[C---:B------:R-:W-:Y:S02]  /*7a60*/  SEL R9, R5.reuse, R9, !P3 ;  /* 0x0000000905097207 */ /* 0x040fe40005800000 */
[----:B------:R-:W-:-:S02]  /*7a70*/  SEL R4, R5, R4, !P3 ;  /* 0x0000000405047207 */ /* 0x000fc40005800000 */
[----:B--2---:R-:W-:-:S05]  /*7a80*/  SEL R2, R5, R2, !P3 ;  /* 0x0000000205027207 */ /* 0x004fca0005800000 */
[----:B------:R4:W-:Y:S04]  /*7a90*/  STL [R1+0x198], R2 ;  /* 0x0001980201007387 */ /* 0x0009e80000100800 */
[----:B------:R-:W-:Y:S01]  /*7aa0*/  STL [R1+0x194], R12 ;  /* 0x0001940c01007387 */ /* 0x000fe20000100800 */
[----:B----4-:R-:W-:-:S05]  /*7ab0*/  SEL R2, R5, R11, !P3 ;  /* 0x0000000b05027207 */ /* 0x010fca0005800000 */
[----:B------:R0:W-:Y:S04]  /*7ac0*/  STL [R1+0x190], R2 ;  /* 0x0001900201007387 */ /* 0x0001e80000100800 */
[----:B------:R-:W-:Y:S01]  /*7ad0*/  STL [R1+0x18c], R10 ;  /* 0x00018c0a01007387 */ /* 0x000fe20000100800 */
[----:B0-----:R-:W-:-:S03]  /*7ae0*/  SEL R2, R5, R8, !P3 ;  /* 0x0000000805027207 */ /* 0x001fc60005800000 */
[----:B------:R-:W-:Y:S01]  /*7af0*/  STL [R1+0x188], R9 ;  /* 0x0001880901007387 */ /* 0x000fe20000100800 */
[C---:B------:R-:W-:Y:S02]  /*7b00*/  SEL R8, R5.reuse, R0, !P3 ;  /* 0x0000000005087207 */ /* 0x040fe40005800000 */
[C---:B------:R-:W-:Y:S01]  /*7b10*/  SEL R0, R5.reuse, R7, !P3 ;  /* 0x0000000705007207 */ /* 0x040fe20005800000 */
[----:B------:R0:W-:Y:S04]  /*7b20*/  STL [R1+0x184], R2 ;  /* 0x0001840201007387 */ /* 0x0001e80000100800 */
[----:B------:R-:W-:Y:S01]  /*7b30*/  STL [R1+0x17c], R8 ;  /* 0x00017c0801007387 */ /* 0x000fe20000100800 */
[----:B0-----:R-:W-:-:S03]  /*7b40*/  SEL R2, R5, R6, !P3 ;  /* 0x0000000605027207 */ /* 0x001fc60005800000 */
[----:B------:R0:W-:Y:S04]  /*7b50*/  STL [R1+0x178], R0 ;  /* 0x0001780001007387 */ /* 0x0001e80000100800 */
[----:B------:R1:W-:Y:S01]  /*7b60*/  STL [R1+0x174], R2 ;  /* 0x0001740201007387 */ /* 0x0003e20000100800 */
[----:B0-----:R-:W-:-:S03]  /*7b70*/  SEL R0, R5, R3, !P3 ;  /* 0x0000000305007207 */ /* 0x001fc60005800000 */
[----:B------:R-:W-:Y:S01]  /*7b80*/  STL [R1+0x170], R4 ;  /* 0x0001700401007387 */ /* 0x000fe20000100800 */
[----:B-1----:R-:W-:-:S03]  /*7b90*/  SEL R2, R5, R13, !P3 ;  /* 0x0000000d05027207 */ /* 0x002fc60005800000 */
[----:B------:R-:W2:Y:S04]  /*7ba0*/  LDL.LU R13, [R1+0x100] ;  /* 0x00010000010d7983 */ /* 0x000ea80000300800 */
[----:B------:R0:W-:Y:S04]  /*7bb0*/  STL [R1+0x16c], R0 ;  /* 0x00016c0001007387 */ /* 0x0001e80000100800 */
[----:B------:R1:W-:Y:S01]  /*7bc0*/  STL [R1+0x168], R2 ;  /* 0x0001680201007387 */ /* 0x0003e20000100800 */
[C---:B------:R-:W-:Y:S02]  /*7bd0*/  SEL R3, R5.reuse, R27, !P3 ;  /* 0x0000001b05037207 */ /* 0x040fe40005800000 */
[----:B0-----:R-:W-:-:S02]  /*7be0*/  SEL R0, R5, R29, !P3 ;  /* 0x0000001d05007207 */ /* 0x001fc40005800000 */
[----:B-1----:R-:W-:-:S03]  /*7bf0*/  SEL R2, R5, R28, !P3 ;  /* 0x0000001c05027207 */ /* 0x002fc60005800000 */
[----:B------:R0:W-:Y:S04]  /*7c00*/  STL [R1+0x160], R0 ;  /* 0x0001600001007387 */ /* 0x0001e80000100800 */
[----:B------:R1:W-:Y:S01]  /*7c10*/  STL [R1+0x15c], R2 ;  /* 0x00015c0201007387 */ /* 0x0003e20000100800 */
[----:B0-----:R-:W-:-:S03]  /*7c20*/  SEL R0, R5, R26, !P3 ;  /* 0x0000001a05007207 */ /* 0x001fc60005800000 */
[----:B------:R0:W-:Y:S01]  /*7c30*/  STL [R1+0x158], R3 ;  /* 0x0001580301007387 */ /* 0x0001e20000100800 */
[----:B-1----:R-:W-:-:S03]  /*7c40*/  SEL R2, R5, R25, !P3 ;  /* 0x0000001905027207 */ /* 0x002fc60005800000 */
        /* <DEDUP_REMOVED lines=57> */
[----:B0-----:R-:W3:Y:S01]  /*7fe0*/  LDL.LU R13, [R1] ;  /* 0x00000000010d7983 */ /* 0x001ee20000300800 */
        /* <DEDUP_REMOVED lines=8> */
[C---:B-----5:R-:W-:Y:S02]  /*8070*/  SEL R10, R5.reuse, R10, !P3 ;  /* 0x0000000a050a7207 */ /* 0x060fe40005800000 */
[----:B------:R-:W-:-:S02]  /*8080*/  SEL R9, R5, R9, !P3 ;  /* 0x0000000905097207 */ /* 0x000fc40005800000 */
[C---:B------:R-:W-:Y:S02]  /*8090*/  SEL R8, R5.reuse, R8, !P3 ;  /* 0x0000000805087207 */ /* 0x040fe40005800000 */
[C---:B------:R-:W-:Y:S02]  /*80a0*/  SEL R7, R5.reuse, R7, !P3 ;  /* 0x0000000705077207 */ /* 0x040fe40005800000 */
[C---:B------:R-:W-:Y:S02]  /*80b0*/  SEL R6, R5.reuse, R6, !P3 ;  /* 0x0000000605067207 */ /* 0x040fe40005800000 */
[C---:B------:R-:W-:Y:S02]  /*80c0*/  SEL R4, R5.reuse, R4, !P3 ;  /* 0x0000000405047207 */ /* 0x040fe40005800000 */
[C---:B------:R-:W-:Y:S02]  /*80d0*/  SEL R0, R5.reuse, R0, !P3 ;  /* 0x0000000005007207 */ /* 0x040fe40005800000 */
        /* <DEDUP_REMOVED lines=18> */
[----:B--2---:R-:W-:-:S05]  /*8200*/  SEL R2, R5, R2, !P3 ;  /* 0x0000000205027207 */ /* 0x004fca0005800000 */
[----:B------:R0:W-:Y:S04]  /*8210*/  STL [R1+0x110], R2 ;  /* 0x0001100201007387 */ /* 0x0001e80000100800 */
[----:B0-----:R-:W2:Y:S04]  /*8220*/  LDL.LU R2, [R1+0x780] ;  /* 0x0007800001027983 */ /* 0x001ea80000300800 */
[----:B------:R0:W-:Y:S04]  /*8230*/  STL [R1+0x108], R12 ;  /* 0x0001080c01007387 */ /* 0x0001e80000100800 */
[----:B0-----:R-:W3:Y:S04]  /*8240*/  LDL.LU R12, [R1+0x77c] ;  /* 0x00077c00010c7983 */ /* 0x001ee80000300800 */
[----:B------:R0:W-:Y:S04]  /*8250*/  STL [R1+0x104], R11 ;  /* 0x0001040b01007387 */ /* 0x0001e80000100800 */
[----:B0-----:R-:W4:Y:S04]  /*8260*/  LDL.LU R11, [R1+0x778] ;  /* 0x00077800010b7983 */ /* 0x001f280000300800 */
[----:B------:R0:W-:Y:S04]  /*8270*/  STL [R1+0x100], R10 ;  /* 0x0001000a01007387 */ /* 0x0001e80000100800 */
[----:B0-----:R-:W5:Y:S04]  /*8280*/  LDL.LU R10, [R1+0x774] ;  /* 0x00077400010a7983 */ /* 0x001f680000300800 */
[----:B------:R0:W-:Y:S04]  /*8290*/  STL [R1+0xfc], R9 ;  /* 0x0000fc0901007387 */ /* 0x0001e80000100800 */
[----:B0-----:R-:W2:Y:S04]  /*82a0*/  LDL.LU R9, [R1+0x770] ;  /* 0x0007700001097983 */ /* 0x001ea80000300800 */
        /* <DEDUP_REMOVED lines=45> */
[----:B0-----:R-:W3:Y:S01]  /*8580*/  LDL.LU R13, [R1+0x718] ;  /* 0x00071800010d7983 */ /* 0x001ee20000300800 */
[----:B--2---:R-:W-:-:S02]  /*8590*/  SEL R14, R5, R14, !P3 ;  /* 0x0000000e050e7207 */ /* 0x004fc40005800000 */
[----:B---3--:R-:W-:-:S05]  /*85a0*/  SEL R13, R5, R13, !P3 ;  /* 0x0000000d050d7207 */ /* 0x008fca0005800000 */
[----:B------:R0:W-:Y:S04]  /*85b0*/  STL [R1+0x6c], R13 ;  /* 0x00006c0d01007387 */ /* 0x0001e80000100800 */
[----:B0-----:R-:W2:Y:S04]  /*85c0*/  LDL.LU R13, [R1+0x28] ;  /* 0x00002800010d7983 */ /* 0x001ea80000300800 */
[----:B------:R0:W-:Y:S04]  /*85d0*/  STL [R1+0x64], R14 ;  /* 0x0000640e01007387 */ /* 0x0001e80000100800 */
[----:B0-----:R-:W3:Y:S01]  /*85e0*/  LDL.LU R14, [R1+0x34] ;  /* 0x00003400010e7983 */ /* 0x001ee20000300800 */
[----:B------:R-:W-:-:S05]  /*85f0*/  SEL R15, R5, R15, !P3 ;  /* 0x0000000f050f7207 */ /* 0x000fca0005800000 */
[----:B------:R0:W-:Y:S01]  /*8600*/  STL [R1+0x5c], R15 ;  /* 0x00005c0f01007387 */ /* 0x0001e20000100800 */
[C---:B------:R-:W-:Y:S02]  /*8610*/  SEL R17, R5.reuse, R17, !P3 ;  /* 0x0000001105117207 */ /* 0x040fe40005800000 */
[C---:B0-----:R-:W-:Y:S02]  /*8620*/  SEL R15, R5.reuse, R16, !P3 ;  /* 0x00000010050f7207 */ /* 0x041fe40005800000 */
[----:B------:R-:W-:-:S03]  /*8630*/  SEL R16, R5, R18, !P3 ;  /* 0x0000001205107207 */ /* 0x000fc60005800000 */
[----:B------:R0:W-:Y:S04]  /*8640*/  STL [R1+0x50], R15 ;  /* 0x0000500f01007387 */ /* 0x0001e80000100800 */
[----:B------:R1:W-:Y:S01]  /*8650*/  STL [R1+0x44], R17 ;  /* 0x0000441101007387 */ /* 0x0003e20000100800 */
[----:B0-----:R-:W-:-:S03]  /*8660*/  SEL R15, R5, R19, !P3 ;  /* 0x00000013050f7207 */ /* 0x001fc60005800000 */
[----:B------:R0:W-:Y:S01]  /*8670*/  STL [R1+0x3c], R16 ;  /* 0x00003c1001007387 */ /* 0x0001e20000100800 */
[----:B-1----:R-:W-:-:S03]  /*8680*/  SEL R17, R5, R20, !P3 ;  /* 0x0000001405117207 */ /* 0x002fc60005800000 */
[----:B------:R1:W-:Y:S01]  /*8690*/  STL [R1+0x24], R15 ;  /* 0x0000240f01007387 */ /* 0x0003e20000100800 */
[C---:B------:R-:W-:Y:S02]  /*86a0*/  SEL R0, R5.reuse, R0, !P3 ;  /* 0x0000000005007207 */ /* 0x040fe40005800000 */
[C---:B0-----:R-:W-:Y:S01]  /*86b0*/  SEL R16, R5.reuse, R21, !P3 ;  /* 0x0000001505107207 */ /* 0x041fe20005800000 */
[----:B------:R-:W-:Y:S01]  /*86c0*/  STL [R1+0xc], R17 ;  /* 0x00000c1101007387 */ /* 0x000fe20000100800 */
[----:B-1----:R-:W-:-:S03]  /*86d0*/  SEL R15, R5, R22, !P3 ;  /* 0x00000016050f7207 */ /* 0x002fc60005800000 */
[----:B------:R-:W-:Y:S04]  /*86e0*/  STL [R1+0x8], R16 ;  /* 0x0000081001007387 */ /* 0x000fe80000100800 */
[----:B------:R-:W-:Y:S01]  /*86f0*/  STL [R1+0x4], R15 ;  /* 0x0000040f01007387 */ /* 0x000fe20000100800 */
[----:B------:R-:W-:-:S03]  /*8700*/  SEL R23, R5, R23, !P3 ;  /* 0x0000001705177207 */ /* 0x000fc60005800000 */
[----:B------:R0:W-:Y:S01]  /*8710*/  STL [R1+0x68c], R0 ;  /* 0x00068c0001007387 */ /* 0x0001e20000100800 */
        /* <DEDUP_REMOVED lines=9> */
[C---:B--2---:R-:W-:Y:S02]  /*87b0*/  SEL R13, R5.reuse, R13, !P3 ;  /* 0x0000000d050d7207 */ /* 0x044fe40005800000 */
[----:B---3--:R-:W-:-:S05]  /*87c0*/  SEL R14, R5, R14, !P3 ;  /* 0x0000000e050e7207 */ /* 0x008fca0005800000 */
[----:B------:R-:W-:Y:S04]  /*87d0*/  STL [R1], R14 ;  /* 0x0000000e01007387 */ /* 0x000fe80000100800 */
[----:B------:R-:W2:Y:S04]  /*87e0*/  LDL.LU R22, [R1+0x18] ;  /* 0x0000180001167983 */ /* 0x000ea80000300800 */
[----:B------:R-:W3:Y:S04]  /*87f0*/  LDL.LU R20, [R1+0x14] ;  /* 0x0000140001147983 */ /* 0x000ee80000300800 */
[----:B------:R-:W3:Y:S04]  /*8800*/  LDL.LU R19, [R1+0x10] ;  /* 0x0000100001137983 */ /* 0x000ee80000300800 */
[----:B0-----:R-:W3:Y:S04]  /*8810*/  LDL.LU R0, [R1+0x74] ;  /* 0x0000740001007983 */ /* 0x001ee80000300800 */
[----:B------:R0:W-:Y:S04]  /*8820*/  STL [R1+0x690], R13 ;  /* 0x0006900d01007387 */ /* 0x0001e80000100800 */
[----:B0-----:R-:W3:Y:S04]  /*8830*/  LDL.LU R13, [R1+0x70] ;  /* 0x00007000010d7983 */ /* 0x001ee80000300800 */
[----:B------:R0:W-:Y:S04]  /*8840*/  STL [R1+0x694], R23 ;  /* 0x0006941701007387 */ /* 0x0001e80000100800 */
[----:B0-----:R-:W3:Y:S04]  /*8850*/  LDL.LU R23, [R1+0x68] ;  /* 0x0000680001177983 */ /* 0x001ee80000300800 */
[----:B------:R0:W-:Y:S01]  /*8860*/  STL [R1+0x698], R24 ;  /* 0x0006981801007387 */ /* 0x0001e20000100800 */
[----:B------:R-:W-:-:S03]  /*8870*/  SEL R14, R5, R4, !P3 ;  /* 0x00000004050e7207 */ /* 0x000fc60005800000 */
[----:B0-----:R-:W3:Y:S04]  /*8880*/  LDL.LU R24, [R1+0x60] ;  /* 0x0000600001187983 */ /* 0x001ee80000300800 */
[----:B------:R0:W-:Y:S04]  /*8890*/  STL [R1+0x69c], R25 ;  /* 0x00069c1901007387 */ /* 0x0001e80000100800 */
        /* <DEDUP_REMOVED lines=11> */
[----:B------:R-:W3:Y:S04]  /*8950*/  LDL.LU R4, [R1+0x30] ;  /* 0x0000300001047983 */ /* 0x000ee80000300800 */
[----:B------:R0:W-:Y:S04]  /*8960*/  STL [R1+0x6b4], R14 ;  /* 0x0006b40e01007387 */ /* 0x0001e80000100800 */
[----:B0-----:R-:W3:Y:S04]  /*8970*/  LDL.LU R14, [R1+0x20] ;  /* 0x00002000010e7983 */ /* 0x001ee80000300800 */
[----:B------:R0:W-:Y:S04]  /*8980*/  STL [R1+0x6b8], R6 ;  /* 0x0006b80601007387 */ /* 0x0001e80000100800 */
[----:B0-----:R-:W3:Y:S04]  /*8990*/  LDL.LU R6, [R1+0x1bc] ;  /* 0x0001bc0001067983 */ /* 0x001ee80000300800 */
[----:B------:R0:W-:Y:S04]  /*89a0*/  STL [R1+0x6bc], R7 ;  /* 0x0006bc0701007387 */ /* 0x0001e80000100800 */
[----:B0-----:R-:W3:Y:S01]  /*89b0*/  LDL.LU R7, [R1+0x1c] ;  /* 0x00001c0001077983 */ /* 0x001ee20000300800 */
[----:B------:R-:W-:-:S02]  /*89c0*/  SEL R8, R5, R8, !P3 ;  /* 0x0000000805087207 */ /* 0x000fc40005800000 */
[C---:B------:R-:W-:Y:S02]  /*89d0*/  SEL R15, R5.reuse, R9, !P3 ;  /* 0x00000009050f7207 */ /* 0x040fe40005800000 */
[C---:B-----5:R-:W-:Y:S02]  /*89e0*/  SEL R16, R5.reuse, R10, !P3 ;  /* 0x0000000a05107207 */ /* 0x060fe40005800000 */
[C---:B----4-:R-:W-:Y:S01]  /*89f0*/  SEL R17, R5.reuse, R11, !P3 ;  /* 0x0000000b05117207 */ /* 0x050fe20005800000 */
[----:B------:R-:W-:Y:S01]  /*8a00*/  STL [R1+0x6c0], R8 ;  /* 0x0006c00801007387 */ /* 0x000fe20000100800 */
[C---:B------:R-:W-:Y:S02]  /*8a10*/  SEL R18, R5.reuse, R12, !P3 ;  /* 0x0000000c05127207 */ /* 0x040fe40005800000 */
[----:B------:R-:W-:Y:S01]  /*8a20*/  SEL R21, R5, R2, !P3 ;  /* 0x0000000205157207 */ /* 0x000fe20005800000 */
[----:B------:R-:W-:Y:S04]  /*8a30*/  STL [R1+0x6c4], R15 ;  /* 0x0006c40f01007387 */ /* 0x000fe80000100800 */
[----:B------:R-:W-:Y:S04]  /*8a40*/  STL [R1+0x6c8], R16 ;  /* 0x0006c81001007387 */ /* 0x000fe80000100800 */
[----:B------:R-:W-:Y:S04]  /*8a50*/  STL [R1+0x6cc], R17 ;  /* 0x0006cc1101007387 */ /* 0x000fe80000100800 */
[----:B------:R-:W-:Y:S04]  /*8a60*/  STL [R1+0x6d0], R18 ;  /* 0x0006d01201007387 */ /* 0x000fe80000100800 */
[----:B------:R-:W-:Y:S01]  /*8a70*/  STL [R1+0x6d4], R21 ;  /* 0x0006d41501007387 */ /* 0x000fe20000100800 */
[----:B--2---:R-:W-:-:S02]  /*8a80*/  IMAD R22, R22, UR7, RZ ;  /* 0x0000000716167c24 */ /* 0x004fc4000f8e02ff */
[----:B---3--:R-:W-:Y:S02]  /*8a90*/  IMAD R20, R20, UR7, RZ ;  /* 0x0000000714147c24 */ /* 0x008fe4000f8e02ff */
[----:B------:R-:W-:Y:S02]  /*8aa0*/  IMAD R19, R19, UR7, RZ ;  /* 0x0000000713137c24 */ /* 0x000fe4000f8e02ff */
[----:B------:R-:W-:Y:S02]  /*8ab0*/  IMAD R9, R29, UR7, RZ ;  /* 0x000000071d097c24 */ /* 0x000fe4000f8e02ff */
[----:B------:R-:W-:Y:S02]  /*8ac0*/  IMAD R10, R3, UR7, RZ ;  /* 0x00000007030a7c24 */ /* 0x000fe4000f8e02ff */
[----:B------:R-:W-:Y:S02]  /*8ad0*/  IMAD R11, R4, UR7, RZ ;  /* 0x00000007040b7c24 */ /* 0x000fe4000f8e02ff */
[----:B------:R-:W-:-:S02]  /*8ae0*/  IMAD R4, R27, UR7, RZ ;  /* 0x000000071b047c24 */ /* 0x000fc4000f8e02ff */
[----:B------:R-:W-:Y:S02]  /*8af0*/  IMAD R3, R25, UR7, RZ ;  /* 0x0000000719037c24 */ /* 0x000fe4000f8e02ff */
[----:B------:R-:W-:Y:S02]  /*8b00*/  IMAD R12, R14, UR7, RZ ;  /* 0x000000070e0c7c24 */ /* 0x000fe4000f8e02ff */
[----:B------:R-:W-:Y:S02]  /*8b10*/  IMAD R2, R6, UR8, RZ ;  /* 0x0000000806027c24 */ /* 0x000fe4000f8e02ff */
[----:B------:R-:W-:-:S05]  /*8b20*/  IMAD R5, R7, UR7, RZ ;  /* 0x0000000707057c24 */ /* 0x000fca000f8e02ff */
[----:B------:R0:W-:Y:S04]  /*8b30*/  STL [R1+0x1cc], R5 ;  /* 0x0001cc0501007387 */ /* 0x0001e80000100800 */
[----:B------:R-:W-:Y:S04]  /*8b40*/  STL [R1+0x6d8], R22 ;  /* 0x0006d81601007387 */ /* 0x000fe80000100800 */
[----:B------:R1:W-:Y:S01]  /*8b50*/  STL [R1+0x1bc], R2 ;  /* 0x0001bc0201007387 */ /* 0x0003e20000100800 */
[----:B0-----:R-:W-:-:S03]  /*8b60*/  IMAD R5, R28, UR7, RZ ;  /* 0x000000071c057c24 */ /* 0x001fc6000f8e02ff */
[----:B------:R-:W-:Y:S04]  /*8b70*/  STL [R1+0x6dc], R20 ;  /* 0x0006dc1401007387 */ /* 0x000fe80000100800 */
[----:B------:R-:W-:Y:S01]  /*8b80*/  STL [R1+0x6e0], R19 ;  /* 0x0006e01301007387 */ /* 0x000fe20000100800 */
[----:B-1----:R-:W-:-:S03]  /*8b90*/  IMAD R2, R26, UR7, RZ ;  /* 0x000000071a027c24 */ /* 0x002fc6000f8e02ff */
[----:B------:R-:W-:Y:S04]  /*8ba0*/  STL [R1+0x6e4], R12 ;  /* 0x0006e40c01007387 */ /* 0x000fe80000100800 */
[----:B------:R-:W-:Y:S04]  /*8bb0*/  STL [R1+0x6e8], R11 ;  /* 0x0006e80b01007387 */ /* 0x000fe80000100800 */
[----:B------:R-:W-:Y:S04]  /*8bc0*/  STL [R1+0x6ec], R10 ;  /* 0x0006ec0a01007387 */ /* 0x000fe80000100800 */
[----:B------:R-:W-:Y:S04]  /*8bd0*/  STL [R1+0x6f0], R9 ;  /* 0x0006f00901007387 */ /* 0x000fe80000100800 */
[----:B------:R-:W-:Y:S04]  /*8be0*/  STL [R1+0x6f4], R5 ;  /* 0x0006f40501007387 */ /* 0x000fe80000100800 */
[----:B------:R0:W-:Y:S04]  /*8bf0*/  STL [R1+0x6f8], R4 ;  /* 0x0006f80401007387 */ /* 0x0001e80000100800 */
[----:B------:R1:W-:Y:S01]  /*8c00*/  STL [R1+0x6fc], R2 ;  /* 0x0006fc0201007387 */ /* 0x0003e20000100800 */
[----:B0-----:R-:W-:-:S03]  /*8c10*/  IMAD R4, R24, UR7, RZ ;  /* 0x0000000718047c24 */ /* 0x001fc6000f8e02ff */
[----:B------:R-:W-:Y:S01]  /*8c20*/  STL [R1+0x10], R3 ;  /* 0x0000100301007387 */ /* 0x000fe20000100800 */
[----:B-1----:R-:W-:-:S03]  /*8c30*/  IMAD R2, R23, UR7, RZ ;  /* 0x0000000717027c24 */ /* 0x002fc6000f8e02ff */
[----:B------:R-:W-:Y:S04]  /*8c40*/  STL [R1+0x14], R4 ;  /* 0x0000140401007387 */ /* 0x000fe80000100800 */
[----:B------:R0:W-:Y:S04]  /*8c50*/  STL [R1+0x18], R2 ;  /* 0x0000180201007387 */ /* 0x0001e80000100800 */
[----:B0-----:R-:W2:Y:S01]  /*8c60*/  LDL.LU R2, [R1+0xa8] ;  /* 0x0000a80001027983 */ /* 0x001ea20000300800 */
[----:B------:R-:W-:Y:S02]  /*8c70*/  IMAD R3, R13, UR7, RZ ;  /* 0x000000070d037c24 */ /* 0x000fe4000f8e02ff */
[----:B------:R-:W-:-:S03]  /*8c80*/  IMAD R0, R0, UR7, RZ ;  /* 0x0000000700007c24 */ /* 0x000fc6000f8e02ff */
[----:B------:R-:W-:Y:S04]  /*8c90*/  STL [R1+0x1c], R3 ;  /* 0x00001c0301007387 */ /* 0x000fe80000100800 */
[----:B--2---:R0:W-:Y:S04]  /*8ca0*/  STL [R1+0x710], R2 ;  /* 0x0007100201007387 */ /* 0x0041e80000100800 */
[----:B------:R-:W-:Y:S04]  /*8cb0*/  STL [R1+0x20], R0 ;  /* 0x0000200001007387 */ /* 0x000fe80000100800 */
[----:B0-----:R-:W2:Y:S04]  /*8cc0*/  LDL.LU R2, [R1+0xa4] ;  /* 0x0000a40001027983 */ /* 0x001ea80000300800 */
        /* <DEDUP_REMOVED lines=29> */
[----:B------:R-:W3:Y:S01]  /*8ea0*/  LDL.LU R0, [R1+0x178] ;  /* 0x0001780001007983 */ /* 0x000ee20000300800 */
[----:B--2---:R-:W-:-:S05]  /*8eb0*/  IMAD R2, R2, UR7, RZ ;  /* 0x0000000702027c24 */ /* 0x004fca000f8e02ff */
[----:B------:R0:W-:Y:S04]  /*8ec0*/  STL [R1+0x28], R2 ;  /* 0x0000280201007387 */ /* 0x0001e80000100800 */
[----:B0-----:R-:W2:Y:S02]  /*8ed0*/  LDL.LU R2, [R1+0x714] ;  /* 0x0007140001027983 */ /* 0x001ea40000300800 */
[----:B--2---:R-:W-:-:S05]  /*8ee0*/  IMAD R2, R2, UR7, RZ ;  /* 0x0000000702027c24 */ /* 0x004fca000f8e02ff */
[----:B------:R0:W-:Y:S04]  /*8ef0*/  STL [R1+0x2c], R2 ;  /* 0x00002c0201007387 */ /* 0x0001e80000100800 */
[----:B0-----:R-:W2:Y:S01]  /*8f00*/  LDL.LU R2, [R1+0x710] ;  /* 0x0007100001027983 */ /* 0x001ea20000300800 */
[----:B---3--:R-:W-:Y:S02]  /*8f10*/  IMAD R4, R4, UR7, RZ ;  /* 0x0000000704047c24 */ /* 0x008fe4000f8e02ff */
[----:B--2---:R-:W-:-:S05]  /*8f20*/  IMAD R2, R2, UR7, RZ ;  /* 0x0000000702027c24 */ /* 0x004fca000f8e02ff */
[----:B------:R4:W-:Y:S04]  /*8f30*/  STL [R1+0x30], R2 ;  /* 0x0000300201007387 */ /* 0x0009e80000100800 */
[----:B------:R0:W-:Y:S01]  /*8f40*/  STL [R1+0x34], R4 ;  /* 0x0000340401007387 */ /* 0x0001e20000100800 */
[----:B----4-:R-:W-:Y:S02]  /*8f50*/  IMAD R2, R5, UR7, RZ ;  /* 0x0000000705027c24 */ /* 0x010fe4000f8e02ff */
[----:B-----5:R-:W-:Y:S02]  /*8f60*/  IMAD R5, R9, UR7, RZ ;  /* 0x0000000709057c24 */ /* 0x020fe4000f8e02ff */
[----:B0-----:R-:W-:Y:S01]  /*8f70*/  IMAD R4, R10, UR7, RZ ;  /* 0x000000070a047c24 */ /* 0x001fe2000f8e02ff */
[----:B------:R0:W-:Y:S04]  /*8f80*/  STL [R1+0x38], R2 ;  /* 0x0000380201007387 */ /* 0x0001e80000100800 */
[----:B------:R1:W-:Y:S01]  /*8f90*/  STL [R1+0x40], R5 ;  /* 0x0000400501007387 */ /* 0x0003e20000100800 */
[----:B0-----:R-:W-:-:S03]  /*8fa0*/  IMAD R2, R11, UR7, RZ ;  /* 0x000000070b027c24 */ /* 0x001fc6000f8e02ff */
[----:B------:R0:W-:Y:S01]  /*8fb0*/  STL [R1+0x48], R4 ;  /* 0x0000480401007387 */ /* 0x0001e20000100800 */
[----:B-1----:R-:W-:-:S03]  /*8fc0*/  IMAD R5, R12, UR7, RZ ;  /* 0x000000070c057c24 */ /* 0x002fc6000f8e02ff */
[----:B------:R1:W-:Y:S01]  /*8fd0*/  STL [R1+0x4c], R2 ;  /* 0x00004c0201007387 */ /* 0x0003e20000100800 */
[----:B0-----:R-:W-:-:S03]  /*8fe0*/  IMAD R4, R19, UR7, RZ ;  /* 0x0000000713047c24 */ /* 0x001fc6000f8e02ff */
[----:B------:R0:W-:Y:S01]  /*8ff0*/  STL [R1+0x54], R5 ;  /* 0x0000540501007387 */ /* 0x0001e20000100800 */
[----:B-1----:R-:W-:-:S03]  /*9000*/  IMAD R2, R20, UR7, RZ ;  /* 0x0000000714027c24 */ /* 0x002fc6000f8e02ff */
[----:B------:R1:W-:Y:S04]  /*9010*/  STL [R1+0x58], R4 ;  /* 0x0000580401007387 */ /* 0x0003e80000100800 */
[----:B------:R2:W-:Y:S01]  /*9020*/  STL [R1+0x60], R2 ;  /* 0x0000600201007387 */ /* 0x0005e20000100800 */
[----:B0-----:R-:W-:Y:S02]  /*9030*/  IMAD R5, R22, UR7, RZ ;  /* 0x0000000716057c24 */ /* 0x001fe4000f8e02ff */
[----:B-1----:R-:W-:-:S03]  /*9040*/  IMAD R4, R21, UR7, RZ ;  /* 0x0000000715047c24 */ /* 0x002fc6000f8e02ff */
[----:B------:R0:W-:Y:S01]  /*9050*/  STL [R1+0x68], R5 ;  /* 0x0000680501007387 */ /* 0x0001e20000100800 */
[----:B--2---:R-:W-:-:S03]  /*9060*/  IMAD R2, R18, UR7, RZ ;  /* 0x0000000712027c24 */ /* 0x004fc6000f8e02ff */
        /* <DEDUP_REMOVED lines=16> */
[----:B------:R-:W-:Y:S01]  /*9170*/  STL [R1+0xbc], R5 ;  /* 0x0000bc0501007387 */ /* 0x000fe20000100800 */
[----:B--2---:R-:W-:-:S03]  /*9180*/  IMAD R2, R29, UR7, RZ ;  /* 0x000000071d027c24 */ /* 0x004fc6000f8e02ff */
[----:B------:R0:W-:Y:S01]  /*9190*/  STL [R1+0xc0], R4 ;  /* 0x0000c00401007387 */ /* 0x0001e20000100800 */
[----:B------:R-:W-:-:S03]  /*91a0*/  IMAD R3, R28, UR7, RZ ;  /* 0x000000071c037c24 */ /* 0x000fc6000f8e02ff */
        /* <DEDUP_REMOVED lines=8> */
[----:B------:R-:W-:Y:S01]  /*9230*/  STL [R1+0x164], R3 ;  /* 0x0001640301007387 */ /* 0x000fe20000100800 */
[----:B--2---:R-:W-:-:S03]  /*9240*/  IMAD R2, R23, UR7, RZ ;  /* 0x0000000717027c24 */ /* 0x004fc6000f8e02ff */
        /* <DEDUP_REMOVED lines=135> */
[----:B------:R-:W3:Y:S01]  /*9ac0*/  LDL.LU R0, [R1] ;  /* 0x0000000001007983 */ /* 0x000ee20000300800 */
[----:B--2---:R-:W-:-:S05]  /*9ad0*/  IMAD R2, R2, UR7, RZ ;  /* 0x0000000702027c24 */ /* 0x004fca000f8e02ff */
[----:B------:R0:W-:Y:S04]  /*9ae0*/  STL [R1+0xec], R2 ;  /* 0x0000ec0201007387 */ /* 0x0001e80000100800 */
[----:B0-----:R-:W2:Y:S02]  /*9af0*/  LDL.LU R2, [R1+0x704] ;  /* 0x0007040001027983 */ /* 0x001ea40000300800 */
[----:B--2---:R-:W-:-:S05]  /*9b00*/  IMAD R2, R2, UR7, RZ ;  /* 0x0000000702027c24 */ /* 0x004fca000f8e02ff */
[----:B------:R0:W-:Y:S04]  /*9b10*/  STL [R1+0xe8], R2 ;  /* 0x0000e80201007387 */ /* 0x0001e80000100800 */
[----:B0-----:R-:W2:Y:S01]  /*9b20*/  LDL.LU R2, [R1+0x700] ;  /* 0x0007000001027983 */ /* 0x001ea20000300800 */
[----:B---3--:R-:W-:Y:S02]  /*9b30*/  IMAD R4, R4, UR7, RZ ;  /* 0x0000000704047c24 */ /* 0x008fe4000f8e02ff */
[----:B----4-:R-:W-:Y:S02]  /*9b40*/  IMAD R5, R5, UR7, RZ ;  /* 0x0000000705057c24 */ /* 0x010fe4000f8e02ff */
[----:B-----5:R-:W-:Y:S02]  /*9b50*/  IMAD R9, R9, UR7, RZ ;  /* 0x0000000709097c24 */ /* 0x020fe4000f8e02ff */
[----:B------:R-:W-:-:S02]  /*9b60*/  IMAD R10, R10, UR7, RZ ;  /* 0x000000070a0a7c24 */ /* 0x000fc4000f8e02ff */
[----:B------:R-:W-:Y:S02]  /*9b70*/  IMAD R11, R11, UR7, RZ ;  /* 0x000000070b0b7c24 */ /* 0x000fe4000f8e02ff */
        /* <DEDUP_REMOVED lines=23> */
[----:B--2---:R-:W-:-:S05]  /*9cf0*/  IMAD R2, R2, UR7, RZ ;  /* 0x0000000702027c24 */ /* 0x004fca000f8e02ff */
        /* <DEDUP_REMOVED lines=37> */
[----:B0-----:R-:W3:Y:S04]  /*9f50*/  LDL.LU R14, [R1+0x6b4] ;  /* 0x0006b400010e7983 */ /* 0x001ee80000300800 */
[----:B------:R0:W-:Y:S04]  /*9f60*/  STL [R1+0x64], R3 ;  /* 0x0000640301007387 */ /* 0x0001e80000100800 */
[----:B0-----:R-:W3:Y:S04]  /*9f70*/  LDL.LU R3, [R1+0x6b0] ;  /* 0x0006b00001037983 */ /* 0x001ee80000300800 */
[----:B------:R0:W-:Y:S04]  /*9f80*/  STL [R1+0x5c], R29 ;  /* 0x00005c1d01007387 */ /* 0x0001e80000100800 */
[----:B0-----:R-:W4:Y:S04]  /*9f90*/  LDL.LU R29, [R1+0x6ac] ;  /* 0x0006ac00011d7983 */ /* 0x001f280000300800 */
        /* <DEDUP_REMOVED lines=11> */
[----:B0-----:R-:W5:Y:S04]  /*a050*/  LDL.LU R23, [R1+0x694] ;  /* 0x0006940001177983 */ /* 0x001f680000300800 */
[----:B------:R0:W-:Y:S04]  /*a060*/  STL [R1+0x4], R13 ;  /* 0x0000040d01007387 */ /* 0x0001e80000100800 */
[----:B0-----:R-:W5:Y:S04]  /*a070*/  LDL.LU R13, [R1+0x690] ;  /* 0x00069000010d7983 */ /* 0x001f680000300800 */
[----:B------:R0:W-:Y:S04]  /*a080*/  STL [R1], R0 ;  /* 0x0000000001007387 */ /* 0x0001e80000100800 */
[----:B0-----:R-:W5:Y:S01]  /*a090*/  LDL.LU R0, [R1+0x68c] ;  /* 0x00068c0001007983 */ /* 0x001f620000300800 */
[----:B--2---:R-:W-:-:S02]  /*a0a0*/  IMAD R6, R6, UR7, RZ ;  /* 0x0000000706067c24 */ /* 0x004fc4000f8e02ff */
[----:B---3--:R-:W-:Y:S02]  /*a0b0*/  IMAD R3, R3, UR7, RZ ;  /* 0x0000000703037c24 */ /* 0x008fe4000f8e02ff */
[----:B----4-:R-:W-:Y:S02]  /*a0c0*/  IMAD R24, R24, UR7, RZ ;  /* 0x0000000718187c24 */ /* 0x010fe4000f8e02ff */
[----:B-----5:R-:W-:Y:S02]  /*a0d0*/  IMAD R23, R23, UR7, RZ ;  /* 0x0000000717177c24 */ /* 0x020fe4000f8e02ff */
[----:B------:R-:W-:-:S05]  /*a0e0*/  IMAD R0, R0, UR7, RZ ;  /* 0x0000000700007c24 */ /* 0x000fca000f8e02ff */
[----:B------:R0:W-:Y:S04]  /*a0f0*/  STL [R1+0x188], R0 ;  /* 0x0001880001007387 */ /* 0x0001e80000100800 */
[----:B------:R-:W-:Y:S01]  /*a100*/  STL [R1+0x684], R23 ;  /* 0x0006841701007387 */ /* 0x000fe20000100800 */
[----:B0-----:R-:W-:-:S05]  /*a110*/  IMAD R0, R13, UR7, RZ ;  /* 0x000000070d007c24 */ /* 0x001fca000f8e02ff */
[----:B------:R0:W-:Y:S04]  /*a120*/  STL [R1+0x18c], R0 ;  /* 0x00018c0001007387 */ /* 0x0001e80000100800 */
[----:B------:R1:W-:Y:S01]  /*a130*/  STL [R1+0x688], R24 ;  /* 0x0006881801007387 */ /* 0x0003e20000100800 */
[----:B0-----:R-:W-:-:S03]  /*a140*/  IMAD R0, R14, UR7, RZ ;  /* 0x000000070e007c24 */ /* 0x001fc6000f8e02ff */
[----:B------:R0:W-:Y:S04]  /*a150*/  STL [R1+0x190], R3 ;  /* 0x0001900301007387 */ /* 0x0001e80000100800 */
[----:B------:R2:W-:Y:S04]  /*a160*/  STL [R1+0x194], R0 ;  /* 0x0001940001007387 */ /* 0x0005e80000100800 */
[----:B------:R-:W-:Y:S04]  /*a170*/  STL [R1+0x198], R6 ;  /* 0x0001980601007387 */ /* 0x000fe80000100800 */
[----:B-1----:R-:W3:Y:S01]  /*a180*/  LDL.LU R24, [R1+0x10] ;  /* 0x0000100001187983 */ /* 0x002ee20000300800 */
[----:B0-----:R-:W-:-:S02]  /*a190*/  IMAD R3, R7, UR7, RZ ;  /* 0x0000000707037c24 */ /* 0x001fc4000f8e02ff */
[----:B--2---:R-:W-:-:S03]  /*a1a0*/  IMAD R0, R8, UR7, RZ ;  /* 0x0000000708007c24 */ /* 0x004fc6000f8e02ff */
[----:B------:R-:W-:Y:S04]  /*a1b0*/  STL [R1+0x19c], R3 ;  /* 0x00019c0301007387 */ /* 0x000fe80000100800 */
[----:B------:R0:W-:Y:S04]  /*a1c0*/  STL [R1+0x1a0], R0 ;  /* 0x0001a00001007387 */ /* 0x0001e80000100800 */
[----:B------:R-:W2:Y:S01]  /*a1d0*/  LDL.LU R23, [R1+0x14] ;  /* 0x0000140001177983 */ /* 0x000ea20000300800 */
[----:B0-----:R-:W-:Y:S02]  /*a1e0*/  IADD3 R0, P4, PT, R22, UR14, RZ ;  /* 0x0000000e16007c10 */ /* 0x001fe4000ff9e0ff */
[----:B------:R-:W-:-:S03]  /*a1f0*/  IADD3 R7, P2, PT, R19, UR14, RZ ;  /* 0x0000000e13077c10 */ /* 0x000fc6000ff5e0ff */
[----:B------:R0:W-:Y:S01]  /*a200*/  STL [R1+0x254], R0 ;  /* 0x0002540001007387 */ /* 0x0001e20000100800 */
[----:B------:R-:W-:Y:S02]  /*a210*/  IADD3 R6, P1, PT, R12, UR14, RZ ;  /* 0x0000000e0c067c10 */ /* 0x000fe4000ff3e0ff */
[----:B0-----:R-:W-:-:S05]  /*a220*/  IADD3 R0, P3, PT, R20, UR14, RZ ;  /* 0x0000000e14007c10 */ /* 0x001fca000ff7e0ff */
[----:B------:R-:W-:Y:S04]  /*a230*/  STL [R1+0x25c], R0 ;  /* 0x00025c0001007387 */ /* 0x000fe80000100800 */
[----:B------:R0:W-:Y:S01]  /*a240*/  STL [R1+0x264], R7 ;  /* 0x0002640701007387 */ /* 0x0001e20000100800 */
[----:B------:R-:W-:-:S03]  /*a250*/  SHF.R.S32.HI R8, RZ, 0x1f, R10 ;  /* 0x0000001fff087819 */ /* 0x000fc6000001140a */
[----:B------:R1:W-:Y:S01]  /*a260*/  STL [R1+0x26c], R6 ;  /* 0x00026c0601007387 */ /* 0x0003e20000100800 */
[----:B0-----:R-:W-:Y:S02]  /*a270*/  IADD3 R7, P0, PT, R11, UR14, RZ ;  /* 0x0000000e0b077c10 */ /* 0x001fe4000ff1e0ff */
[----:B------:R-:W-:Y:S02]  /*a280*/  SHF.R.S32.HI R0, RZ, 0x1f, R12 ;  /* 0x0000001fff007819 */ /* 0x000fe4000001140c */
[----:B-1----:R-:W-:Y:S01]  /*a290*/  IADD3 R6, P6, PT, R10, UR14, RZ ;  /* 0x0000000e0a067c10 */ /* 0x002fe2000ffde0ff */
[----:B------:R0:W-:Y:S01]  /*a2a0*/  STL [R1+0x274], R7 ;  /* 0x0002740701007387 */ /* 0x0001e20000100800 */
[----:B------:R-:W-:Y:S02]  /*a2b0*/  SHF.R.S32.HI R12, RZ, 0x1f, R11 ;  /* 0x0000001fff0c7819 */ /* 0x000fe4000001140b */
[----:B------:R-:W-:Y:S01]  /*a2c0*/  SHF.R.S32.HI R13, RZ, 0x1f, R19 ;  /* 0x0000001fff0d7819 */ /* 0x000fe20000011413 */
[----:B------:R-:W4:Y:S01]  /*a2d0*/  LDL.LU R10, [R1+0x1c] ;  /* 0x00001c00010a7983 */ /* 0x000f220000300800 */
[----:B------:R-:W-:-:S03]  /*a2e0*/  IADD3 R19, P5, PT, R9, UR14, RZ ;  /* 0x0000000e09137c10 */ /* 0x000fc6000ffbe0ff */
[----:B------:R-:W5:Y:S01]  /*a2f0*/  LDL.LU R11, [R1+0x20] ;  /* 0x00002000010b7983 */ /* 0x000f620000300800 */
[----:B0-----:R-:W-:-:S03]  /*a300*/  SHF.R.S32.HI R7, RZ, 0x1f, R9 ;  /* 0x0000001fff077819 */ /* 0x001fc60000011409 */
[----:B------:R0:W-:Y:S04]  /*a310*/  STL [R1+0x27c], R6 ;  /* 0x00027c0601007387 */ /* 0x0001e80000100800 */
[----:B------:R-:W5:Y:S01]  /*a320*/  LDL.LU R9, [R1+0x18] ;  /* 0x0000180001097983 */ /* 0x000f620000300800 */
[----:B------:R-:W-:Y:S02]  /*a330*/  SHF.R.S32.HI R14, RZ, 0x1f, R22 ;  /* 0x0000001fff0e7819 */ /* 0x000fe40000011416 */
[----:B------:R-:W-:Y:S01]  /*a340*/  SHF.R.S32.HI R3, RZ, 0x1f, R20 ;  /* 0x0000001fff037819 */ /* 0x000fe20000011414 */
[----:B------:R1:W-:Y:S01]  /*a350*/  STL [R1+0x284], R19 ;  /* 0x0002841301007387 */ /* 0x0003e20000100800 */
[----:B------:R-:W-:-:S03]  /*a360*/  IADD3.X R20, PT, PT, R14, UR15, RZ, P4, !PT ;  /* 0x0000000f0e147c10 */ /* 0x000fc6000a7fe4ff */
[----:B------:R-:W5:Y:S01]  /*a370*/  LDL.LU R14, [R1+0x28] ;  /* 0x00002800010e7983 */ /* 0x000f620000300800 */
[----:B0-----:R-:W-:Y:S02]  /*a380*/  SHF.R.S32.HI R6, RZ, 0x1f, R5 ;  /* 0x0000001fff067819 */ /* 0x001fe40000011405 */
[----:B-1----:R-:W-:Y:S01]  /*a390*/  IADD3 R19, P4, PT, R5, UR14, RZ ;  /* 0x0000000e05137c10 */ /* 0x002fe2000ff9e0ff */
[----:B------:R-:W-:Y:S01]  /*a3a0*/  STL [R1+0x250], R20 ;  /* 0x0002501401007387 */ /* 0x000fe20000100800 */
[----:B------:R-:W-:Y:S02]  /*a3b0*/  SHF.R.S32.HI R5, RZ, 0x1f, R4 ;  /* 0x0000001fff057819 */ /* 0x000fe40000011404 */
[----:B------:R-:W-:Y:S01]  /*a3c0*/  IADD3.X R3, PT, PT, R3, UR15, RZ, P3, !PT ;  /* 0x0000000f03037c10 */ /* 0x000fe20009ffe4ff */
[----:B------:R0:W-:Y:S01]  /*a3d0*/  STL [R1+0x28c], R19 ;  /* 0x00028c1301007387 */ /* 0x0001e20000100800 */
[----:B------:R-:W-:Y:S02]  /*a3e0*/  IADD3 R4, P3, PT, R4, UR14, RZ ;  /* 0x0000000e04047c10 */ /* 0x000fe4000ff7e0ff */
[----:B------:R-:W-:Y:S01]  /*a3f0*/  IADD3.X R13, PT, PT, R13, UR15, RZ, P2, !PT ;  /* 0x0000000f0d0d7c10 */ /* 0x000fe200097fe4ff */
[----:B0-----:R-:W5:Y:S04]  /*a400*/  LDL.LU R19, [R1+0x2c] ;  /* 0x00002c0001137983 */ /* 0x001f680000300800 */
[----:B------:R-:W-:Y:S04]  /*a410*/  STL [R1+0x258], R3 ;  /* 0x0002580301007387 */ /* 0x000fe80000100800 */
[----:B------:R0:W-:Y:S04]  /*a420*/  STL [R1+0x294], R4 ;  /* 0x0002940401007387 */ /* 0x0001e80000100800 */
[----:B------:R-:W5:Y:S01]  /*a430*/  LDL.LU R20, [R1+0x30] ;  /* 0x0000300001147983 */ /* 0x000f620000300800 */
[----:B------:R-:W-:-:S02]  /*a440*/  IADD3.X R0, PT, PT, R0, UR15, RZ, P1, !PT ;  /* 0x0000000f00007c10 */ /* 0x000fc40008ffe4ff */
[----:B0-----:R-:W-:Y:S01]  /*a450*/  IADD3 R4, P2, PT, R2, UR14, RZ ;  /* 0x0000000e02047c10 */ /* 0x001fe2000ff5e0ff */
[----:B------:R-:W-:Y:S04]  /*a460*/  STL [R1+0x260], R13 ;  /* 0x0002600d01007387 */ /* 0x000fe80000100800 */
[----:B------:R0:W-:Y:S04]  /*a470*/  STL [R1+0x29c], R4 ;  /* 0x00029c0401007387 */ /* 0x0001e80000100800 */
[----:B------:R-:W5:Y:S01]  /*a480*/  LDL.LU R22, [R1+0x34] ;  /* 0x0000340001167983 */ /* 0x000f620000300800 */
[----:B------:R-:W-:-:S03]  /*a490*/  SHF.R.S32.HI R3, RZ, 0x1f, R2 ;  /* 0x0000001fff037819 */ /* 0x000fc60000011402 */
[----:B------:R1:W-:Y:S01]  /*a4a0*/  STL [R1+0x268], R0 ;  /* 0x0002680001007387 */ /* 0x0003e20000100800 */
[----:B0-----:R-:W-:Y:S02]  /*a4b0*/  IADD3.X R4, PT, PT, R12, UR15, RZ, P0, !PT ;  /* 0x0000000f0c047c10 */ /* 0x001fe400087fe4ff */
[----:B---3--:R-:W-:Y:S02]  /*a4c0*/  IADD3 R13, P1, PT, R24, UR14, RZ ;  /* 0x0000000e180d7c10 */ /* 0x008fe4000ff3e0ff */
[----:B------:R-:W-:-:S03]  /*a4d0*/  SHF.R.S32.HI R2, RZ, 0x1f, R24 ;  /* 0x0000001fff027819 */ /* 0x000fc60000011418 */
[----:B------:R-:W-:Y:S04]  /*a4e0*/  STL [R1+0x2a4], R13 ;  /* 0x0002a40d01007387 */ /* 0x000fe80000100800 */
[----:B------:R-:W3:Y:S01]  /*a4f0*/  LDL.LU R24, [R1+0x38] ;  /* 0x0000380001187983 */ /* 0x000ee20000300800 */
[----:B--2---:R-:W-:-:S03]  /*a500*/  IADD3 R12, P0, PT, R23, UR14, RZ ;  /* 0x0000000e170c7c10 */ /* 0x004fc6000ff1e0ff */
[----:B------:R-:W-:Y:S01]  /*a510*/  STL [R1+0x270], R4 ;  /* 0x0002700401007387 */ /* 0x000fe20000100800 */
[----:B-1----:R-:W-:-:S03]  /*a520*/  SHF.R.S32.HI R0, RZ, 0x1f, R23 ;  /* 0x0000001fff007819 */ /* 0x002fc60000011417 */
[----:B------:R-:W-:Y:S04]  /*a530*/  STL [R1+0x2ac], R12 ;  /* 0x0002ac0c01007387 */ /* 0x000fe80000100800 */
[----:B------:R-:W2:Y:S01]  /*a540*/  LDL.LU R23, [R1+0x40] ;  /* 0x0000400001177983 */ /* 0x000ea20000300800 */
[----:B------:R-:W-:Y:S02]  /*a550*/  IADD3.X R8, PT, PT, R8, UR15, RZ, P6, !PT ;  /* 0x0000000f08087c10 */ /* 0x000fe4000b7fe4ff */
[----:B------:R-:W-:-:S03]  /*a560*/  IADD3.X R7, PT, PT, R7, UR15, RZ, P5, !PT ;  /* 0x0000000f07077c10 */ /* 0x000fc6000affe4ff */
[----:B------:R4:W-:Y:S01]  /*a570*/  STL [R1+0x278], R8 ;  /* 0x0002780801007387 */ /* 0x0009e20000100800 */
[----:B------:R-:W-:Y:S02]  /*a580*/  IADD3.X R6, PT, PT, R6, UR15, RZ, P4, !PT ;  /* 0x0000000f06067c10 */ /* 0x000fe4000a7fe4ff */
[----:B------:R-:W-:Y:S02]  /*a590*/  IADD3.X R5, PT, PT, R5, UR15, RZ, P3, !PT ;  /* 0x0000000f05057c10 */ /* 0x000fe40009ffe4ff */
[----:B------:R-:W-:Y:S02]  /*a5a0*/  IADD3.X R3, PT, PT, R3, UR15, RZ, P2, !PT ;  /* 0x0000000f03037c10 */ /* 0x000fe400097fe4ff */
[----:B----4-:R-:W-:Y:S02]  /*a5b0*/  SHF.R.S32.HI R8, RZ, 0x1f, R10 ;  /* 0x0000001fff087819 */ /* 0x010fe4000001140a */
[----:B-----5:R-:W-:Y:S02]  /*a5c0*/  SHF.R.S32.HI R4, RZ, 0x1f, R9 ;  /* 0x0000001fff047819 */ /* 0x020fe40000011409 */
[----:B------:R-:W-:-:S05]  /*a5d0*/  IADD3 R9, P6, PT, R9, UR14, RZ ;  /* 0x0000000e09097c10 */ /* 0x000fca000ffde0ff */
[----:B------:R0:W-:Y:S01]  /*a5e0*/  STL [R1+0x2b4], R9 ;  /* 0x0002b40901007387 */ /* 0x0001e20000100800 */
[----:B------:R-:W-:-:S03]  /*a5f0*/  IADD3 R12, P5, PT, R10, UR14, RZ ;  /* 0x0000000e0a0c7c10 */ /* 0x000fc6000ffbe0ff */
[----:B0-----:R-:W4:Y:S04]  /*a600*/  LDL.LU R9, [R1+0x48] ;  /* 0x0000480001097983 */ /* 0x001f280000300800 */
[----:B------:R0:W-:Y:S04]  /*a610*/  STL [R1+0x280], R7 ;  /* 0x0002800701007387 */ /* 0x0001e80000100800 */
[----:B------:R-:W5:Y:S04]  /*a620*/  LDL.LU R10, [R1+0x4c] ;  /* 0x00004c00010a7983 */ /* 0x000f680000300800 */
[----:B------:R1:W-:Y:S01]  /*a630*/  STL [R1+0x2bc], R12 ;  /* 0x0002bc0c01007387 */ /* 0x0003e20000100800 */
[----:B0-----:R-:W-:-:S02]  /*a640*/  SHF.R.S32.HI R7, RZ, 0x1f, R11 ;  /* 0x0000001fff077819 */ /* 0x001fc4000001140b */
[----:B-1----:R-:W-:Y:S02]  /*a650*/  IADD3 R12, P4, PT, R11, UR14, RZ ;  /* 0x0000000e0b0c7c10 */ /* 0x002fe4000ff9e0ff */
[----:B------:R-:W5:Y:S04]  /*a660*/  LDL.LU R11, [R1+0x54] ;  /* 0x00005400010b7983 */ /* 0x000f680000300800 */
[----:B------:R0:W-:Y:S04]  /*a670*/  STL [R1+0x288], R6 ;  /* 0x0002880601007387 */ /* 0x0001e80000100800 */
[----:B------:R1:W-:Y:S01]  /*a680*/  STL [R1+0x2c4], R12 ;  /* 0x0002c40c01007387 */ /* 0x0003e20000100800 */
[----:B0-----:R-:W-:-:S02]  /*a690*/  SHF.R.S32.HI R6, RZ, 0x1f, R14 ;  /* 0x0000001fff067819 */ /* 0x001fc4000001140e */
[----:B-1----:R-:W-:Y:S02]  /*a6a0*/  IADD3 R12, P3, PT, R14, UR14, RZ ;  /* 0x0000000e0e0c7c10 */ /* 0x002fe4000ff7e0ff */
[----:B------:R-:W5:Y:S04]  /*a6b0*/  LDL.LU R14, [R1+0x58] ;  /* 0x00005800010e7983 */ /* 0x000f680000300800 */
[----:B------:R0:W-:Y:S04]  /*a6c0*/  STL [R1+0x290], R5 ;  /* 0x0002900501007387 */ /* 0x0001e80000100800 */
[----:B------:R1:W-:Y:S01]  /*a6d0*/  STL [R1+0x2cc], R12 ;  /* 0x0002cc0c01007387 */ /* 0x0003e20000100800 */
[----:B------:R-:W-:-:S02]  /*a6e0*/  IADD3.X R2, PT, PT, R2, UR15, RZ, P1, !PT ;  /* 0x0000000f02027c10 */ /* 0x000fc40008ffe4ff */
[----:B0-----:R-:W-:Y:S02]  /*a6f0*/  SHF.R.S32.HI R5, RZ, 0x1f, R19 ;  /* 0x0000001fff057819 */ /* 0x001fe40000011413 */
[----:B-1----:R-:W-:Y:S02]  /*a700*/  IADD3 R12, P2, PT, R19, UR14, RZ ;  /* 0x0000000e130c7c10 */ /* 0x002fe4000ff5e0ff */
[----:B------:R-:W5:Y:S04]  /*a710*/  LDL.LU R19, [R1+0x60] ;  /* 0x0000600001137983 */ /* 0x000f680000300800 */
[----:B------:R0:W-:Y:S04]  /*a720*/  STL [R1+0x298], R3 ;  /* 0x0002980301007387 */ /* 0x0001e80000100800 */
[----:B------:R1:W-:Y:S01]  /*a730*/  STL [R1+0x2d4], R12 ;  /* 0x0002d40c01007387 */ /* 0x0003e20000100800 */
[----:B0-----:R-:W-:-:S02]  /*a740*/  SHF.R.S32.HI R3, RZ, 0x1f, R20 ;  /* 0x0000001fff037819 */ /* 0x001fc40000011414 */
[----:B-1----:R-:W-:Y:S02]  /*a750*/  IADD3 R12, P1, PT, R20, UR14, RZ ;  /* 0x0000000e140c7c10 */ /* 0x002fe4000ff3e0ff */
[----:B------:R-:W5:Y:S01]  /*a760*/  LDL.LU R20, [R1+0x68] ;  /* 0x0000680001147983 */ /* 0x000f620000300800 */
[----:B------:R-:W-:-:S03]  /*a770*/  IADD3.X R0, PT, PT, R0, UR15, RZ, P0, !PT ;  /* 0x0000000f00007c10 */ /* 0x000fc600087fe4ff */
[----:B------:R0:W-:Y:S04]  /*a780*/  STL [R1+0x2a0], R2 ;  /* 0x0002a00201007387 */ /* 0x0001e80000100800 */
[----:B------:R1:W-:Y:S01]  /*a790*/  STL [R1+0x2dc], R12 ;  /* 0x0002dc0c01007387 */ /* 0x0003e20000100800 */
[----:B------:R-:W-:Y:S02]  /*a7a0*/  IADD3.X R4, PT, PT, R4, UR15, RZ, P6, !PT ;  /* 0x0000000f04047c10 */ /* 0x000fe4000b7fe4ff */
[----:B0-----:R-:W-:Y:S02]  /*a7b0*/  SHF.R.S32.HI R2, RZ, 0x1f, R22 ;  /* 0x0000001fff027819 */ /* 0x001fe40000011416 */
[----:B-1----:R-:W-:Y:S02]  /*a7c0*/  IADD3 R12, P0, PT, R22, UR14, RZ ;  /* 0x0000000e160c7c10 */ /* 0x002fe4000ff1e0ff */
[----:B------:R-:W5:Y:S04]  /*a7d0*/  LDL.LU R22, [R1+0x70] ;  /* 0x0000700001167983 */ /* 0x000f680000300800 */
[----:B------:R3:W-:Y:S04]  /*a7e0*/  STL [R1+0x2a8], R0 ;  /* 0x0002a80001007387 */ /* 0x0007e80000100800 */
[----:B------:R0:W-:Y:S01]  /*a7f0*/  STL [R1+0x2e4], R12 ;  /* 0x0002e40c01007387 */ /* 0x0001e20000100800 */
[----:B------:R-:W-:-:S02]  /*a800*/  IADD3.X R8, PT, PT, R8, UR15, RZ, P5, !PT ;  /* 0x0000000f08087c10 */ /* 0x000fc4000affe4ff */
[----:B---3--:R-:W-:Y:S02]  /*a810*/  SHF.R.S32.HI R0, RZ, 0x1f, R24 ;  /* 0x0000001fff007819 */ /* 0x008fe40000011418 */
[----:B0-----:R-:W-:Y:S02]  /*a820*/  IADD3 R12, P6, PT, R24, UR14, RZ ;  /* 0x0000000e180c7c10 */ /* 0x001fe4000ffde0ff */
[----:B------:R-:W3:Y:S04]  /*a830*/  LDL.LU R24, [R1+0x74] ;  /* 0x0000740001187983 */ /* 0x000ee80000300800 */
[----:B------:R2:W-:Y:S04]  /*a840*/  STL [R1+0x2b0], R4 ;  /* 0x0002b00401007387 */ /* 0x0005e80000100800 */
[----:B------:R0:W-:Y:S01]  /*a850*/  STL [R1+0x2ec], R12 ;  /* 0x0002ec0c01007387 */ /* 0x0001e20000100800 */
[----:B--2---:R-:W-:-:S02]  /*a860*/  SHF.R.S32.HI R4, RZ, 0x1f, R23 ;  /* 0x0000001fff047819 */ /* 0x004fc40000011417 */
[----:B0-----:R-:W-:Y:S02]  /*a870*/  IADD3 R12, P5, PT, R23, UR14, RZ ;  /* 0x0000000e170c7c10 */ /* 0x001fe4000ffbe0ff */
[----:B------:R-:W2:Y:S04]  /*a880*/  LDL.LU R23, [R1+0x7c] ;  /* 0x00007c0001177983 */ /* 0x000ea80000300800 */
[----:B------:R-:W-:Y:S04]  /*a890*/  STL [R1+0x2b8], R8 ;  /* 0x0002b80801007387 */ /* 0x000fe80000100800 */
[----:B------:R0:W-:Y:S01]  /*a8a0*/  STL [R1+0x2f4], R12 ;  /* 0x0002f40c01007387 */ /* 0x0001e20000100800 */
[----:B------:R-:W-:-:S02]  /*a8b0*/  IADD3.X R6, PT, PT, R6, UR15, RZ, P3, !PT ;  /* 0x0000000f06067c10 */ /* 0x000fc40009ffe4ff */
[----:B0-----:R-:W-:-:S05]  /*a8c0*/  IADD3.X R12, PT, PT, R7, UR15, RZ, P4, !PT ;  /* 0x0000000f070c7c10 */ /* 0x001fca000a7fe4ff */
[----:B------:R-:W-:Y:S01]  /*a8d0*/  STL [R1+0x2c0], R12 ;  /* 0x0002c00c01007387 */ /* 0x000fe20000100800 */
[----:B------:R-:W-:Y:S02]  /*a8e0*/  IADD3.X R5, PT, PT, R5, UR15, RZ, P2, !PT ;  /* 0x0000000f05057c10 */ /* 0x000fe400097fe4ff */
[----:B------:R-:W-:Y:S02]  /*a8f0*/  IADD3.X R3, PT, PT, R3, UR15, RZ, P1, !PT ;  /* 0x0000000f03037c10 */ /* 0x000fe40008ffe4ff */
[----:B----4-:R-:W-:Y:S02]  /*a900*/  SHF.R.S32.HI R8, RZ, 0x1f, R9 ;  /* 0x0000001fff087819 */ /* 0x010fe40000011409 */
[----:B------:R-:W-:-:S05]  /*a910*/  IADD3 R9, P4, PT, R9, UR14, RZ ;  /* 0x0000000e09097c10 */ /* 0x000fca000ff9e0ff */
[----:B------:R0:W-:Y:S01]  /*a920*/  STL [R1+0x2fc], R9 ;  /* 0x0002fc0901007387 */ /* 0x0001e20000100800 */
[----:B-----5:R-:W-:Y:S02]  /*a930*/  SHF.R.S32.HI R7, RZ, 0x1f, R10 ;  /* 0x0000001fff077819 */ /* 0x020fe4000001140a */
[----:B------:R-:W-:Y:S01]  /*a940*/  IADD3 R10, P3, PT, R10, UR14, RZ ;  /* 0x0000000e0a0a7c10 */ /* 0x000fe2000ff7e0ff */
[----:B0-----:R-:W4:Y:S04]  /*a950*/  LDL.LU R9, [R1+0xa4] ;  /* 0x0000a40001097983 */ /* 0x001f280000300800 */
[----:B------:R-:W-:Y:S04]  /*a960*/  STL [R1+0x2c8], R6 ;  /* 0x0002c80601007387 */ /* 0x000fe80000100800 */
[----:B------:R0:W-:Y:S04]  /*a970*/  STL [R1+0x304], R10 ;  /* 0x0003040a01007387 */ /* 0x0001e80000100800 */
[----:B0-----:R-:W5:Y:S01]  /*a980*/  LDL.LU R10, [R1+0xa8] ;  /* 0x0000a800010a7983 */ /* 0x001f620000300800 */
[----:B------:R-:W-:-:S02]  /*a990*/  SHF.R.S32.HI R6, RZ, 0x1f, R11 ;  /* 0x0000001fff067819 */ /* 0x000fc4000001140b */
[----:B------:R-:W-:Y:S01]  /*a9a0*/  IADD3 R11, P2, PT, R11, UR14, RZ ;  /* 0x0000000e0b0b7c10 */ /* 0x000fe2000ff5e0ff */
[----:B------:R-:W-:Y:S04]  /*a9b0*/  STL [R1+0x2d0], R5 ;  /* 0x0002d00501007387 */ /* 0x000fe80000100800 */
[----:B------:R0:W-:Y:S01]  /*a9c0*/  STL [R1+0x30c], R11 ;  /* 0x00030c0b01007387 */ /* 0x0001e20000100800 */
[----:B------:R-:W-:-:S03]  /*a9d0*/  IADD3 R12, P1, PT, R14, UR14, RZ ;  /* 0x0000000e0e0c7c10 */ /* 0x000fc6000ff3e0ff */
[----:B0-----:R-:W5:Y:S01]  /*a9e0*/  LDL.LU R11, [R1+0xac] ;  /* 0x0000ac00010b7983 */ /* 0x001f620000300800 */
[----:B------:R-:W-:-:S03]  /*a9f0*/  SHF.R.S32.HI R5, RZ, 0x1f, R14 ;  /* 0x0000001fff057819 */ /* 0x000fc6000001140e */
[----:B------:R-:W-:Y:S01]  /*aa00*/  STL [R1+0x2d8], R3 ;  /* 0x0002d80301007387 */ /* 0x000fe20000100800 */
[----:B------:R-:W-:-:S03]  /*aa10*/  IADD3.X R2, PT, PT, R2, UR15, RZ, P0, !PT ;  /* 0x0000000f02027c10 */ /* 0x000fc600087fe4ff */
[----:B------:R0:W-:Y:S04]  /*aa20*/  STL [R1+0x314], R12 ;  /* 0x0003140c01007387 */ /* 0x0001e80000100800 */
[----:B------:R-:W5:Y:S01]  /*aa30*/  LDL.LU R14, [R1+0xb0] ;  /* 0x0000b000010e7983 */ /* 0x000f620000300800 */
[----:B------:R-:W-:Y:S02]  /*aa40*/  IADD3.X R0, PT, PT, R0, UR15, RZ, P6, !PT ;  /* 0x0000000f00007c10 */ /* 0x000fe4000b7fe4ff */
[----:B0-----:R-:W-:Y:S01]  /*aa50*/  IADD3 R12, P0, PT, R19, UR14, RZ ;  /* 0x0000000e130c7c10 */ /* 0x001fe2000ff1e0ff */
[----:B------:R-:W-:Y:S01]  /*aa60*/  STL [R1+0x2e0], R2 ;  /* 0x0002e00201007387 */ /* 0x000fe20000100800 */
[----:B------:R-:W-:-:S03]  /*aa70*/  SHF.R.S32.HI R3, RZ, 0x1f, R19 ;  /* 0x0000001fff037819 */ /* 0x000fc60000011413 */
[----:B------:R0:W-:Y:S04]  /*aa80*/  STL [R1+0x31c], R12 ;  /* 0x00031c0c01007387 */ /* 0x0001e80000100800 */
[----:B------:R-:W5:Y:S01]  /*aa90*/  LDL.LU R19, [R1+0xb4] ;  /* 0x0000b40001137983 */ /* 0x000f620000300800 */
[----:B0-----:R-:W-:-:S03]  /*aaa0*/  IADD3 R12, P6, PT, R20, UR14, RZ ;  /* 0x0000000e140c7c10 */ /* 0x001fc6000ffde0ff */
[----:B------:R-:W-:Y:S01]  /*aab0*/  STL [R1+0x2e8], R0 ;  /* 0x0002e80001007387 */ /* 0x000fe20000100800 */
[----:B------:R-:W-:-:S03]  /*aac0*/  SHF.R.S32.HI R2, RZ, 0x1f, R20 ;  /* 0x0000001fff027819 */ /* 0x000fc60000011414 */
[----:B------:R0:W-:Y:S01]  /*aad0*/  STL [R1+0x324], R12 ;  /* 0x0003240c01007387 */ /* 0x0001e20000100800 */
[----:B------:R-:W-:-:S03]  /*aae0*/  IADD3.X R4, PT, PT, R4, UR15, RZ, P5, !PT ;  /* 0x0000000f04047c10 */ /* 0x000fc6000affe4ff */
[----:B------:R-:W5:Y:S01]  /*aaf0*/  LDL.LU R20, [R1+0xbc] ;  /* 0x0000bc0001147983 */ /* 0x000f620000300800 */
[----:B------:R-:W-:-:S03]  /*ab00*/  IADD3.X R8, PT, PT, R8, UR15, RZ, P4, !PT ;  /* 0x0000000f08087c10 */ /* 0x000fc6000a7fe4ff */
[----:B------:R-:W-:Y:S01]  /*ab10*/  STL [R1+0x2f0], R4 ;  /* 0x0002f00401007387 */ /* 0x000fe20000100800 */
[----:B0-----:R-:W-:Y:S02]  /*ab20*/  IADD3 R12, P5, PT, R22, UR14, RZ ;  /* 0x0000000e160c7c10 */ /* 0x001fe4000ffbe0ff */
[----:B------:R-:W-:-:S03]  /*ab30*/  SHF.R.S32.HI R0, RZ, 0x1f, R22 ;  /* 0x0000001fff007819 */ /* 0x000fc60000011416 */
[----:B------:R3:W-:Y:S04]  /*ab40*/  STL [R1+0x32c], R12 ;  /* 0x00032c0c01007387 */ /* 0x0007e80000100800 */
[----:B------:R-:W5:Y:S01]  /*ab50*/  LDL.LU R22, [R1+0xc0] ;  /* 0x0000c00001167983 */ /* 0x000f620000300800 */
[----:B------:R-:W-:-:S03]  /*ab60*/  IADD3.X R7, PT, PT, R7, UR15, RZ, P3, !PT ;  /* 0x0000000f07077c10 */ /* 0x000fc60009ffe4ff */
[----:B------:R2:W-:Y:S01]  /*ab70*/  STL [R1+0x2f8], R8 ;  /* 0x0002f80801007387 */ /* 0x0005e20000100800 */
[----:B---3--:R-:W-:Y:S02]  /*ab80*/  IADD3 R12, P4, PT, R24, UR14, RZ ;  /* 0x0000000e180c7c10 */ /* 0x008fe4000ff9e0ff */
[----:B------:R-:W-:-:S03]  /*ab90*/  SHF.R.S32.HI R4, RZ, 0x1f, R24 ;  /* 0x0000001fff047819 */ /* 0x000fc60000011418 */
[----:B------:R0:W-:Y:S04]  /*aba0*/  STL [R1+0x334], R12 ;  /* 0x0003340c01007387 */ /* 0x0001e80000100800 */
[----:B------:R-:W3:Y:S04]  /*abb0*/  LDL.LU R24, [R1+0xc8] ;  /* 0x0000c80001187983 */ /* 0x000ee80000300800 */
[----:B------:R4:W-:Y:S01]  /*abc0*/  STL [R1+0x300], R7 ;  /* 0x0003000701007387 */ /* 0x0009e20000100800 */
[----:B--2---:R-:W-:Y:S02]  /*abd0*/  SHF.R.S32.HI R8, RZ, 0x1f, R23 ;  /* 0x0000001fff087819 */ /* 0x004fe40000011417 */
[----:B0-----:R-:W-:-:S02]  /*abe0*/  IADD3 R12, P3, PT, R23, UR14, RZ ;  /* 0x0000000e170c7c10 */ /* 0x001fc4000ff7e0ff */
[----:B------:R-:W2:Y:S01]  /*abf0*/  LDL.LU R23, [R1+0xcc] ;  /* 0x0000cc0001177983 */ /* 0x000ea20000300800 */
[----:B------:R-:W-:-:S03]  /*ac00*/  IADD3.X R6, PT, PT, R6, UR15, RZ, P2, !PT ;  /* 0x0000000f06067c10 */ /* 0x000fc600097fe4ff */
[----:B------:R0:W-:Y:S01]  /*ac10*/  STL [R1+0x33c], R12 ;  /* 0x00033c0c01007387 */ /* 0x0001e20000100800 */
[----:B------:R-:W-:Y:S02]  /*ac20*/  IADD3.X R5, PT, PT, R5, UR15, RZ, P1, !PT ;  /* 0x0000000f05057c10 */ /* 0x000fe40008ffe4ff */
[----:B------:R-:W-:Y:S02]  /*ac30*/  IADD3.X R3, PT, PT, R3, UR15, RZ, P0, !PT ;  /* 0x0000000f03037c10 */ /* 0x000fe400087fe4ff */
[----:B------:R-:W-:Y:S02]  /*ac40*/  IADD3.X R2, PT, PT, R2, UR15, RZ, P6, !PT ;  /* 0x0000000f02027c10 */ /* 0x000fe4000b7fe4ff */
[----:B------:R-:W-:Y:S02]  /*ac50*/  IADD3.X R0, PT, PT, R0, UR15, RZ, P5, !PT ;  /* 0x0000000f00007c10 */ /* 0x000fe4000affe4ff */
[----:B------:R-:W-:Y:S02]  /*ac60*/  IADD3.X R4, PT, PT, R4, UR15, RZ, P4, !PT ;  /* 0x0000000f04047c10 */ /* 0x000fe4000a7fe4ff */
[----:B------:R-:W-:-:S02]  /*ac70*/  IADD3.X R8, PT, PT, R8, UR15, RZ, P3, !PT ;  /* 0x0000000f08087c10 */ /* 0x000fc40009ffe4ff */
[----:B----4-:R-:W-:Y:S02]  /*ac80*/  SHF.R.S32.HI R7, RZ, 0x1f, R9 ;  /* 0x0000001fff077819 */ /* 0x010fe40000011409 */
[----:B0-----:R-:W-:Y:S02]  /*ac90*/  IADD3 R12, P2, PT, R9, UR14, RZ ;  /* 0x0000000e090c7c10 */ /* 0x001fe4000ff5e0ff */
[----:B------:R-:W4:Y:S04]  /*aca0*/  LDL.LU R9, [R1+0x10c] ;  /* 0x00010c0001097983 */ /* 0x000f280000300800 */
[----:B------:R5:W-:Y:S04]  /*acb0*/  STL [R1+0x308], R6 ;  /* 0x0003080601007387 */ /* 0x000be80000100800 */
[----:B------:R0:W-:Y:S01]  /*acc0*/  STL [R1+0x344], R12 ;  /* 0x0003440c01007387 */ /* 0x0001e20000100800 */
[----:B-----5:R-:W-:-:S02]  /*acd0*/  SHF.R.S32.HI R6, RZ, 0x1f, R10 ;  /* 0x0000001fff067819 */ /* 0x020fc4000001140a */
[----:B0-----:R-:W-:Y:S02]  /*ace0*/  IADD3 R12, P1, PT, R10, UR14, RZ ;  /* 0x0000000e0a0c7c10 */ /* 0x001fe4000ff3e0ff */
        /* <DEDUP_REMOVED lines=27> */
[----:B------:R-:W-:Y:S04]  /*aea0*/  STL [R1+0x338], R8 ;  /* 0x0003380801007387 */ /* 0x000fe80000100800 */
[----:B------:R3:W-:Y:S01]  /*aeb0*/  STL [R1+0x374], R12 ;  /* 0x0003740c01007387 */ /* 0x0007e20000100800 */
[----:B------:R-:W-:-:S03]  /*aec0*/  IADD3.X R6, PT, PT, R6, UR15, RZ, P1, !PT ;  /* 0x0000000f06067c10 */ /* 0x000fc60008ffe4ff */
[----:B------:R-:W-:Y:S01]  /*aed0*/  STL [R1+0x340], R13 ;  /* 0x0003400d01007387 */ /* 0x000fe20000100800 */
[----:B---3--:R-:W-:Y:S02]  /*aee0*/  IADD3 R12, P2, PT, R24, UR14, RZ ;  /* 0x0000000e180c7c10 */ /* 0x008fe4000ff5e0ff */
[----:B------:R-:W-:-:S03]  /*aef0*/  SHF.R.S32.HI R8, RZ, 0x1f, R24 ;  /* 0x0000001fff087819 */ /* 0x000fc60000011418 */
[----:B------:R2:W-:Y:S04]  /*af00*/  STL [R1+0x37c], R12 ;  /* 0x00037c0c01007387 */ /* 0x0005e80000100800 */
[----:B------:R-:W3:Y:S01]  /*af10*/  LDL.LU R24, [R1+0x174] ;  /* 0x0001740001187983 */ /* 0x000ee20000300800 */
[----:B--2---:R-:W-:-:S03]  /*af20*/  IADD3 R12, P1, PT, R23, UR14, RZ ;  /* 0x0000000e170c7c10 */ /* 0x004fc6000ff3e0ff */
[----:B------:R4:W-:Y:S01]  /*af30*/  STL [R1+0x348], R6 ;  /* 0x0003480601007387 */ /* 0x0009e20000100800 */
[----:B------:R-:W-:-:S03]  /*af40*/  SHF.R.S32.HI R7, RZ, 0x1f, R23 ;  /* 0x0000001fff077819 */ /* 0x000fc60000011417 */
[----:B------:R-:W-:Y:S04]  /*af50*/  STL [R1+0x384], R12 ;  /* 0x0003840c01007387 */ /* 0x000fe80000100800 */
[----:B------:R-:W2:Y:S01]  /*af60*/  LDL.LU R23, [R1+0x170] ;  /* 0x0001700001177983 */ /* 0x000ea20000300800 */
[----:B------:R-:W-:Y:S02]  /*af70*/  IADD3.X R5, PT, PT, R5, UR15, RZ, P0, !PT ;  /* 0x0000000f05057c10 */ /* 0x000fe400087fe4ff */
[----:B------:R-:W-:-:S03]  /*af80*/  IADD3.X R3, PT, PT, R3, UR15, RZ, P6, !PT ;  /* 0x0000000f03037c10 */ /* 0x000fc6000b7fe4ff */
[----:B------:R-:W-:Y:S01]  /*af90*/  STL [R1+0x350], R5 ;  /* 0x0003500501007387 */ /* 0x000fe20000100800 */
[----:B------:R-:W-:Y:S02]  /*afa0*/  IADD3.X R2, PT, PT, R2, UR15, RZ, P5, !PT ;  /* 0x0000000f02027c10 */ /* 0x000fe4000affe4ff */
[----:B------:R-:W-:Y:S02]  /*afb0*/  IADD3.X R0, PT, PT, R0, UR15, RZ, P4, !PT ;  /* 0x0000000f00007c10 */ /* 0x000fe4000a7fe4ff */
[----:B------:R-:W-:Y:S02]  /*afc0*/  IADD3.X R4, PT, PT, R4, UR15, RZ, P3, !PT ;  /* 0x0000000f04047c10 */ /* 0x000fe40009ffe4ff */
[----:B------:R-:W-:Y:S02]  /*afd0*/  IADD3.X R8, PT, PT, R8, UR15, RZ, P2, !PT ;  /* 0x0000000f08087c10 */ /* 0x000fe400097fe4ff */
[----:B------:R-:W-:Y:S02]  /*afe0*/  IADD3.X R7, PT, PT, R7, UR15, RZ, P1, !PT ;  /* 0x0000000f07077c10 */ /* 0x000fe40008ffe4ff */
[----:B----4-:R-:W-:-:S02]  /*aff0*/  SHF.R.S32.HI R6, RZ, 0x1f, R9 ;  /* 0x0000001fff067819 */ /* 0x010fc40000011409 */
[----:B------:R-:W-:-:S05]  /*b000*/  IADD3 R9, P0, PT, R9, UR14, RZ ;  /* 0x0000000e09097c10 */ /* 0x000fca000ff1e0ff */
[----:B------:R0:W-:Y:S04]  /*b010*/  STL [R1+0x38c], R9 ;  /* 0x00038c0901007387 */ /* 0x0001e80000100800 */
[----:B0-----:R-:W4:Y:S01]  /*b020*/  LDL.LU R9, [R1+0x16c] ;  /* 0x00016c0001097983 */ /* 0x001f220000300800 */
[----:B-----5:R-:W-:Y:S02]  /*b030*/  SHF.R.S32.HI R5, RZ, 0x1f, R10 ;  /* 0x0000001fff057819 */ /* 0x020fe4000001140a */
[----:B------:R-:W-:Y:S01]  /*b040*/  IADD3 R10, P6, PT, R10, UR14, RZ ;  /* 0x0000000e0a0a7c10 */ /* 0x000fe2000ffde0ff */
[----:B------:R-:W-:Y:S04]  /*b050*/  STL [R1+0x358], R3 ;  /* 0x0003580301007387 */ /* 0x000fe80000100800 */
[----:B------:R0:W-:Y:S04]  /*b060*/  STL [R1+0x394], R10 ;  /* 0x0003940a01007387 */ /* 0x0001e80000100800 */
[----:B0-----:R-:W5:Y:S01]  /*b070*/  LDL.LU R10, [R1+0x168] ;  /* 0x00016800010a7983 */ /* 0x001f620000300800 */
[----:B------:R-:W-:-:S02]  /*b080*/  SHF.R.S32.HI R3, RZ, 0x1f, R11 ;  /* 0x0000001fff037819 */ /* 0x000fc4000001140b */
[----:B------:R-:W-:Y:S01]  /*b090*/  IADD3 R11, P5, PT, R11, UR14, RZ ;  /* 0x0000000e0b0b7c10 */ /* 0x000fe2000ffbe0ff */
[----:B------:R-:W-:Y:S04]  /*b0a0*/  STL [R1+0x360], R2 ;  /* 0x0003600201007387 */ /* 0x000fe80000100800 */
[----:B------:R0:W-:Y:S04]  /*b0b0*/  STL [R1+0x39c], R11 ;  /* 0x00039c0b01007387 */ /* 0x0001e80000100800 */
[----:B0-----:R-:W5:Y:S01]  /*b0c0*/  LDL.LU R11, [R1+0x160] ;  /* 0x00016000010b7983 */ /* 0x001f620000300800 */
[----:B------:R-:W-:-:S03]  /*b0d0*/  IADD3 R12, P4, PT, R14, UR14, RZ ;  /* 0x0000000e0e0c7c10 */ /* 0x000fc6000ff9e0ff */
[----:B------:R-:W-:Y:S01]  /*b0e0*/  STL [R1+0x368], R0 ;  /* 0x0003680001007387 */ /* 0x000fe20000100800 */
[----:B------:R-:W-:-:S03]  /*b0f0*/  SHF.R.S32.HI R2, RZ, 0x1f, R14 ;  /* 0x0000001fff027819 */ /* 0x000fc6000001140e */
[----:B------:R0:W-:Y:S04]  /*b100*/  STL [R1+0x3a4], R12 ;  /* 0x0003a40c01007387 */ /* 0x0001e80000100800 */
[----:B------:R-:W5:Y:S04]  /*b110*/  LDL.LU R14, [R1+0x15c] ;  /* 0x00015c00010e7983 */ /* 0x000f680000300800 */
[----:B------:R-:W-:Y:S01]  /*b120*/  STL [R1+0x370], R4 ;  /* 0x0003700401007387 */ /* 0x000fe20000100800 */
[----:B0-----:R-:W-:Y:S02]  /*b130*/  IADD3 R12, P3, PT, R19, UR14, RZ ;  /* 0x0000000e130c7c10 */ /* 0x001fe4000ff7e0ff */
[----:B------:R-:W-:-:S03]  /*b140*/  SHF.R.S32.HI R0, RZ, 0x1f, R19 ;  /* 0x0000001fff007819 */ /* 0x000fc60000011413 */
[----:B------:R0:W-:Y:S04]  /*b150*/  STL [R1+0x3ac], R12 ;  /* 0x0003ac0c01007387 */ /* 0x0001e80000100800 */
[----:B------:R-:W5:Y:S04]  /*b160*/  LDL.LU R19, [R1+0x158] ;  /* 0x0001580001137983 */ /* 0x000f680000300800 */
[----:B------:R1:W-:Y:S01]  /*b170*/  STL [R1+0x378], R8 ;  /* 0x0003780801007387 */ /* 0x0003e20000100800 */
[----:B0-----:R-:W-:Y:S02]  /*b180*/  IADD3 R12, P2, PT, R20, UR14, RZ ;  /* 0x0000000e140c7c10 */ /* 0x001fe4000ff5e0ff */
[----:B------:R-:W-:-:S03]  /*b190*/  SHF.R.S32.HI R4, RZ, 0x1f, R20 ;  /* 0x0000001fff047819 */ /* 0x000fc60000011414 */
[----:B------:R0:W-:Y:S04]  /*b1a0*/  STL [R1+0x3b4], R12 ;  /* 0x0003b40c01007387 */ /* 0x0001e80000100800 */
[----:B------:R-:W5:Y:S04]  /*b1b0*/  LDL.LU R20, [R1+0x154] ;  /* 0x0001540001147983 */ /* 0x000f680000300800 */
[----:B------:R3:W-:Y:S01]  /*b1c0*/  STL [R1+0x380], R7 ;  /* 0x0003800701007387 */ /* 0x0007e20000100800 */
[----:B------:R-:W-:Y:S02]  /*b1d0*/  IADD3.X R6, PT, PT, R6, UR15, RZ, P0, !PT ;  /* 0x0000000f06067c10 */ /* 0x000fe400087fe4ff */
[----:B-1----:R-:W-:-:S02]  /*b1e0*/  SHF.R.S32.HI R8, RZ, 0x1f, R22 ;  /* 0x0000001fff087819 */ /* 0x002fc40000011416 */
[----:B0-----:R-:W-:Y:S02]  /*b1f0*/  IADD3 R12, P1, PT, R22, UR14, RZ ;  /* 0x0000000e160c7c10 */ /* 0x001fe4000ff3e0ff */
[----:B------:R-:W5:Y:S04]  /*b200*/  LDL.LU R22, [R1+0x150] ;  /* 0x0001500001167983 */ /* 0x000f680000300800 */
[----:B------:R0:W-:Y:S01]  /*b210*/  STL [R1+0x3bc], R12 ;  /* 0x0003bc0c01007387 */ /* 0x0001e20000100800 */
[----:B------:R-:W-:Y:S02]  /*b220*/  IADD3.X R5, PT, PT, R5, UR15, RZ, P6, !PT ;  /* 0x0000000f05057c10 */ /* 0x000fe4000b7fe4ff */
[----:B---3--:R-:W-:Y:S02]  /*b230*/  SHF.R.S32.HI R7, RZ, 0x1f, R24 ;  /* 0x0000001fff077819 */ /* 0x008fe40000011418 */
[----:B0-----:R-:W-:-:S02]  /*b240*/  IADD3 R12, P0, PT, R24, UR14, RZ ;  /* 0x0000000e180c7c10 */ /* 0x001fc4000ff1e0ff */
[----:B------:R-:W3:Y:S04]  /*b250*/  LDL.LU R24, [R1+0x14c] ;  /* 0x00014c0001187983 */ /* 0x000ee80000300800 */
[----:B------:R2:W-:Y:S04]  /*b260*/  STL [R1+0x388], R6 ;  /* 0x0003880601007387 */ /* 0x0005e80000100800 */
[----:B------:R0:W-:Y:S01]  /*b270*/  STL [R1+0x3c4], R12 ;  /* 0x0003c40c01007387 */ /* 0x0001e20000100800 */
[----:B--2---:R-:W-:Y:S02]  /*b280*/  SHF.R.S32.HI R6, RZ, 0x1f, R23 ;  /* 0x0000001fff067819 */ /* 0x004fe40000011417 */
[----:B0-----:R-:W-:-:S02]  /*b290*/  IADD3 R12, P6, PT, R23, UR14, RZ ;  /* 0x0000000e170c7c10 */ /* 0x001fc4000ffde0ff */
[----:B------:R-:W2:Y:S01]  /*b2a0*/  LDL.LU R23, [R1+0x148] ;  /* 0x0001480001177983 */ /* 0x000ea20000300800 */
[----:B------:R-:W-:-:S03]  /*b2b0*/  IADD3.X R3, PT, PT, R3, UR15, RZ, P5, !PT ;  /* 0x0000000f03037c10 */ /* 0x000fc6000affe4ff */
[----:B------:R4:W-:Y:S04]  /*b2c0*/  STL [R1+0x390], R5 ;  /* 0x0003900501007387 */ /* 0x0009e80000100800 */
[----:B------:R0:W-:Y:S01]  /*b2d0*/  STL [R1+0x3d0], R12 ;  /* 0x0003d00c01007387 */ /* 0x0001e20000100800 */
[----:B------:R-:W-:Y:S02]  /*b2e0*/  IADD3.X R2, PT, PT, R2, UR15, RZ, P4, !PT ;  /* 0x0000000f02027c10 */ /* 0x000fe4000a7fe4ff */
[----:B------:R-:W-:Y:S02]  /*b2f0*/  IADD3.X R0, PT, PT, R0, UR15, RZ, P3, !PT ;  /* 0x0000000f00007c10 */ /* 0x000fe40009ffe4ff */
[----:B------:R-:W-:Y:S02]  /*b300*/  IADD3.X R4, PT, PT, R4, UR15, RZ, P2, !PT ;  /* 0x0000000f04047c10 */ /* 0x000fe400097fe4ff */
[----:B------:R-:W-:-:S02]  /*b310*/  IADD3.X R8, PT, PT, R8, UR15, RZ, P1, !PT ;  /* 0x0000000f08087c10 */ /* 0x000fc40008ffe4ff */
[----:B------:R-:W-:Y:S02]  /*b320*/  IADD3.X R13, PT, PT, R7, UR15, RZ, P0, !PT ;  /* 0x0000000f070d7c10 */ /* 0x000fe400087fe4ff */
[----:B------:R-:W-:Y:S02]  /*b330*/  IADD3.X R6, PT, PT, R6, UR15, RZ, P6, !PT ;  /* 0x0000000f06067c10 */ /* 0x000fe4000b7fe4ff */
        /* <DEDUP_REMOVED lines=23> */
[----:B------:R-:W-:Y:S04]  /*b4b0*/  STL [R1+0x3b8], R8 ;  /* 0x0003b80801007387 */ /* 0x000fe80000100800 */
[----:B------:R0:W-:Y:S04]  /*b4c0*/  STL [R1+0x3f8], R12 ;  /* 0x0003f80c01007387 */ /* 0x0001e80000100800 */
[----:B------:R-:W-:Y:S01]  /*b4d0*/  STL [R1+0x3c0], R13 ;  /* 0x0003c00d01007387 */ /* 0x000fe20000100800 */
[----:B0-----:R-:W-:-:S02]  /*b4e0*/  IADD3 R12, P0, PT, R20, UR14, RZ ;  /* 0x0000000e140c7c10 */ /* 0x001fc4000ff1e0ff */
[----:B------:R-:W-:-:S03]  /*b4f0*/  SHF.R.S32.HI R8, RZ, 0x1f, R20 ;  /* 0x0000001fff087819 */ /* 0x000fc60000011414 */
[----:B------:R0:W-:Y:S04]  /*b500*/  STL [R1+0x400], R12 ;  /* 0x0004000c01007387 */ /* 0x0001e80000100800 */
[----:B------:R-:W5:Y:S01]  /*b510*/  LDL.LU R20, [R1+0x12c] ;  /* 0x00012c0001147983 */ /* 0x000f620000300800 */
[----:B------:R-:W-:Y:S02]  /*b520*/  SHF.R.S32.HI R7, RZ, 0x1f, R22 ;  /* 0x0000001fff077819 */ /* 0x000fe40000011416 */
[----:B0-----:R-:W-:Y:S01]  /*b530*/  IADD3 R12, P6, PT, R22, UR14, RZ ;  /* 0x0000000e160c7c10 */ /* 0x001fe2000ffde0ff */
[----:B------:R-:W-:Y:S01]  /*b540*/  STL [R1+0x3c8], R6 ;  /* 0x0003c80601007387 */ /* 0x000fe20000100800 */
[----:B------:R-:W-:-:S03]  /*b550*/  IADD3.X R5, PT, PT, R5, UR15, RZ, P5, !PT ;  /* 0x0000000f05057c10 */ /* 0x000fc6000affe4ff */
[----:B------:R3:W-:Y:S04]  /*b560*/  STL [R1+0x408], R12 ;  /* 0x0004080c01007387 */ /* 0x0007e80000100800 */
[----:B------:R-:W5:Y:S01]  /*b570*/  LDL.LU R22, [R1+0x128] ;  /* 0x0001280001167983 */ /* 0x000f620000300800 */
[----:B------:R-:W-:-:S03]  /*b580*/  IADD3.X R3, PT, PT, R3, UR15, RZ, P4, !PT ;  /* 0x0000000f03037c10 */ /* 0x000fc6000a7fe4ff */
[----:B------:R-:W-:Y:S01]  /*b590*/  STL [R1+0x3d4], R5 ;  /* 0x0003d40501007387 */ /* 0x000fe20000100800 */
[----:B---3--:R-:W-:Y:S02]  /*b5a0*/  IADD3 R12, P5, PT, R24, UR14, RZ ;  /* 0x0000000e180c7c10 */ /* 0x008fe4000ffbe0ff */
[----:B------:R-:W-:-:S03]  /*b5b0*/  SHF.R.S32.HI R6, RZ, 0x1f, R24 ;  /* 0x0000001fff067819 */ /* 0x000fc60000011418 */
[----:B------:R2:W-:Y:S04]  /*b5c0*/  STL [R1+0x410], R12 ;  /* 0x0004100c01007387 */ /* 0x0005e80000100800 */
[----:B------:R-:W3:Y:S04]  /*b5d0*/  LDL.LU R24, [R1+0x124] ;  /* 0x0001240001187983 */ /* 0x000ee80000300800 */
[----:B------:R4:W-:Y:S01]  /*b5e0*/  STL [R1+0x3dc], R3 ;  /* 0x0003dc0301007387 */ /* 0x0009e20000100800 */
[----:B--2---:R-:W-:Y:S02]  /*b5f0*/  IADD3 R12, P4, PT, R23, UR14, RZ ;  /* 0x0000000e170c7c10 */ /* 0x004fe4000ff9e0ff */
        /* <DEDUP_REMOVED lines=26> */
[----:B------:R0:W-:Y:S01]  /*b7a0*/  STL [R1+0x3fc], R8 ;  /* 0x0003fc0801007387 */ /* 0x0001e20000100800 */
[----:B------:R-:W-:-:S03]  /*b7b0*/  SHF.R.S32.HI R4, RZ, 0x1f, R14 ;  /* 0x0000001fff047819 */ /* 0x000fc6000001140e */
[----:B------:R1:W-:Y:S04]  /*b7c0*/  STL [R1+0x438], R12 ;  /* 0x0004380c01007387 */ /* 0x0003e80000100800 */
[----:B------:R-:W5:Y:S04]  /*b7d0*/  LDL.LU R14, [R1+0x110] ;  /* 0x00011000010e7983 */ /* 0x000f680000300800 */
[----:B------:R1:W-:Y:S01]  /*b7e0*/  STL [R1+0x404], R7 ;  /* 0x0004040701007387 */ /* 0x0003e20000100800 */
[----:B0-----:R-:W-:Y:S02]  /*b7f0*/  SHF.R.S32.HI R8, RZ, 0x1f, R19 ;  /* 0x0000001fff087819 */ /* 0x001fe40000011413 */
[----:B-1----:R-:W-:-:S02]  /*b800*/  IADD3 R12, P6, PT, R19, UR14, RZ ;  /* 0x0000000e130c7c10 */ /* 0x002fc4000ffde0ff */
[----:B------:R-:W5:Y:S04]  /*b810*/  LDL.LU R19, [R1+0x108] ;  /* 0x0001080001137983 */ /* 0x000f680000300800 */
[----:B------:R0:W-:Y:S01]  /*b820*/  STL [R1+0x440], R12 ;  /* 0x0004400c01007387 */ /* 0x0001e20000100800 */
[----:B------:R-:W-:Y:S02]  /*b830*/  IADD3.X R3, PT, PT, R3, UR15, RZ, P3, !PT ;  /* 0x0000000f03037c10 */ /* 0x000fe40009ffe4ff */
[----:B------:R-:W-:Y:S02]  /*b840*/  SHF.R.S32.HI R7, RZ, 0x1f, R20 ;  /* 0x0000001fff077819 */ /* 0x000fe40000011414 */
        /* <DEDUP_REMOVED lines=49> */
[----:B------:R-:W-:Y:S04]  /*bb60*/  STL [R1+0x44c], R6 ;  /* 0x00044c0601007387 */ /* 0x000fe80000100800 */
[----:B------:R0:W-:Y:S04]  /*bb70*/  STL [R1+0x488], R12 ;  /* 0x0004880c01007387 */ /* 0x0001e80000100800 */
[----:B------:R-:W5:Y:S04]  /*bb80*/  LDL.LU R19, [R1+0xe4] ;  /* 0x0000e40001137983 */ /* 0x000f680000300800 */
[----:B------:R-:W-:Y:S01]  /*bb90*/  STL [R1+0x454], R5 ;  /* 0x0004540501007387 */ /* 0x000fe20000100800 */
[----:B0-----:R-:W-:-:S02]  /*bba0*/  IADD3 R12, P3, PT, R20, UR14, RZ ;  /* 0x0000000e140c7c10 */ /* 0x001fc4000ff7e0ff */
[----:B------:R-:W-:-:S03]  /*bbb0*/  SHF.R.S32.HI R6, RZ, 0x1f, R20 ;  /* 0x0000001fff067819 */ /* 0x000fc60000011414 */
[----:B------:R0:W-:Y:S04]  /*bbc0*/  STL [R1+0x490], R12 ;  /* 0x0004900c01007387 */ /* 0x0001e80000100800 */
        /* <DEDUP_REMOVED lines=35> */
[----:B------:R-:W-:-:S03]  /*be00*/  IADD3 R12, P4, PT, R11, UR14, RZ ;  /* 0x0000000e0b0c7c10 */ /* 0x000fc6000ff9e0ff */
[----:B------:R0:W-:Y:S01]  /*be10*/  STL [R1+0x484], R7 ;  /* 0x0004840701007387 */ /* 0x0001e20000100800 */
[----:B------:R-:W-:-:S03]  /*be20*/  SHF.R.S32.HI R8, RZ, 0x1f, R11 ;  /* 0x0000001fff087819 */ /* 0x000fc6000001140b */
[----:B------:R-:W5:Y:S04]  /*be30*/  LDL.LU R11, [R1+0xb8] ;  /* 0x0000b800010b7983 */ /* 0x000f680000300800 */
[----:B------:R1:W-:Y:S01]  /*be40*/  STL [R1+0x4c0], R12 ;  /* 0x0004c00c01007387 */ /* 0x0003e20000100800 */
[----:B0-----:R-:W-:Y:S02]  /*be50*/  SHF.R.S32.HI R7, RZ, 0x1f, R14 ;  /* 0x0000001fff077819 */ /* 0x001fe4000001140e */
        /* <DEDUP_REMOVED lines=30> */
[----:B------:R-:W-:Y:S04]  /*c040*/  STL [R1+0x4b4], R4 ;  /* 0x0004b40401007387 */ /* 0x000fe80000100800 */
[----:B------:R4:W-:Y:S01]  /*c050*/  STL [R1+0x4f0], R12 ;  /* 0x0004f00c01007387 */ /* 0x0009e20000100800 */
[----:B------:R-:W-:Y:S02]  /*c060*/  IADD3.X R6, PT, PT, R6, UR15, RZ, P2, !PT ;  /* 0x0000000f06067c10 */ /* 0x000fe400097fe4ff */
[----:B------:R-:W-:Y:S02]  /*c070*/  IADD3.X R5, PT, PT, R5, UR15, RZ, P1, !PT ;  /* 0x0000000f05057c10 */ /* 0x000fe40008ffe4ff */
[----:B------:R-:W-:Y:S02]  /*c080*/  IADD3.X R3, PT, PT, R3, UR15, RZ, P0, !PT ;  /* 0x0000000f03037c10 */ /* 0x000fe400087fe4ff */
[----:B------:R-:W-:-:S02]  /*c090*/  IADD3.X R2, PT, PT, R2, UR15, RZ, P6, !PT ;  /* 0x0000000f02027c10 */ /* 0x000fc4000b7fe4ff */
[----:B------:R-:W-:Y:S02]  /*c0a0*/  IADD3.X R0, PT, PT, R0, UR15, RZ, P5, !PT ;  /* 0x0000000f00007c10 */ /* 0x000fe4000affe4ff */
[----:B----4-:R-:W-:Y:S02]  /*c0b0*/  IADD3 R12, P4, PT, R9, UR14, RZ ;  /* 0x0000000e090c7c10 */ /* 0x010fe4000ff9e0ff */
[----:B------:R-:W-:Y:S02]  /*c0c0*/  SHF.R.S32.HI R4, RZ, 0x1f, R9 ;  /* 0x0000001fff047819 */ /* 0x000fe40000011409 */
[----:B------:R-:W4:Y:S04]  /*c0d0*/  LDL.LU R9, [R1+0x88] ;  /* 0x0000880001097983 */ /* 0x000f280000300800 */
[----:B------:R5:W-:Y:S04]  /*c0e0*/  STL [R1+0x4bc], R8 ;  /* 0x0004bc0801007387 */ /* 0x000be80000100800 */
[----:B------:R0:W-:Y:S01]  /*c0f0*/  STL [R1+0x4f8], R12 ;  /* 0x0004f80c01007387 */ /* 0x0001e20000100800 */
[----:B-----5:R-:W-:-:S02]  /*c100*/  SHF.R.S32.HI R8, RZ, 0x1f, R10 ;  /* 0x0000001fff087819 */ /* 0x020fc4000001140a */
[----:B0-----:R-:W-:Y:S02]  /*c110*/  IADD3.X R12, PT, PT, R7, UR15, RZ, P3, !PT ;  /* 0x0000000f070c7c10 */ /* 0x001fe40009ffe4ff */
[----:B------:R-:W-:-:S03]  /*c120*/  IADD3 R10, P3, PT, R10, UR14, RZ ;  /* 0x0000000e0a0a7c10 */ /* 0x000fc6000ff7e0ff */
[----:B------:R-:W-:Y:S04]  /*c130*/  STL [R1+0x4c4], R12 ;  /* 0x0004c40c01007387 */ /* 0x000fe80000100800 */
[----:B------:R0:W-:Y:S01]  /*c140*/  STL [R1+0x500], R10 ;  /* 0x0005000a01007387 */ /* 0x0001e20000100800 */
[----:B------:R-:W-:Y:S02]  /*c150*/  SHF.R.S32.HI R7, RZ, 0x1f, R11 ;  /* 0x0000001fff077819 */ /* 0x000fe4000001140b */
[----:B------:R-:W-:Y:S01]  /*c160*/  IADD3 R11, P2, PT, R11, UR14, RZ ;  /* 0x0000000e0b0b7c10 */ /* 0x000fe2000ff5e0ff */
[----:B0-----:R-:W5:Y:S04]  /*c170*/  LDL.LU R10, [R1+0x84] ;  /* 0x00008400010a7983 */ /* 0x001f680000300800 */
[----:B------:R-:W-:Y:S04]  /*c180*/  STL [R1+0x4cc], R6 ;  /* 0x0004cc0601007387 */ /* 0x000fe80000100800 */
[----:B------:R0:W-:Y:S01]  /*c190*/  STL [R1+0x508], R11 ;  /* 0x0005080b01007387 */ /* 0x0001e20000100800 */
[----:B------:R-:W-:-:S03]  /*c1a0*/  IADD3 R12, P1, PT, R14, UR14, RZ ;  /* 0x0000000e0e0c7c10 */ /* 0x000fc6000ff3e0ff */
[----:B0-----:R-:W5:Y:S04]  /*c1b0*/  LDL.LU R11, [R1+0x80] ;  /* 0x00008000010b7983 */ /* 0x001f680000300800 */
[----:B------:R0:W-:Y:S04]  /*c1c0*/  STL [R1+0x4d4], R5 ;  /* 0x0004d40501007387 */ /* 0x0001e80000100800 */
[----:B------:R1:W-:Y:S01]  /*c1d0*/  STL [R1+0x510], R12 ;  /* 0x0005100c01007387 */ /* 0x0003e20000100800 */
[----:B0-----:R-:W-:Y:S02]  /*c1e0*/  SHF.R.S32.HI R5, RZ, 0x1f, R19 ;  /* 0x0000001fff057819 */ /* 0x001fe40000011413 */
[----:B-1----:R-:W-:-:S02]  /*c1f0*/  IADD3 R12, P0, PT, R19, UR14, RZ ;  /* 0x0000000e130c7c10 */ /* 0x002fc4000ff1e0ff */
[----:B------:R-:W5:Y:S04]  /*c200*/  LDL.LU R19, [R1+0x78] ;  /* 0x0000780001137983 */ /* 0x000f680000300800 */
[----:B------:R0:W-:Y:S04]  /*c210*/  STL [R1+0x4dc], R3 ;  /* 0x0004dc0301007387 */ /* 0x0001e80000100800 */
[----:B------:R1:W-:Y:S01]  /*c220*/  STL [R1+0x518], R12 ;  /* 0x0005180c01007387 */ /* 0x0003e20000100800 */
[----:B0-----:R-:W-:Y:S02]  /*c230*/  SHF.R.S32.HI R3, RZ, 0x1f, R20 ;  /* 0x0000001fff037819 */ /* 0x001fe40000011414 */
[----:B-1----:R-:W-:-:S02]  /*c240*/  IADD3 R12, P6, PT, R20, UR14, RZ ;  /* 0x0000000e140c7c10 */ /* 0x002fc4000ffde0ff */
[----:B------:R-:W5:Y:S04]  /*c250*/  LDL.LU R20, [R1+0x6c] ;  /* 0x00006c0001147983 */ /* 0x000f680000300800 */
[----:B------:R0:W-:Y:S04]  /*c260*/  STL [R1+0x4e4], R2 ;  /* 0x0004e40201007387 */ /* 0x0001e80000100800 */
[----:B------:R1:W-:Y:S01]  /*c270*/  STL [R1+0x520], R12 ;  /* 0x0005200c01007387 */ /* 0x0003e20000100800 */
[----:B------:R-:W-:Y:S02]  /*c280*/  IADD3.X R4, PT, PT, R4, UR15, RZ, P4, !PT ;  /* 0x0000000f04047c10 */ /* 0x000fe4000a7fe4ff */
        /* <DEDUP_REMOVED lines=16> */
[----:B------:R-:W-:-:S03]  /*c390*/  IADD3.X R7, PT, PT, R7, UR15, RZ, P2, !PT ;  /* 0x0000000f07077c10 */ /* 0x000fc600097fe4ff */
[----:B0-----:R-:W2:Y:S01]  /*c3a0*/  LDL.LU R12, [R1+0x44] ;  /* 0x00004400010c7983 */ /* 0x001ea20000300800 */
[----:B------:R-:W-:-:S03]  /*c3b0*/  SHF.R.S32.HI R6, RZ, 0x1f, R14 ;  /* 0x0000001fff067819 */ /* 0x000fc6000001140e */
[----:B------:R-:W-:Y:S01]  /*c3c0*/  STL [R1+0x504], R7 ;  /* 0x0005040701007387 */ /* 0x000fe20000100800 */
[----:B------:R-:W-:-:S03]  /*c3d0*/  IADD3.X R6, PT, PT, R6, UR15, RZ, P1, !PT ;  /* 0x0000000f06067c10 */ /* 0x000fc60008ffe4ff */
[----:B------:R-:W2:Y:S01]  /*c3e0*/  LDL.LU R13, [R1+0x3c] ;  /* 0x00003c00010d7983 */ /* 0x000ea20000300800 */
        /* <DEDUP_REMOVED lines=8> */
[----:B------:R-:W4:Y:S04]  /*c470*/  LDL.LU R14, [R1+0x24] ;  /* 0x00002400010e7983 */ /* 0x000f280000300800 */
[----:B------:R-:W-:Y:S01]  /*c480*/  STL [R1+0x50c], R6 ;  /* 0x00050c0601007387 */ /* 0x000fe20000100800 */
[----:B-----5:R-:W-:-:S05]  /*c490*/  IADD3 R9, P1, PT, R10, UR14, RZ ;  /* 0x0000000e0a097c10 */ /* 0x020fca000ff3e0ff */
[----:B------:R0:W-:Y:S01]  /*c4a0*/  STL [R1+0x548], R9 ;  /* 0x0005480901007387 */ /* 0x0001e20000100800 */
[----:B------:R-:W-:-:S03]  /*c4b0*/  SHF.R.S32.HI R7, RZ, 0x1f, R10 ;  /* 0x0000001fff077819 */ /* 0x000fc6000001140a */
[----:B0-----:R-:W5:Y:S01]  /*c4c0*/  LDL.LU R9, [R1+0xc] ;  /* 0x00000c0001097983 */ /* 0x001f620000300800 */
[----:B------:R-:W-:-:S03]  /*c4d0*/  SHF.R.S32.HI R6, RZ, 0x1f, R11 ;  /* 0x0000001fff067819 */ /* 0x000fc6000001140b */
[----:B------:R-:W-:Y:S01]  /*c4e0*/  STL [R1+0x514], R5 ;  /* 0x0005140501007387 */ /* 0x000fe20000100800 */
[----:B------:R-:W-:-:S03]  /*c4f0*/  IADD3 R11, P0, PT, R11, UR14, RZ ;  /* 0x0000000e0b0b7c10 */ /* 0x000fc6000ff1e0ff */
[----:B------:R-:W5:Y:S04]  /*c500*/  LDL.LU R10, [R1+0x8] ;  /* 0x00000800010a7983 */ /* 0x000f680000300800 */
[----:B------:R0:W-:Y:S04]  /*c510*/  STL [R1+0x550], R11 ;  /* 0x0005500b01007387 */ /* 0x0001e80000100800 */
[----:B0-----:R-:W5:Y:S01]  /*c520*/  LDL.LU R11, [R1+0x4] ;  /* 0x00000400010b7983 */ /* 0x001f620000300800 */
[----:B------:R-:W-:Y:S02]  /*c530*/  SHF.R.S32.HI R5, RZ, 0x1f, R19 ;  /* 0x0000001fff057819 */ /* 0x000fe40000011413 */
[----:B------:R-:W-:Y:S01]  /*c540*/  IADD3 R19, P6, PT, R19, UR14, RZ ;  /* 0x0000000e13137c10 */ /* 0x000fe2000ffde0ff */
[----:B------:R-:W-:Y:S04]  /*c550*/  STL [R1+0x51c], R3 ;  /* 0x00051c0301007387 */ /* 0x000fe80000100800 */
[----:B------:R0:W-:Y:S04]  /*c560*/  STL [R1+0x558], R19 ;  /* 0x0005581301007387 */ /* 0x0001e80000100800 */
[----:B0-----:R-:W5:Y:S04]  /*c570*/  LDL.LU R19, [R1] ;  /* 0x0000000001137983 */ /* 0x001f680000300800 */
[----:B------:R0:W-:Y:S01]  /*c580*/  STL [R1+0x524], R2 ;  /* 0x0005240201007387 */ /* 0x0001e20000100800 */
[----:B------:R-:W-:-:S02]  /*c590*/  SHF.R.S32.HI R3, RZ, 0x1f, R20 ;  /* 0x0000001fff037819 */ /* 0x000fc40000011414 */
[----:B0-----:R-:W-:Y:S02]  /*c5a0*/  IADD3 R2, P5, PT, R20, UR14, RZ ;  /* 0x0000000e14027c10 */ /* 0x001fe4000ffbe0ff */
        /* <DEDUP_REMOVED lines=8> */
[----:B------:R3:W-:Y:S02]  /*c630*/  STL [R1+0x534], R4 ;  /* 0x0005340401007387 */ /* 0x0007e40000100800 */
[----:B---3--:R-:W-:-:S02]  /*c640*/  IADD3 R4, P3, PT, R24, UR14, RZ ;  /* 0x0000000e18047c10 */ /* 0x008fc4000ff7e0ff */
[----:B------:R-:W-:Y:S02]  /*c650*/  SHF.R.S32.HI R0, RZ, 0x1f, R24 ;  /* 0x0000001fff007819 */ /* 0x000fe40000011418 */
        /* <DEDUP_REMOVED lines=9> */
[----:B0-----:R-:W-:Y:S02]  /*c6f0*/  SHF.R.S32.HI R8, RZ, 0x1f, R12 ;  /* 0x0000001fff087819 */ /* 0x001fe4000001140c */
[----:B------:R-:W-:-:S05]  /*c700*/  IADD3 R12, P1, PT, R12, UR14, RZ ;  /* 0x0000000e0c0c7c10 */ /* 0x000fca000ff3e0ff */
[----:B------:R0:W-:Y:S01]  /*c710*/  STL [R1+0x580], R12 ;  /* 0x0005800c01007387 */ /* 0x0001e20000100800 */
[----:B-1----:R-:W-:Y:S02]  /*c720*/  SHF.R.S32.HI R7, RZ, 0x1f, R13 ;  /* 0x0000001fff077819 */ /* 0x002fe4000001140d */
[----:B0-----:R-:W-:Y:S02]  /*c730*/  IADD3.X R12, PT, PT, R6, UR15, RZ, P0, !PT ;  /* 0x0000000f060c7c10 */ /* 0x001fe400087fe4ff */
[----:B------:R-:W-:-:S03]  /*c740*/  IADD3 R13, P0, PT, R13, UR14, RZ ;  /* 0x0000000e0d0d7c10 */ /* 0x000fc6000ff1e0ff */
[----:B------:R0:W-:Y:S04]  /*c750*/  STL [R1+0x54c], R12 ;  /* 0x00054c0c01007387 */ /* 0x0001e80000100800 */
[----:B------:R-:W-:Y:S01]  /*c760*/  STL [R1+0x588], R13 ;  /* 0x0005880d01007387 */ /* 0x000fe20000100800 */
[----:B0-----:R-:W-:-:S05]  /*c770*/  IADD3.X R12, PT, PT, R5, UR15, RZ, P6, !PT ;  /* 0x0000000f050c7c10 */ /* 0x001fca000b7fe4ff */
[----:B------:R0:W-:Y:S02]  /*c780*/  STL [R1+0x554], R12 ;  /* 0x0005540c01007387 */ /* 0x0001e40000100800 */
[----:B0-----:R-:W-:Y:S02]  /*c790*/  IADD3.X R12, PT, PT, R3, UR15, RZ, P5, !PT ;  /* 0x0000000f030c7c10 */ /* 0x001fe4000affe4ff */
[----:B------:R-:W-:Y:S02]  /*c7a0*/  IADD3.X R8, PT, PT, R8, UR15, RZ, P1, !PT ;  /* 0x0000000f08087c10 */ /* 0x000fe40008ffe4ff */
[----:B------:R-:W-:Y:S02]  /*c7b0*/  IADD3.X R7, PT, PT, R7, UR15, RZ, P0, !PT ;  /* 0x0000000f07077c10 */ /* 0x000fe400087fe4ff */
[----:B----4-:R-:W-:-:S05]  /*c7c0*/  IADD3 R13, P6, PT, R14, UR14, RZ ;  /* 0x0000000e0e0d7c10 */ /* 0x010fca000ffde0ff */
[----:B------:R-:W-:Y:S04]  /*c7d0*/  STL [R1+0x590], R13 ;  /* 0x0005900d01007387 */ /* 0x000fe80000100800 */
[----:B------:R0:W-:Y:S02]  /*c7e0*/  STL [R1+0x55c], R12 ;  /* 0x00055c0c01007387 */ /* 0x0001e40000100800 */
[----:B0-----:R-:W-:Y:S02]  /*c7f0*/  IADD3.X R12, PT, PT, R2, UR15, RZ, P4, !PT ;  /* 0x0000000f020c7c10 */ /* 0x001fe4000a7fe4ff */
[----:B-----5:R-:W-:Y:S02]  /*c800*/  SHF.R.S32.HI R5, RZ, 0x1f, R9 ;  /* 0x0000001fff057819 */ /* 0x020fe40000011409 */
[----:B------:R-:W-:-:S05]  /*c810*/  IADD3 R9, P5, PT, R9, UR14, RZ ;  /* 0x0000000e09097c10 */ /* 0x000fca000ffbe0ff */
[----:B------:R0:W-:Y:S01]  /*c820*/  STL [R1+0x598], R9 ;  /* 0x0005980901007387 */ /* 0x0001e20000100800 */
[----:B------:R-:W-:-:S03]  /*c830*/  SHF.R.S32.HI R3, RZ, 0x1f, R10 ;  /* 0x0000001fff037819 */ /* 0x000fc6000001140a */
[----:B------:R-:W-:Y:S01]  /*c840*/  STL [R1+0x564], R12 ;  /* 0x0005640c01007387 */ /* 0x000fe20000100800 */
[----:B0-----:R-:W-:Y:S02]  /*c850*/  IADD3 R9, P4, PT, R10, UR14, RZ ;  /* 0x0000000e0a097c10 */ /* 0x001fe4000ff9e0ff */
[----:B------:R-:W-:-:S03]  /*c860*/  IADD3.X R10, PT, PT, R0, UR15, RZ, P3, !PT ;  /* 0x0000000f000a7c10 */ /* 0x000fc60009ffe4ff */
[----:B------:R0:W-:Y:S04]  /*c870*/  STL [R1+0x5a0], R9 ;  /* 0x0005a00901007387 */ /* 0x0001e80000100800 */
[----:B------:R1:W-:Y:S01]  /*c880*/  STL [R1+0x56c], R10 ;  /* 0x00056c0a01007387 */ /* 0x0003e20000100800 */
[----:B0-----:R-:W-:Y:S02]  /*c890*/  IADD3 R9, P3, PT, R11, UR14, RZ ;  /* 0x0000000e0b097c10 */ /* 0x001fe4000ff7e0ff */
[----:B-1----:R-:W-:-:S03]  /*c8a0*/  IADD3.X R10, PT, PT, R4, UR15, RZ, P2, !PT ;  /* 0x0000000f040a7c10 */ /* 0x002fc600097fe4ff */
[----:B------:R0:W-:Y:S01]  /*c8b0*/  STL [R1+0x5a8], R9 ;  /* 0x0005a80901007387 */ /* 0x0001e20000100800 */
[----:B------:R-:W-:-:S03]  /*c8c0*/  SHF.R.S32.HI R6, RZ, 0x1f, R14 ;  /* 0x0000001fff067819 */ /* 0x000fc6000001140e */
[----:B------:R-:W-:Y:S01]  /*c8d0*/  STL [R1+0x574], R10 ;  /* 0x0005740a01007387 */ /* 0x000fe20000100800 */
[----:B0-----:R-:W-:-:S05]  /*c8e0*/  IADD3 R9, P2, PT, R19, UR14, RZ ;  /* 0x0000000e13097c10 */ /* 0x001fca000ff5e0ff */
[----:B------:R0:W-:Y:S04]  /*c8f0*/  STL [R1+0x5b0], R9 ;  /* 0x0005b00901007387 */ /* 0x0001e80000100800 */
[----:B------:R-:W4:Y:S01]  /*c900*/  LDL.LU R14, [R1+0x190] ;  /* 0x00019000010e7983 */ /* 0x000f220000300800 */
[----:B0-----:R-:W-:-:S03]  /*c910*/  IADD3 R9, P1, PT, R20, UR14, RZ ;  /* 0x0000000e14097c10 */ /* 0x001fc6000ff3e0ff */
[----:B------:R-:W-:Y:S04]  /*c920*/  STL [R1+0x57c], R8 ;  /* 0x00057c0801007387 */ /* 0x000fe80000100800 */
[----:B------:R0:W-:Y:S01]  /*c930*/  STL [R1+0x5b8], R9 ;  /* 0x0005b80901007387 */ /* 0x0001e20000100800 */
[----:B------:R-:W-:-:S03]  /*c940*/  SHF.R.S32.HI R2, RZ, 0x1f, R11 ;  /* 0x0000001fff027819 */ /* 0x000fc6000001140b */
[----:B0-----:R-:W5:Y:S01]  /*c950*/  LDL.LU R9, [R1+0x194] ;  /* 0x0001940001097983 */ /* 0x001f620000300800 */
[----:B------:R-:W-:-:S03]  /*c960*/  IADD3 R11, P0, PT, R22, UR14, RZ ;  /* 0x0000000e160b7c10 */ /* 0x000fc6000ff1e0ff */
[----:B------:R-:W-:Y:S04]  /*c970*/  STL [R1+0x584], R7 ;  /* 0x0005840701007387 */ /* 0x000fe80000100800 */
[----:B------:R-:W5:Y:S01]  /*c980*/  LDL.LU R10, [R1+0x198] ;  /* 0x00019800010a7983 */ /* 0x000f620000300800 */
[----:B------:R-:W-:-:S03]  /*c990*/  IADD3.X R6, PT, PT, R6, UR15, RZ, P6, !PT ;  /* 0x0000000f06067c10 */ /* 0x000fc6000b7fe4ff */
[----:B------:R0:W-:Y:S01]  /*c9a0*/  STL [R1+0x5c0], R11 ;  /* 0x0005c00b01007387 */ /* 0x0001e20000100800 */
[----:B------:R-:W-:Y:S01]  /*c9b0*/  IADD3.X R5, PT, PT, R5, UR15, RZ, P5, !PT ;  /* 0x0000000f05057c10 */ /* 0x000fe2000affe4ff */
[----:B------:R-:W-:Y:S01]  /*c9c0*/  IMAD R25, R25, UR7, RZ ;  /* 0x0000000719197c24 */ /* 0x000fe2000f8e02ff */
[----:B------:R-:W-:Y:S01]  /*c9d0*/  SHF.R.S32.HI R0, RZ, 0x1f, R19 ;  /* 0x0000001fff007819 */ /* 0x000fe20000011413 */
[----:B0-----:R-:W5:Y:S04]  /*c9e0*/  LDL.LU R11, [R1+0x19c] ;  /* 0x00019c00010b7983 */ /* 0x001f680000300800 */
[----:B------:R-:W-:Y:S01]  /*c9f0*/  STL [R1+0x58c], R6 ;  /* 0x00058c0601007387 */ /* 0x000fe20000100800 */
[----:B------:R-:W-:Y:S02]  /*ca00*/  IMAD R26, R26, UR7, RZ ;  /* 0x000000071a1a7c24 */ /* 0x000fe4000f8e02ff */
[----:B------:R-:W-:Y:S01]  /*ca10*/  IMAD R27, R27, UR7, RZ ;  /* 0x000000071b1b7c24 */ /* 0x000fe2000f8e02ff */
[----:B------:R-:W-:-:S02]  /*ca20*/  SHF.R.S32.HI R8, RZ, 0x1f, R22 ;  /* 0x0000001fff087819 */ /* 0x000fc40000011416 */
[----:B------:R-:W-:Y:S02]  /*ca30*/  SHF.R.S32.HI R4, RZ, 0x1f, R20 ;  /* 0x0000001fff047819 */ /* 0x000fe40000011414 */
[----:B---3--:R-:W-:Y:S02]  /*ca40*/  IADD3 R13, P5, PT, R24, UR14, RZ ;  /* 0x0000000e180d7c10 */ /* 0x008fe4000ffbe0ff */
[----:B--2---:R-:W-:-:S05]  /*ca50*/  IADD3 R12, P6, PT, R23, UR14, RZ ;  /* 0x0000000e170c7c10 */ /* 0x004fca000ffde0ff */
[----:B------:R0:W-:Y:S04]  /*ca60*/  STL [R1+0x5c8], R12 ;  /* 0x0005c80c01007387 */ /* 0x0001e80000100800 */
[----:B------:R-:W2:Y:S04]  /*ca70*/  LDL.LU R19, [R1+0x1a0] ;  /* 0x0001a00001137983 */ /* 0x000ea80000300800 */
[----:B------:R-:W-:Y:S01]  /*ca80*/  STL [R1+0x594], R5 ;  /* 0x0005940501007387 */ /* 0x000fe20000100800 */
[----:B0-----:R-:W-:-:S03]  /*ca90*/  IADD3.X R12, PT, PT, R3, UR15, RZ, P4, !PT ;  /* 0x0000000f030c7c10 */ /* 0x001fc6000a7fe4ff */
[----:B------:R0:W-:Y:S04]  /*caa0*/  STL [R1+0x5d0], R13 ;  /* 0x0005d00d01007387 */ /* 0x0001e80000100800 */
[----:B------:R1:W-:Y:S01]  /*cab0*/  STL [R1+0x59c], R12 ;  /* 0x00059c0c01007387 */ /* 0x0003e20000100800 */
[----:B0-----:R-:W-:Y:S02]  /*cac0*/  IADD3 R13, P4, PT, R25, UR14, RZ ;  /* 0x0000000e190d7c10 */ /* 0x001fe4000ff9e0ff */
[----:B-1----:R-:W-:-:S03]  /*cad0*/  IADD3.X R12, PT, PT, R2, UR15, RZ, P3, !PT ;  /* 0x0000000f020c7c10 */ /* 0x002fc60009ffe4ff */
[----:B------:R0:W-:Y:S04]  /*cae0*/  STL [R1+0x5d8], R13 ;  /* 0x0005d80d01007387 */ /* 0x0001e80000100800 */
[----:B------:R1:W-:Y:S01]  /*caf0*/  STL [R1+0x5a4], R12 ;  /* 0x0005a40c01007387 */ /* 0x0003e20000100800 */
[----:B0-----:R-:W-:Y:S02]  /*cb00*/  IADD3 R13, P3, PT, R26, UR14, RZ ;  /* 0x0000000e1a0d7c10 */ /* 0x001fe4000ff7e0ff */
[----:B-1----:R-:W-:-:S03]  /*cb10*/  IADD3.X R12, PT, PT, R0, UR15, RZ, P2, !PT ;  /* 0x0000000f000c7c10 */ /* 0x002fc600097fe4ff */
[----:B------:R0:W-:Y:S04]  /*cb20*/  STL [R1+0x5e0], R13 ;  /* 0x0005e00d01007387 */ /* 0x0001e80000100800 */
[----:B------:R1:W-:Y:S01]  /*cb30*/  STL [R1+0x5ac], R12 ;  /* 0x0005ac0c01007387 */ /* 0x0003e20000100800 */
[----:B0-----:R-:W-:-:S05]  /*cb40*/  IADD3 R13, P2, PT, R27, UR14, RZ ;  /* 0x0000000e1b0d7c10 */ /* 0x001fca000ff5e0ff */
[----:B------:R0:W-:Y:S04]  /*cb50*/  STL [R1+0x5e8], R13 ;  /* 0x0005e80d01007387 */ /* 0x0001e80000100800 */
[----:B------:R-:W3:Y:S01]  /*cb60*/  LDL.LU R22, [R1+0x1cc] ;  /* 0x0001cc0001167983 */ /* 0x000ee20000300800 */
[----:B-1----:R-:W-:-:S05]  /*cb70*/  IADD3.X R12, PT, PT, R4, UR15, RZ, P1, !PT ;  /* 0x0000000f040c7c10 */ /* 0x002fca0008ffe4ff */
[----:B------:R1:W-:Y:S04]  /*cb80*/  STL [R1+0x5b4], R12 ;  /* 0x0005b40c01007387 */ /* 0x0003e80000100800 */
[----:B------:R-:W3:Y:S01]  /*cb90*/  LDL.LU R20, [R1+0x1bc] ;  /* 0x0001bc0001147983 */ /* 0x000ee20000300800 */
[----:B------:R-:W-:Y:S02]  /*cba0*/  IMAD R28, R28, UR7, RZ ;  /* 0x000000071c1c7c24 */ /* 0x000fe4000f8e02ff */
[----:B------:R-:W-:Y:S01]  /*cbb0*/  IMAD R29, R29, UR7, RZ ;  /* 0x000000071d1d7c24 */ /* 0x000fe2000f8e02ff */
[----:B0-----:R-:W-:Y:S02]  /*cbc0*/  IADD3.X R13, PT, PT, R8, UR15, RZ, P0, !PT ;  /* 0x0000000f080d7c10 */ /* 0x001fe400087fe4ff */
[----:B------:R-:W-:-:S02]  /*cbd0*/  IADD3 R4, P1, PT, R28, UR14, RZ ;  /* 0x0000000e1c047c10 */ /* 0x000fc4000ff3e0ff */
[----:B-1----:R-:W-:Y:S02]  /*cbe0*/  IADD3 R12, P0, PT, R29, UR14, RZ ;  /* 0x0000000e1d0c7c10 */ /* 0x002fe4000ff1e0ff */
[----:B------:R-:W-:Y:S01]  /*cbf0*/  SHF.R.S32.HI R7, RZ, 0x1f, R23 ;  /* 0x0000001fff077819 */ /* 0x000fe20000011417 */
[----:B------:R-:W-:Y:S01]  /*cc00*/  STL [R1+0x5f0], R4 ;  /* 0x0005f00401007387 */ /* 0x000fe20000100800 */
[----:B------:R-:W-:-:S03]  /*cc10*/  SHF.R.S32.HI R6, RZ, 0x1f, R24 ;  /* 0x0000001fff067819 */ /* 0x000fc60000011418 */
[----:B------:R0:W-:Y:S04]  /*cc20*/  STL [R1+0x5bc], R13 ;  /* 0x0005bc0d01007387 */ /* 0x0001e80000100800 */
[----:B------:R-:W-:Y:S01]  /*cc30*/  STL [R1+0x5f8], R12 ;  /* 0x0005f80c01007387 */ /* 0x000fe20000100800 */
[----:B------:R-:W-:Y:S02]  /*cc40*/  SHF.R.S32.HI R5, RZ, 0x1f, R25 ;  /* 0x0000001fff057819 */ /* 0x000fe40000011419 */
[----:B0-----:R-:W-:-:S05]  /*cc50*/  IADD3.X R13, PT, PT, R7, UR15, RZ, P6, !PT ;  /* 0x0000000f070d7c10 */ /* 0x001fca000b7fe4ff */
[----:B------:R0:W-:Y:S01]  /*cc60*/  STL [R1+0x5c4], R13 ;  /* 0x0005c40d01007387 */ /* 0x0001e20000100800 */
[----:B------:R-:W-:Y:S02]  /*cc70*/  SHF.R.S32.HI R3, RZ, 0x1f, R26 ;  /* 0x0000001fff037819 */ /* 0x000fe4000001141a */
[----:B0-----:R-:W-:Y:S02]  /*cc80*/  IADD3.X R13, PT, PT, R6, UR15, RZ, P5, !PT ;  /* 0x0000000f060d7c10 */ /* 0x001fe4000affe4ff */
[----:B------:R-:W-:Y:S01]  /*cc90*/  SHF.R.S32.HI R2, RZ, 0x1f, R27 ;  /* 0x0000001fff027819 */ /* 0x000fe2000001141b */
[----:B------:R-:W-:Y:S01]  /*cca0*/  IMAD R15, R15, UR7, RZ ;  /* 0x000000070f0f7c24 */ /* 0x000fe2000f8e02ff */
[----:B------:R-:W-:Y:S02]  /*ccb0*/  SHF.R.S32.HI R0, RZ, 0x1f, R28 ;  /* 0x0000001fff007819 */ /* 0x000fe4000001141c */
[----:B------:R-:W-:Y:S01]  /*ccc0*/  SHF.R.S32.HI R4, RZ, 0x1f, R29 ;  /* 0x0000001fff047819 */ /* 0x000fe2000001141d */
[----:B------:R-:W-:-:S02]  /*ccd0*/  IMAD R16, R16, UR7, RZ ;  /* 0x0000000710107c24 */ /* 0x000fc4000f8e02ff */
[----:B------:R-:W-:Y:S02]  /*cce0*/  IMAD R17, R17, UR7, RZ ;  /* 0x0000000711117c24 */ /* 0x000fe4000f8e02ff */
[----:B------:R-:W-:Y:S02]  /*ccf0*/  IMAD R18, R18, UR7, RZ ;  /* 0x0000000712127c24 */ /* 0x000fe4000f8e02ff */
[----:B------:R-:W-:Y:S01]  /*cd00*/  IMAD R21, R21, UR7, RZ ;  /* 0x0000000715157c24 */ /* 0x000fe2000f8e02ff */
[----:B----4-:R-:W-:-:S05]  /*cd10*/  IADD3 R12, P6, PT, R14, UR14, RZ ;  /* 0x0000000e0e0c7c10 */ /* 0x010fca000ffde0ff */
[----:B------:R0:W-:Y:S04]  /*cd20*/  STL [R1+0x600], R12 ;  /* 0x0006000c01007387 */ /* 0x0001e80000100800 */
[----:B------:R-:W-:Y:S01]  /*cd30*/  STL [R1+0x5cc], R13 ;  /* 0x0005cc0d01007387 */ /* 0x000fe20000100800 */
[----:B-----5:R-:W-:Y:S02]  /*cd40*/  SHF.R.S32.HI R7, RZ, 0x1f, R9 ;  /* 0x0000001fff077819 */ /* 0x020fe40000011409 */
[----:B0-----:R-:W-:Y:S02]  /*cd50*/  IADD3 R12, P5, PT, R9, UR14, RZ ;  /* 0x0000000e090c7c10 */ /* 0x001fe4000ffbe0ff */
[----:B------:R-:W-:-:S03]  /*cd60*/  IADD3.X R9, PT, PT, R5, UR15, RZ, P4, !PT ;  /* 0x0000000f05097c10 */ /* 0x000fc6000a7fe4ff */
[----:B------:R-:W-:Y:S01]  /*cd70*/  STL [R1+0x608], R12 ;  /* 0x0006080c01007387 */ /* 0x000fe20000100800 */
[----:B------:R-:W-:Y:S02]  /*cd80*/  SHF.R.S32.HI R6, RZ, 0x1f, R10 ;  /* 0x0000001fff067819 */ /* 0x000fe4000001140a */
[----:B------:R-:W-:Y:S01]  /*cd90*/  IADD3 R10, P4, PT, R10, UR14, RZ ;  /* 0x0000000e0a0a7c10 */ /* 0x000fe2000ff9e0ff */
[----:B------:R0:W-:Y:S04]  /*cda0*/  STL [R1+0x5d4], R9 ;  /* 0x0005d40901007387 */ /* 0x0001e80000100800 */
[----:B------:R1:W-:Y:S01]  /*cdb0*/  STL [R1+0x610], R10 ;  /* 0x0006100a01007387 */ /* 0x0003e20000100800 */
[----:B0-----:R-:W-:Y:S02]  /*cdc0*/  IADD3.X R9, PT, PT, R3, UR15, RZ, P3, !PT ;  /* 0x0000000f03097c10 */ /* 0x001fe40009ffe4ff */
[----:B-1----:R-:W-:-:S03]  /*cdd0*/  IADD3 R10, P3, PT, R11, UR14, RZ ;  /* 0x0000000e0b0a7c10 */ /* 0x002fc6000ff7e0ff */
[----:B------:R0:W-:Y:S04]  /*cde0*/  STL [R1+0x5dc], R9 ;  /* 0x0005dc0901007387 */ /* 0x0001e80000100800 */
[----:B------:R-:W-:Y:S01]  /*cdf0*/  STL [R1+0x618], R10 ;  /* 0x0006180a01007387 */ /* 0x000fe20000100800 */
[----:B0-----:R-:W-:Y:S02]  /*ce00*/  IADD3.X R9, PT, PT, R2, UR15, RZ, P2, !PT ;  /* 0x0000000f02097c10 */ /* 0x001fe400097fe4ff */
[----:B------:R-:W-:-:S03]  /*ce10*/  IADD3.X R2, PT, PT, R0, UR15, RZ, P1, !PT ;  /* 0x0000000f00027c10 */ /* 0x000fc60008ffe4ff */
[----:B------:R0:W-:Y:S01]  /*ce20*/  STL [R1+0x5e4], R9 ;  /* 0x0005e40901007387 */ /* 0x0001e20000100800 */
[----:B------:R-:W-:Y:S02]  /*ce30*/  IADD3.X R0, PT, PT, R4, UR15, RZ, P0, !PT ;  /* 0x0000000f04007c10 */ /* 0x000fe400087fe4ff */
[----:B------:R-:W-:Y:S02]  /*ce40*/  SHF.R.S32.HI R8, RZ, 0x1f, R14 ;  /* 0x0000001fff087819 */ /* 0x000fe4000001140e */
[----:B0-----:R-:W-:Y:S02]  /*ce50*/  IADD3 R9, P1, PT, R15, UR14, RZ ;  /* 0x0000000e0f097c10 */ /* 0x001fe4000ff3e0ff */
[----:B------:R-:W-:Y:S02]  /*ce60*/  IADD3.X R4, PT, PT, R8, UR15, RZ, P6, !PT ;  /* 0x0000000f08047c10 */ /* 0x000fe4000b7fe4ff */
[----:B------:R-:W-:Y:S02]  /*ce70*/  SHF.R.S32.HI R5, RZ, 0x1f, R11 ;  /* 0x0000001fff057819 */ /* 0x000fe4000001140b */
[----:B--2---:R-:W-:-:S05]  /*ce80*/  IADD3 R10, P2, PT, R19, UR14, RZ ;  /* 0x0000000e130a7c10 */ /* 0x004fca000ff5e0ff */
[----:B------:R-:W-:Y:S04]  /*ce90*/  STL [R1+0x620], R10 ;  /* 0x0006200a01007387 */ /* 0x000fe80000100800 */
[----:B------:R0:W-:Y:S04]  /*cea0*/  STL [R1+0x5ec], R2 ;  /* 0x0005ec0201007387 */ /* 0x0001e80000100800 */
[----:B------:R-:W-:Y:S04]  /*ceb0*/  STL [R1+0x628], R9 ;  /* 0x0006280901007387 */ /* 0x000fe80000100800 */
[----:B------:R1:W-:Y:S01]  /*cec0*/  STL [R1+0x5f4], R0 ;  /* 0x0005f40001007387 */ /* 0x0003e20000100800 */
[----:B0-----:R-:W-:-:S05]  /*ced0*/  IADD3 R2, P0, PT, R16, UR14, RZ ;  /* 0x0000000e10027c10 */ /* 0x001fca000ff1e0ff */
[----:B------:R0:W-:Y:S01]  /*cee0*/  STL [R1+0x630], R2 ;  /* 0x0006300201007387 */ /* 0x0001e20000100800 */
[----:B-1----:R-:W-:-:S03]  /*cef0*/  IADD3 R0, P6, PT, R17, UR14, RZ ;  /* 0x0000000e11007c10 */ /* 0x002fc6000ffde0ff */
[----:B------:R1:W-:Y:S04]  /*cf00*/  STL [R1+0x5fc], R4 ;  /* 0x0005fc0401007387 */ /* 0x0003e80000100800 */
[----:B------:R2:W-:Y:S01]  /*cf10*/  STL [R1+0x638], R0 ;  /* 0x0006380001007387 */ /* 0x0005e20000100800 */
[----:B0-----:R-:W-:Y:S02]  /*cf20*/  IADD3.X R2, PT, PT, R7, UR15, RZ, P5, !PT ;  /* 0x0000000f07027c10 */ /* 0x001fe4000affe4ff */
[----:B-1----:R-:W-:-:S03]  /*cf30*/  IADD3 R4, P5, PT, R18, UR14, RZ ;  /* 0x0000000e12047c10 */ /* 0x002fc6000ffbe0ff */
[----:B------:R0:W-:Y:S01]  /*cf40*/  STL [R1+0x604], R2 ;  /* 0x0006040201007387 */ /* 0x0001e20000100800 */
[----:B--2---:R-:W-:-:S03]  /*cf50*/  IADD3.X R0, PT, PT, R6, UR15, RZ, P4, !PT ;  /* 0x0000000f06007c10 */ /* 0x004fc6000a7fe4ff */
[----:B------:R1:W-:Y:S04]  /*cf60*/  STL [R1+0x640], R4 ;  /* 0x0006400401007387 */ /* 0x0003e80000100800 */
[----:B------:R3:W-:Y:S01]  /*cf70*/  STL [R1+0x60c], R0 ;  /* 0x00060c0001007387 */ /* 0x0007e20000100800 */
[----:B0-----:R-:W-:Y:S02]  /*cf80*/  IADD3 R2, P4, PT, R21, UR14, RZ ;  /* 0x0000000e15027c10 */ /* 0x001fe4000ff9e0ff */
[----:B-1----:R-:W-:Y:S02]  /*cf90*/  IADD3.X R4, PT, PT, R5, UR15, RZ, P3, !PT ;  /* 0x0000000f05047c10 */ /* 0x002fe40009ffe4ff */
[----:B---3--:R-:W-:Y:S02]  /*cfa0*/  IADD3 R0, P3, PT, R22, UR14, RZ ;  /* 0x0000000e16007c10 */ /* 0x008fe4000ff7e0ff */
[----:B------:R-:W-:-:S02]  /*cfb0*/  SHF.R.S32.HI R6, RZ, 0x1f, R22 ;  /* 0x0000001fff067819 */ /* 0x000fc40000011416 */
[----:B------:R-:W0:Y:S01]  /*cfc0*/  S2R R22, SR_TID.X ;  /* 0x0000000000167919 */ /* 0x000e220000002100 */
[----:B------:R-:W-:Y:S01]  /*cfd0*/  SHF.R.S32.HI R3, RZ, 0x1f, R19 ;  /* 0x0000001fff037819 */ /* 0x000fe20000011413 */
[----:B------:R1:W-:Y:S04]  /*cfe0*/  STL [R1+0x648], R2 ;  /* 0x0006480201007387 */ /* 0x0003e80000100800 */
[----:B------:R2:W-:Y:S01]  /*cff0*/  STL [R1+0x614], R4 ;  /* 0x0006140401007387 */ /* 0x0005e20000100800 */
[----:B-1----:R-:W-:-:S03]  /*d000*/  IADD3.X R2, PT, PT, R3, UR15, RZ, P2, !PT ;  /* 0x0000000f03027c10 */ /* 0x002fc600097fe4ff */
[----:B------:R1:W-:Y:S01]  /*d010*/  STL [R1+0x650], R0 ;  /* 0x0006500001007387 */ /* 0x0003e20000100800 */
[----:B------:R-:W-:-:S03]  /*d020*/  IADD3 R3, P2, PT, R20, UR12, RZ ;  /* 0x0000000c14037c10 */ /* 0x000fc6000ff5e0ff */
[----:B------:R3:W-:Y:S01]  /*d030*/  STL [R1+0x61c], R2 ;  /* 0x00061c0201007387 */ /* 0x0007e20000100800 */
[----:B--2---:R-:W-:Y:S02]  /*d040*/  SHF.R.S32.HI R4, RZ, 0x1f, R18 ;  /* 0x0000001fff047819 */ /* 0x004fe40000011412 */
[----:B-1----:R-:W-:Y:S01]  /*d050*/  SHF.R.S32.HI R0, RZ, 0x1f, R15 ;  /* 0x0000001fff007819 */ /* 0x002fe2000001140f */
[----:B------:R1:W-:Y:S01]  /*d060*/  STL [R1+0x19c], R3 ;  /* 0x00019c0301007387 */ /* 0x0003e20000100800 */
[----:B---3--:R-:W-:Y:S02]  /*d070*/  SHF.R.S32.HI R2, RZ, 0x1f, R16 ;  /* 0x0000001fff027819 */ /* 0x008fe40000011410 */
[----:B------:R-:W-:Y:S02]  /*d080*/  IADD3.X R7, PT, PT, R0, UR15, RZ, P1, !PT ;  /* 0x0000000f00077c10 */ /* 0x000fe40008ffe4ff */
[----:B------:R-:W-:Y:S02]  /*d090*/  IADD3.X R0, PT, PT, R2, UR15, RZ, P0, !PT ;  /* 0x0000000f02007c10 */ /* 0x000fe400087fe4ff */
[----:B-1----:R-:W-:-:S02]  /*d0a0*/  SHF.R.S32.HI R3, RZ, 0x1f, R17 ;  /* 0x0000001fff037819 */ /* 0x002fc40000011411 */
[----:B------:R-:W-:Y:S01]  /*d0b0*/  SHF.R.S32.HI R5, RZ, 0x1f, R21 ;  /* 0x0000001fff057819 */ /* 0x000fe20000011415 */
[----:B------:R-:W-:Y:S01]  /*d0c0*/  STL [R1+0x624], R7 ;  /* 0x0006240701007387 */ /* 0x000fe20000100800 */
[----:B------:R-:W-:Y:S02]  /*d0d0*/  IADD3.X R3, PT, PT, R3, UR15, RZ, P6, !PT ;  /* 0x0000000f03037c10 */ /* 0x000fe4000b7fe4ff */
[----:B------:R-:W-:Y:S01]  /*d0e0*/  IADD3.X R2, PT, PT, R4, UR15, RZ, P5, !PT ;  /* 0x0000000f04027c10 */ /* 0x000fe2000affe4ff */
[----:B------:R1:W-:Y:S04]  /*d0f0*/  STL [R1+0x62c], R0 ;  /* 0x00062c0001007387 */ /* 0x0003e80000100800 */
[----:B------:R-:W-:Y:S01]  /*d100*/  STL [R1+0x634], R3 ;  /* 0x0006340301007387 */ /* 0x000fe20000100800 */
[----:B-1----:R-:W-:-:S03]  /*d110*/  IADD3.X R0, PT, PT, R5, UR15, RZ, P4, !PT ;  /* 0x0000000f05007c10 */ /* 0x002fc6000a7fe4ff */
[----:B------:R1:W-:Y:S04]  /*d120*/  STL [R1+0x63c], R2 ;  /* 0x00063c0201007387 */ /* 0x0003e80000100800 */
[----:B------:R2:W-:Y:S01]  /*d130*/  STL [R1+0x644], R0 ;  /* 0x0006440001007387 */ /* 0x0005e20000100800 */
[----:B-1----:R-:W-:Y:S02]  /*d140*/  IADD3.X R2, PT, PT, R6, UR15, RZ, P3, !PT ;  /* 0x0000000f06027c10 */ /* 0x002fe40009ffe4ff */
[----:B--2---:R-:W-:-:S03]  /*d150*/  LEA.HI.X.SX32 R0, R20, UR13, 0x1, P2 ;  /* 0x0000000d14007c11 */ /* 0x004fc600090f0eff */
[----:B------:R0:W-:Y:S04]  /*d160*/  STL [R1+0x64c], R2 ;  /* 0x00064c0201007387 */ /* 0x0001e80000100800 */
[----:B------:R1:W-:Y:S01]  /*d170*/  STL [R1+0x198], R0 ;  /* 0x0001980001007387 */ /* 0x0003e20000100800 */
[C---:B0-----:R-:W-:Y:S02]  /*d180*/  IMAD.SHL.U32 R2, R22.reuse, 0x8, RZ ;  /* 0x0000000816027824 */ /* 0x041fe400078e00ff */
[----:B-1----:R-:W-:-:S03]  /*d190*/  IMAD.SHL.U32 R0, R22, 0x2, RZ ;  /* 0x0000000216007824 */ /* 0x002fc600078e00ff */
[----:B------:R0:W-:Y:S04]  /*d1a0*/  STL [R1+0x678], R2 ;  /* 0x0006780201007387 */ /* 0x0001e80000100800 */
[----:B------:R0:W-:Y:S04]  /*d1b0*/  STL [R1+0xe0], RZ ;  /* 0x0000e0ff01007387 */ /* 0x0001e80000100800 */
        /* <DEDUP_REMOVED lines=16> */
[----:B------:R-:W-:Y:S01]  /*d2c0*/  ULEA.HI UR5, UR5, UR4, URZ, 0x6 ;  /* 0x0000000405057291 */ /* 0x000fe2000f8f30ff */
[----:B------:R-:W-:-:S02]  /*d2d0*/  CS2R R12, SRZ ;  /* 0x00000000000c7805 */ /* 0x000fc4000001ff00 */
[----:B------:R-:W-:Y:S02]  /*d2e0*/  CS2R R14, SRZ ;  /* 0x00000000000e7805 */ /* 0x000fe4000001ff00 */
[----:B------:R-:W-:Y:S02]  /*d2f0*/  CS2R R8, SRZ ;  /* 0x0000000000087805 */ /* 0x000fe4000001ff00 */
[----:B------:R-:W-:Y:S02]  /*d300*/  CS2R R10, SRZ ;  /* 0x00000000000a7805 */ /* 0x000fe4000001ff00 */
[----:B------:R-:W-:Y:S02]  /*d310*/  CS2R R4, SRZ ;  /* 0x0000000000047805 */ /* 0x000fe4000001ff00 */
[----:B------:R-:W-:Y:S02]  /*d320*/  CS2R R6, SRZ ;  /* 0x0000000000067805 */ /* 0x000fe4000001ff00 */
[----:B------:R-:W-:-:S02]  /*d330*/  CS2R R24, SRZ ;  /* 0x0000000000187805 */ /* 0x000fc4000001ff00 */
[----:B------:R-:W-:Y:S01]  /*d340*/  CS2R R26, SRZ ;  /* 0x00000000001a7805 */ /* 0x000fe2000001ff00 */
[----:B------:R-:W-:Y:S02]  /*d350*/  USHF.L.U32 UR4, UR6, 0x6, URZ ;  /* 0x0000000606047899 */ /* 0x000fe400080006ff */
[----:B0-----:R-:W-:-:S12]  /*d360*/  USHF.R.S32.HI UR5, URZ, 0x6, UR5 ;  /* 0x00000006ff057899 */ /* 0x001fd80008011405 */
.L_x_2:
[----:B0-----:R-:W2:Y:S04]  /*d370*/  LDL R22, [R1+0x19c] ;  /* 0x00019c0001167983 */ /* 0x001ea80000100800 */
[----:B------:R-:W-:Y:S04]  /*d380*/  STL [R1+0x95c], R29 ;  /* 0x00095c1d01007387 */ /* 0x000fe80000100800 */
        /* <DEDUP_REMOVED lines=57> */
[----:B-----5:R-:W-:Y:S04]  /*d720*/  STL [R1+0x82c], R4 ;  /* 0x00082c0401007387 */ /* 0x020fe80000100800 */
[----:B------:R-:W-:Y:S04]  /*d730*/  STL [R1+0x828], R5 ;  /* 0x0008280501007387 */ /* 0x000fe80000100800 */
[----:B------:R-:W-:Y:S04]  /*d740*/  STL.64 [R1+0x808], R14 ;  /* 0x0008080e01007387 */ /* 0x000fe80000100a00 */
[----:B------:R-:W-:Y:S04]  /*d750*/  STL.64 [R1+0x800], R12 ;  /* 0x0008000c01007387 */ /* 0x000fe80000100a00 */
[----:B------:R-:W-:Y:S04]  /*d760*/  STL.64 [R1+0x7f8], R10 ;  /* 0x0007f80a01007387 */ /* 0x000fe80000100a00 */
[----:B------:R-:W-:Y:S04]  /*d770*/  STL.64 [R1+0x7f0], R8 ;  /* 0x0007f00801007387 */ /* 0x000fe80000100a00 */
[----:B------:R0:W-:Y:S04]  /*d780*/  STL [R1+0x7ec], R6 ;  /* 0x0007ec0601007387 */ /* 0x0001e80000100800 */
[----:B0-----:R-:W3:Y:S01]  /*d790*/  LDL R6, [R1+0x198] ;  /* 0x0001980001067983 */ /* 0x001ee20000100800 */
[----:B------:R-:W-:Y:S01]  /*d7a0*/  PRMT R3, RZ, 0x7610, R3 ;  /* 0x00007610ff037816 */ /* 0x000fe20000000003 */
[----:B------:R-:W0:Y:S01]  /*d7b0*/  S2R R10, SR_TID.X ;  /* 0x00000000000a7919 */ /* 0x000e220000002100 */
[----:B------:R-:W1:Y:S01]  /*d7c0*/  S2UR UR7, SR_CgaCtaId ;  /* 0x00000000000779c3 */ /* 0x000e620000008800 */
[----:B------:R-:W-:Y:S01]  /*d7d0*/  UMOV UR6, 0x400 ;  /* 0x0000040000067882 */ /* 0x000fe20000000000 */
[----:B------:R-:W-:Y:S04]  /*d7e0*/  STL [R1+0x7e8], R7 ;  /* 0x0007e80701007387 */ /* 0x000fe80000100800 */
[----:B------:R-:W-:Y:S04]  /*d7f0*/  STL [R1+0x7e4], R24 ;  /* 0x0007e41801007387 */ /* 0x000fe80000100800 */
[----:B------:R-:W-:Y:S04]  /*d800*/  STL [R1+0x7e0], R25 ;  /* 0x0007e01901007387 */ /* 0x000fe80000100800 */
[----:B------:R-:W-:Y:S04]  /*d810*/  STL [R1+0x7dc], R26 ;  /* 0x0007dc1a01007387 */ /* 0x000fe80000100800 */
[----:B------:R-:W-:Y:S01]  /*d820*/  STL [R1+0x7d8], R27 ;  /* 0x0007d81b01007387 */ /* 0x000fe20000100800 */
[----:B0-----:R-:W-:-:S02]  /*d830*/  SHF.R.U32.HI R0, RZ, 0x4, R10 ;  /* 0x00000004ff007819 */ /* 0x001fc4000001160a */
[----:B------:R-:W-:Y:S02]  /*d840*/  LEA.HI R19, R10, 0x30, RZ, 0x1c ;  /* 0x000000300a137811 */ /* 0x000fe400078fe0ff */
[----:B------:R-:W-:-:S04]  /*d850*/  SGXT.U32 R0, R0, 0x4 ;  /* 0x000000040000781a */ /* 0x000fc80000000000 */
[C---:B------:R-:W-:Y:S01]  /*d860*/  ISETP.GE.AND P0, PT, R0.reuse, UR9, PT ;  /* 0x0000000900007c0c */ /* 0x040fe2000bf06270 */
[C---:B------:R-:W-:Y:S01]  /*d870*/  IMAD R2, R0.reuse, UR17, RZ ;  /* 0x0000001100027c24 */ /* 0x040fe2000f8e02ff */
[C---:B------:R-:W-:Y:S02]  /*d880*/  LOP3.LUT R18, R0.reuse, 0x10, RZ, 0xfc, !PT ;  /* 0x0000001000127812 */ /* 0x040fe400078efcff */
[----:B------:R-:W-:Y:S02]  /*d890*/  LOP3.LUT R0, R0, 0x20, RZ, 0xfc, !PT ;  /* 0x0000002000007812 */ /* 0x000fe400078efcff */
[----:B--2---:R-:W-:Y:S02]  /*d8a0*/  IADD3 R16, P1, PT, R2, R22, RZ ;  /* 0x0000001602107210 */ /* 0x004fe40007f3e0ff */
[C---:B------:R-:W-:Y:S01]  /*d8b0*/  ISETP.GE.AND P3, PT, R0.reuse, UR9, PT ;  /* 0x0000000900007c0c */ /* 0x040fe2000bf66270 */
[----:B------:R-:W-:Y:S01]  /*d8c0*/  IMAD R0, R0, UR17, RZ ;  /* 0x0000001100007c24 */ /* 0x000fe2000f8e02ff */
[----:B------:R-:W-:-:S02]  /*d8d0*/  ISETP.GE.AND P2, PT, R18, UR9, PT ;  /* 0x0000000912007c0c */ /* 0x000fc4000bf46270 */
[----:B---3--:R-:W-:Y:S01]  /*d8e0*/  LEA.HI.X.SX32 R17, R2, R6, 0x1, P1 ;  /* 0x0000000602117211 */ /* 0x008fe200008f0eff */
[----:B------:R-:W-:-:S04]  /*d8f0*/  IMAD R2, R18, UR17, RZ ;  /* 0x0000001112027c24 */ /* 0x000fc8000f8e02ff */
[----:B------:R0:W2:Y:S01]  /*d900*/  @!P0 LDG.E.U8 R3, desc[UR10][R16.64] ;  /* 0x0000000a10038981 */ /* 0x0000a2000c1e1100 */
[-C--:B------:R-:W-:Y:S02]  /*d910*/  IADD3 R18, P0, PT, R2, R22.reuse, RZ ;  /* 0x0000001602127210 */ /* 0x080fe40007f1e0ff */
[----:B------:R-:W-:Y:S02]  /*d920*/  ISETP.GE.AND P4, PT, R19, UR9, PT ;  /* 0x0000000913007c0c */ /* 0x000fe4000bf86270 */
[----:B------:R-:W-:-:S04]  /*d930*/  IADD3 R20, P1, PT, R0, R22, RZ ;  /* 0x0000001600147210 */ /* 0x000fc80007f3e0ff */
[-C--:B------:R-:W-:Y:S01]  /*d940*/  LEA.HI.X.SX32 R21, R0, R6.reuse, 0x1, P1 ;  /* 0x0000000600157211 */ /* 0x080fe200008f0eff */
[----:B0-----:R-:W-:Y:S01]  /*d950*/  IMAD R17, R19, UR17, RZ ;  /* 0x0000001113117c24 */ /* 0x001fe2000f8e02ff */
[----:B------:R-:W-:Y:S02]  /*d960*/  LEA.HI.X.SX32 R19, R2, R6, 0x1, P0 ;  /* 0x0000000602137211 */ /* 0x000fe400000f0eff */
[----:B------:R-:W-:Y:S02]  /*d970*/  PRMT R16, RZ, 0x7610, R16 ;  /* 0x00007610ff107816 */ /* 0x000fe40000000010 */
[C---:B------:R-:W-:Y:S02]  /*d980*/  IADD3 R22, P0, PT, R17.reuse, R22, RZ ;  /* 0x0000001611167210 */ /* 0x040fe40007f1e0ff */
[----:B------:R-:W-:Y:S02]  /*d990*/  PRMT R2, RZ, 0x7610, R2 ;  /* 0x00007610ff027816 */ /* 0x000fe40000000002 */
[----:B------:R-:W-:Y:S01]  /*d9a0*/  LEA.HI.X.SX32 R23, R17, R6, 0x1, P0 ;  /* 0x0000000611177211 */ /* 0x000fe200000f0eff */
[----:B------:R-:W3:Y:S01]  /*d9b0*/  @!P2 LDG.E.U8 R16, desc[UR10][R18.64] ;  /* 0x0000000a1210a981 */ /* 0x000ee2000c1e1100 */
[----:B------:R-:W-:-:S03]  /*d9c0*/  PRMT R17, RZ, 0x7610, R17 ;  /* 0x00007610ff117816 */ /* 0x000fc60000000011 */
[----:B------:R0:W4:Y:S04]  /*d9d0*/  @!P3 LDG.E.U8 R2, desc[UR10][R20.64] ;  /* 0x0000000a1402b981 */ /* 0x000128000c1e1100 */
[----:B------:R0:W3:Y:S01]  /*d9e0*/  @!P4 LDG.E.U8 R17, desc[UR10][R22.64] ;  /* 0x0000000a1611c981 */ /* 0x0000e2000c1e1100 */
[----:B------:R-:W-:Y:S01]  /*d9f0*/  SHF.R.S32.HI R0, RZ, 0x7, R10 ;  /* 0x00000007ff007819 */ /* 0x000fe2000001140a */
[----:B-1----:R-:W-:Y:S02]  /*da00*/  ULEA UR6, UR7, UR6, 0x18 ;  /* 0x0000000607067291 */ /* 0x002fe4000f8ec0ff */
[----:B------:R-:W3:Y:S01]  /*da10*/  LDL R19, [R1+0x650] ;  /* 0x0006500001137983 */ /* 0x000ee20000100800 */
[----:B------:R-:W-:-:S04]  /*da20*/  SGXT R6, R0, 0x1 ;  /* 0x000000010006781a */ /* 0x000fc80000000200 */
[----:B------:R-:W-:-:S04]  /*da30*/  LOP3.LUT R0, R6, 0x88, RZ, 0xc0, !PT ;  /* 0x0000008806007812 */ /* 0x000fc800078ec0ff */
[----:B0-----:R-:W-:Y:S01]  /*da40*/  LOP3.LUT R20, R0, 0x7f, R10, 0x78, !PT ;  /* 0x0000007f00147812 */ /* 0x001fe200078e780a */
[----:B------:R-:W-:Y:S06]  /*da50*/  BAR.SYNC.DEFER_BLOCKING 0x0 ;  /* 0x0000000000007b1d */ /* 0x000fec0000010000 */
[----:B------:R-:W-:Y:S04]  /*da60*/  STL [R1+0x964], R23 ;  /* 0x0009641701007387 */ /* 0x000fe80000100800 */
[----:B--2---:R0:W-:Y:S04]  /*da70*/  STS.U8 [R20+UR6], R3 ;  /* 0x0000000314007988 */ /* 0x0041e80008000006 */
[----:B0-----:R-:W2:Y:S01]  /*da80*/  LDL R3, [R1+0x25c] ;  /* 0x00025c0001037983 */ /* 0x001ea20000100800 */
[----:B------:R-:W-:-:S05]  /*da90*/  LOP3.LUT R18, R10, 0x3f, RZ, 0xc0, !PT ;  /* 0x0000003f0a127812 */ /* 0x000fca00078ec0ff */
[C---:B------:R-:W-:Y:S01]  /*daa0*/  IMAD R22, R18.reuse, UR16, RZ ;  /* 0x0000001012167c24 */ /* 0x040fe2000f8e02ff */
[----:B------:R-:W-:Y:S01]  /*dab0*/  ISETP.GE.AND P0, PT, R18, UR9, PT ;  /* 0x0000000912007c0c */ /* 0x000fe2000bf06270 */
[----:B----4-:R2:W-:Y:S03]  /*dac0*/  STS.U8 [R20+UR6+0x200], R2 ;  /* 0x0002000214007988 */ /* 0x0105e60008000006 */
[C---:B---3--:R-:W-:Y:S02]  /*dad0*/  IADD3 R18, P2, PT, R22.reuse, R19, RZ ;  /* 0x0000001316127210 */ /* 0x048fe40007f5e0ff */
[----:B------:R-:W3:Y:S01]  /*dae0*/  LDL R19, [R1+0x64c] ;  /* 0x00064c0001137983 */ /* 0x000ee20000100800 */
[----:B--2---:R-:W-:-:S03]  /*daf0*/  IADD3 R2, P1, PT, R22, R3, RZ ;  /* 0x0000000316027210 */ /* 0x004fc60007f3e0ff */
[----:B------:R-:W2:Y:S04]  /*db00*/  LDL R3, [R1+0x258] ;  /* 0x0002580001037983 */ /* 0x000ea80000100800 */
[----:B------:R0:W-:Y:S04]  /*db10*/  STS.U8 [R20+UR6+0x100], R16 ;  /* 0x0001001014007988 */ /* 0x0001e80008000006 */
[----:B------:R1:W-:Y:S01]  /*db20*/  STS.U8 [R20+UR6+0x300], R17 ;  /* 0x0003001114007988 */ /* 0x0003e20008000006 */
[----:B------:R-:W-:Y:S02]  /*db30*/  SHF.R.S32.HI R0, RZ, 0x1f, R22 ;  /* 0x0000001fff007819 */ /* 0x000fe40000011416 */
[----:B------:R-:W-:Y:S01]  /*db40*/  PRMT R29, RZ, 0x7610, R29 ;  /* 0x00007610ff1d7816 */ /* 0x000fe2000000001d */
[----:B0-----:R-:W4:Y:S01]  /*db50*/  LDL R16, [R1+0x264] ;  /* 0x0002640001107983 */ /* 0x001f220000100800 */
[----:B-1----:R-:W-:Y:S01]  /*db60*/  PRMT R17, RZ, 0x7610, R17 ;  /* 0x00007610ff117816 */ /* 0x002fe20000000011 */
[C---:B---3--:R-:W-:Y:S01]  /*db70*/  IMAD.X R19, R0.reuse, 0x1, R19, P2 ;  /* 0x0000000100137824 */ /* 0x048fe200010e0613 */
[----:B------:R-:W-:Y:S06]  /*db80*/  BAR.SYNC.DEFER_BLOCKING 0x0 ;  /* 0x0000000000007b1d */ /* 0x000fec0000010000 */
[----:B------:R-:W3:Y:S04]  /*db90*/  @!P0 LDG.E.U8 R17, desc[UR10][R18.64] ;  /* 0x0000000a12118981 */ /* 0x000ee8000c1e1100 */
[----:B------:R-:W4:Y:S04]  /*dba0*/  LDL R18, [R1+0x26c] ;  /* 0x00026c0001127983 */ /* 0x000f280000100800 */
[----:B------:R-:W4:Y:S01]  /*dbb0*/  LDL R19, [R1+0x27c] ;  /* 0x00027c0001137983 */ /* 0x000f220000100800 */
[----:B--2---:R-:W-:-:S05]  /*dbc0*/  IMAD.X R3, R0, 0x1, R3, P1 ;  /* 0x0000000100037824 */ /* 0x004fca00008e0603 */
[----:B------:R4:W2:Y:S04]  /*dbd0*/  @!P0 LDG.E.U8 R29, desc[UR10][R2.64] ;  /* 0x0000000a021d8981 */ /* 0x0008a8000c1e1100 */
[----:B---3--:R0:W-:Y:S04]  /*dbe0*/  STL [R1+0x228], R17 ;  /* 0x0002281101007387 */ /* 0x0081e80000100800 */
[----:B0-----:R-:W3:Y:S01]  /*dbf0*/  LDL R17, [R1+0x260] ;  /* 0x0002600001117983 */ /* 0x001ee20000100800 */
[C---:B----4-:R-:W-:Y:S02]  /*dc00*/  IADD3 R2, P2, PT, R22.reuse, R18, RZ ;  /* 0x0000001216027210 */ /* 0x050fe40007f5e0ff */
[C---:B------:R-:W-:Y:S01]  /*dc10*/  IADD3 R18, P3, PT, R22.reuse, R19, RZ ;  /* 0x0000001316127210 */ /* 0x040fe20007f7e0ff */
[----:B--2---:R0:W-:Y:S04]  /*dc20*/  STL [R1+0x22c], R29 ;  /* 0x00022c1d01007387 */ /* 0x0041e80000100800 */
[----:B0-----:R-:W2:Y:S04]  /*dc30*/  LDL.LU R29, [R1+0xa40] ;  /* 0x000a4000011d7983 */ /* 0x001ea80000300800 */
[----:B------:R-:W4:Y:S04]  /*dc40*/  LDL R3, [R1+0x268] ;  /* 0x0002680001037983 */ /* 0x000f280000100800 */
[----:B------:R-:W4:Y:S01]  /*dc50*/  LDL R19, [R1+0x278] ;  /* 0x0002780001137983 */ /* 0x000f220000100800 */
[----:B------:R-:W-:-:S02]  /*dc60*/  IADD3 R16, P1, PT, R22, R16, RZ ;  /* 0x0000001016107210 */ /* 0x000fc40007f3e0ff */
[----:B------:R-:W-:Y:S02]  /*dc70*/  PRMT R11, RZ, 0x7610, R11 ;  /* 0x00007610ff0b7816 */ /* 0x000fe4000000000b */
[----:B------:R-:W-:Y:S01]  /*dc80*/  PRMT R28, RZ, 0x7610, R28 ;  /* 0x00007610ff1c7816 */ /* 0x000fe2000000001c */
[----:B---3--:R-:W-:-:S05]  /*dc90*/  IMAD.X R17, R0, 0x1, R17, P1 ;  /* 0x0000000100117824 */ /* 0x008fca00008e0611 */
[----:B------:R-:W3:Y:S04]  /*dca0*/  @!P0 LDG.E.U8 R11, desc[UR10][R16.64] ;  /* 0x0000000a100b8981 */ /* 0x000ee8000c1e1100 */
[----:B------:R-:W3:Y:S04]  /*dcb0*/  LDL R16, [R1+0x284] ;  /* 0x0002840001107983 */ /* 0x000ee80000100800 */
[----:B------:R-:W3:Y:S01]  /*dcc0*/  LDL R17, [R1+0x28c] ;  /* 0x00028c0001117983 */ /* 0x000ee20000100800 */
[----:B--2---:R-:W-:Y:S01]  /*dcd0*/  PRMT R29, RZ, 0x7610, R29 ;  /* 0x00007610ff1d7816 */ /* 0x004fe2000000001d */
[----:B----4-:R-:W-:-:S02]  /*dce0*/  IMAD.X R3, R0, 0x1, R3, P2 ;  /* 0x0000000100037824 */ /* 0x010fc400010e0603 */
[----:B------:R-:W-:-:S03]  /*dcf0*/  IMAD.X R19, R0, 0x1, R19, P3 ;  /* 0x0000000100137824 */ /* 0x000fc600018e0613 */
[----:B------:R0:W2:Y:S04]  /*dd00*/  @!P0 LDG.E.U8 R29, desc[UR10][R2.64] ;  /* 0x0000000a021d8981 */ /* 0x0000a8000c1e1100 */
[----:B------:R-:W4:Y:S04]  /*dd10*/  @!P0 LDG.E.U8 R28, desc[UR10][R18.64] ;  /* 0x0000000a121c8981 */ /* 0x000f28000c1e1100 */
[----:B---3--:R-:W-:Y:S01]  /*dd20*/  STL [R1+0x830], R11 ;  /* 0x0008300b01007387 */ /* 0x008fe20000100800 */
[C---:B0-----:R-:W-:Y:S02]  /*dd30*/  IADD3 R2, P1, PT, R22.reuse, R16, RZ ;  /* 0x0000001016027210 */ /* 0x041fe40007f3e0ff */
[----:B------:R-:W-:Y:S01]  /*dd40*/  IADD3 R16, P2, PT, R22, R17, RZ ;  /* 0x0000001116107210 */ /* 0x000fe20007f5e0ff */
[----:B--2---:R0:W-:Y:S04]  /*dd50*/  STL [R1+0x220], R29 ;  /* 0x0002201d01007387 */ /* 0x0041e80000100800 */
[----:B0-----:R-:W2:Y:S04]  /*dd60*/  LDL.LU R29, [R1+0xa3c] ;  /* 0x000a3c00011d7983 */ /* 0x001ea80000300800 */
[----:B----4-:R0:W-:Y:S04]  /*dd70*/  STL [R1+0x224], R28 ;  /* 0x0002241c01007387 */ /* 0x0101e80000100800 */
[----:B0-----:R-:W3:Y:S04]  /*dd80*/  LDL.LU R28, [R1+0xa38] ;  /* 0x000a3800011c7983 */ /* 0x001ee80000300800 */
[----:B------:R-:W4:Y:S04]  /*dd90*/  LDL R19, [R1+0x29c] ;  /* 0x00029c0001137983 */ /* 0x000f280000100800 */
[----:B------:R-:W3:Y:S04]  /*dda0*/  LDL R3, [R1+0x280] ;  /* 0x0002800001037983 */ /* 0x000ee80000100800 */
[----:B------:R-:W3:Y:S01]  /*ddb0*/  LDL R17, [R1+0x288] ;  /* 0x0002880001117983 */ /* 0x000ee20000100800 */
[----:B------:R-:W-:-:S02]  /*ddc0*/  PRMT R12, RZ, 0x7610, R12 ;  /* 0x00007610ff0c7816 */ /* 0x000fc4000000000c */
[----:B--2---:R-:W-:Y:S02]  /*ddd0*/  PRMT R29, RZ, 0x7610, R29 ;  /* 0x00007610ff1d7816 */ /* 0x004fe4000000001d */
[----:B----4-:R-:W-:Y:S02]  /*dde0*/  IADD3 R18, P3, PT, R22, R19, RZ ;  /* 0x0000001316127210 */ /* 0x010fe40007f7e0ff */
[----:B------:R-:W2:Y:S01]  /*ddf0*/  LDL R19, [R1+0x298] ;  /* 0x0002980001137983 */ /* 0x000ea20000100800 */
[C---:B---3--:R-:W-:Y:S02]  /*de00*/  IMAD.X R3, R0.reuse, 0x1, R3, P1 ;  /* 0x0000000100037824 */ /* 0x048fe400008e0603 */
[----:B------:R-:W-:-:S03]  /*de10*/  IMAD.X R17, R0, 0x1, R17, P2 ;  /* 0x0000000100117824 */ /* 0x000fc600010e0611 */
[----:B------:R-:W3:Y:S04]  /*de20*/  @!P0 LDG.E.U8 R12, desc[UR10][R2.64] ;  /* 0x0000000a020c8981 */ /* 0x000ee8000c1e1100 */
[----:B------:R-:W4:Y:S01]  /*de30*/  @!P0 LDG.E.U8 R29, desc[UR10][R16.64] ;  /* 0x0000000a101d8981 */ /* 0x000f22000c1e1100 */
[----:B------:R-:W-:-:S03]  /*de40*/  PRMT R28, RZ, 0x7610, R28 ;  /* 0x00007610ff1c7816 */ /* 0x000fc6000000001c */
[----:B------:R-:W4:Y:S01]  /*de50*/  LDL R3, [R1+0x2a4] ;  /* 0x0002a40001037983 */ /* 0x000f220000100800 */
[----:B--2---:R-:W-:-:S05]  /*de60*/  IMAD.X R19, R0, 0x1, R19, P3 ;  /* 0x0000000100137824 */ /* 0x004fca00018e0613 */
[----:B------:R-:W2:Y:S04]  /*de70*/  @!P0 LDG.E.U8 R28, desc[UR10][R18.64] ;  /* 0x0000000a121c8981 */ /* 0x000ea8000c1e1100 */
[----:B---3--:R-:W-:Y:S04]  /*de80*/  STL [R1+0x834], R12 ;  /* 0x0008340c01007387 */ /* 0x008fe80000100800 */
[----:B----4-:R0:W-:Y:S04]  /*de90*/  STL [R1+0x21c], R29 ;  /* 0x00021c1d01007387 */ /* 0x0101e80000100800 */
[----:B0-----:R-:W3:Y:S04]  /*dea0*/  LDL.LU R29, [R1+0xa34] ;  /* 0x000a3400011d7983 */ /* 0x001ee80000300800 */
[----:B------:R-:W4:Y:S01]  /*deb0*/  LDL R17, [R1+0x2ac] ;  /* 0x0002ac0001117983 */ /* 0x000f220000100800 */
[----:B------:R-:W-:-:S03]  /*dec0*/  IADD3 R2, P1, PT, R22, R3, RZ ;  /* 0x0000000316027210 */ /* 0x000fc60007f3e0ff */
[----:B--2---:R0:W-:Y:S04]  /*ded0*/  STL [R1+0x218], R28 ;  /* 0x0002181c01007387 */ /* 0x0041e80000100800 */
[----:B0-----:R-:W2:Y:S04]  /*dee0*/  LDL.LU R28, [R1+0xa30] ;  /* 0x000a3000011c7983 */ /* 0x001ea80000300800 */
[----:B------:R-:W2:Y:S04]  /*def0*/  LDL R19, [R1+0x2b4] ;  /* 0x0002b40001137983 */ /* 0x000ea80000100800 */
[----:B------:R-:W2:Y:S01]  /*df00*/  LDL R3, [R1+0x2a0] ;  /* 0x0002a00001037983 */ /* 0x000ea20000100800 */
[----:B----4-:R-:W-:-:S03]  /*df10*/  IADD3 R16, P2, PT, R22, R17, RZ ;  /* 0x0000001116107210 */ /* 0x010fc60007f5e0ff */
[----:B------:R-:W4:Y:S01]  /*df20*/  LDL R17, [R1+0x2a8] ;  /* 0x0002a80001117983 */ /* 0x000f220000100800 */
[----:B------:R-:W-:Y:S02]  /*df30*/  PRMT R13, RZ, 0x7610, R13 ;  /* 0x00007610ff0d7816 */ /* 0x000fe4000000000d */
[----:B---3--:R-:W-:Y:S02]  /*df40*/  PRMT R29, RZ, 0x7610, R29 ;  /* 0x00007610ff1d7816 */ /* 0x008fe4000000001d */
[----:B--2---:R-:W-:Y:S02]  /*df50*/  IADD3 R18, P3, PT, R22, R19, RZ ;  /* 0x0000001316127210 */ /* 0x004fe40007f7e0ff */
[----:B------:R-:W2:Y:S01]  /*df60*/  LDL R19, [R1+0x2b0] ;  /* 0x0002b00001137983 */ /* 0x000ea20000100800 */
[----:B------:R-:W-:-:S05]  /*df70*/  IMAD.X R3, R0, 0x1, R3, P1 ;  /* 0x0000000100037824 */ /* 0x000fca00008e0603 */
[----:B------:R-:W3:Y:S01]  /*df80*/  @!P0 LDG.E.U8 R13, desc[UR10][R2.64] ;  /* 0x0000000a020d8981 */ /* 0x000ee2000c1e1100 */
[----:B----4-:R-:W-:-:S05]  /*df90*/  IMAD.X R17, R0, 0x1, R17, P2 ;  /* 0x0000000100117824 */ /* 0x010fca00010e0611 */
        /* <DEDUP_REMOVED lines=8> */
[----:B------:R-:W4:Y:S04]  /*e020*/  LDL R17, [R1+0x2c4] ;  /* 0x0002c40001117983 */ /* 0x000f280000100800 */
[----:B------:R-:W3:Y:S01]  /*e030*/  LDL R19, [R1+0x2cc] ;  /* 0x0002cc0001137983 */ /* 0x000ee20000100800 */
[----:B------:R-:W-:-:S03]  /*e040*/  IADD3 R2, P1, PT, R22, R3, RZ ;  /* 0x0000000316027210 */ /* 0x000fc60007f3e0ff */
[----:B--2---:R-:W-:Y:S04]  /*e050*/  STL [R1+0x83c], R14 ;  /* 0x00083c0e01007387 */ /* 0x004fe80000100800 */
[----:B------:R-:W2:Y:S01]  /*e060*/  LDL R3, [R1+0x2b8] ;  /* 0x0002b80001037983 */ /* 0x000ea20000100800 */
[----:B----4-:R-:W-:-:S03]  /*e070*/  IADD3 R16, P2, PT, R22, R17, RZ ;  /* 0x0000001116107210 */ /* 0x010fc60007f5e0ff */
[----:B------:R-:W4:Y:S01]  /*e080*/  LDL R17, [R1+0x2c0] ;  /* 0x0002c00001117983 */ /* 0x000f220000100800 */
[----:B---3--:R-:W-:-:S03]  /*e090*/  IADD3 R18, P3, PT, R22, R19, RZ ;  /* 0x0000001316127210 */ /* 0x008fc60007f7e0ff */
[----:B------:R-:W3:Y:S01]  /*e0a0*/  LDL R19, [R1+0x2c8] ;  /* 0x0002c80001137983 */ /* 0x000ee20000100800 */
[----:B------:R-:W-:Y:S02]  /*e0b0*/  PRMT R28, RZ, 0x7610, R28 ;  /* 0x00007610ff1c7816 */ /* 0x000fe4000000001c */
[----:B------:R-:W-:Y:S02]  /*e0c0*/  PRMT R15, RZ, 0x7610, R15 ;  /* 0x00007610ff0f7816 */ /* 0x000fe4000000000f */
[----:B------:R-:W-:Y:S01]  /*e0d0*/  PRMT R29, RZ, 0x7610, R29 ;  /* 0x00007610ff1d7816 */ /* 0x000fe2000000001d */
[----:B--2---:R-:W-:-:S05]  /*e0e0*/  IMAD.X R3, R0, 0x1, R3, P1 ;  /* 0x0000000100037824 */ /* 0x004fca00008e0603 */
[----:B------:R-:W2:Y:S01]  /*e0f0*/  @!P0 LDG.E.U8 R28, desc[UR10][R2.64] ;  /* 0x0000000a021c8981 */ /* 0x000ea2000c1e1100 */
[C---:B----4-:R-:W-:Y:S02]  /*e100*/  IMAD.X R17, R0.reuse, 0x1, R17, P2 ;  /* 0x0000000100117824 */ /* 0x050fe400010e0611 */
[----:B---3--:R-:W-:-:S03]  /*e110*/  IMAD.X R19, R0, 0x1, R19, P3 ;  /* 0x0000000100137824 */ /* 0x008fc600018e0613 */
[----:B------:R-:W3:Y:S04]  /*e120*/  @!P0 LDG.E.U8 R15, desc[UR10][R16.64] ;  /* 0x0000000a100f8981 */ /* 0x000ee8000c1e1100 */
[----:B------:R-:W4:Y:S04]  /*e130*/  @!P0 LDG.E.U8 R29, desc[UR10][R18.64] ;  /* 0x0000000a121d8981 */ /* 0x000f28000c1e1100 */
[----:B--2---:R0:W-:Y:S04]  /*e140*/  STL [R1+0x20c], R28 ;  /* 0x00020c1c01007387 */ /* 0x0041e80000100800 */
[----:B0-----:R-:W2:Y:S04]  /*e150*/  LDL.LU R28, [R1+0xa28] ;  /* 0x000a2800011c7983 */ /* 0x001ea80000300800 */
[----:B------:R-:W2:Y:S04]  /*e160*/  LDL R3, [R1+0x2d4] ;  /* 0x0002d40001037983 */ /* 0x000ea80000100800 */
[----:B------:R-:W2:Y:S04]  /*e170*/  LDL R17, [R1+0x2dc] ;  /* 0x0002dc0001117983 */ /* 0x000ea80000100800 */
[----:B---3--:R-:W-:Y:S04]  /*e180*/  STL [R1+0x840], R15 ;  /* 0x0008400f01007387 */ /* 0x008fe80000100800 */
[----:B----4-:R0:W-:Y:S04]  /*e190*/  STL [R1+0x210], R29 ;  /* 0x0002101d01007387 */ /* 0x0101e80000100800 */
[----:B0-----:R-:W3:Y:S04]  /*e1a0*/  LDL.LU R29, [R1+0xa24] ;  /* 0x000a2400011d7983 */ /* 0x001ee80000300800 */
[----:B------:R-:W4:Y:S01]  /*e1b0*/  LDL R19, [R1+0x2e4] ;  /* 0x0002e40001137983 */ /* 0x000f220000100800 */
[----:B--2---:R-:W-:-:S03]  /*e1c0*/  IADD3 R2, P1, PT, R22, R3, RZ ;  /* 0x0000000316027210 */ /* 0x004fc60007f3e0ff */
[----:B------:R-:W2:Y:S01]  /*e1d0*/  LDL R3, [R1+0x2d0] ;  /* 0x0002d00001037983 */ /* 0x000ea20000100800 */
[----:B------:R-:W-:-:S03]  /*e1e0*/  IADD3 R16, P2, PT, R22, R17, RZ ;  /* 0x0000001116107210 */ /* 0x000fc60007f5e0ff */
[----:B------:R-:W3:Y:S01]  /*e1f0*/  LDL R17, [R1+0x2d8] ;  /* 0x0002d80001117983 */ /* 0x000ee20000100800 */
[----:B----4-:R-:W-:-:S03]  /*e200*/  IADD3 R18, P3, PT, R22, R19, RZ ;  /* 0x0000001316127210 */ /* 0x010fc60007f7e0ff */
[----:B------:R-:W4:Y:S01]  /*e210*/  LDL R19, [R1+0x2e0] ;  /* 0x0002e00001137983 */ /* 0x000f220000100800 */
[----:B------:R-:W-:Y:S02]  /*e220*/  PRMT R24, RZ, 0x7610, R24 ;  /* 0x00007610ff187816 */ /* 0x000fe40000000018 */
[----:B------:R-:W-:Y:S02]  /*e230*/  PRMT R28, RZ, 0x7610, R28 ;  /* 0x00007610ff1c7816 */ /* 0x000fe4000000001c */
[----:B------:R-:W-:Y:S01]  /*e240*/  PRMT R25, RZ, 0x7610, R25 ;  /* 0x00007610ff197816 */ /* 0x000fe20000000019 */
[C---:B--2---:R-:W-:Y:S02]  /*e250*/  IMAD.X R3, R0.reuse, 0x1, R3, P1 ;  /* 0x0000000100037824 */ /* 0x044fe400008e0603 */
[----:B---3--:R-:W-:-:S03]  /*e260*/  IMAD.X R17, R0, 0x1, R17, P2 ;  /* 0x0000000100117824 */ /* 0x008fc600010e0611 */
[----:B------:R-:W2:Y:S04]  /*e270*/  @!P0 LDG.E.U8 R24, desc[UR10][R2.64] ;  /* 0x0000000a02188981 */ /* 0x000ea8000c1e1100 */
[----:B------:R-:W3:Y:S04]  /*e280*/  @!P0 LDG.E.U8 R28, desc[UR10][R16.64] ;  /* 0x0000000a101c8981 */ /* 0x000ee8000c1e1100 */
[----:B------:R-:W3:Y:S01]  /*e290*/  LDL R3, [R1+0x2ec] ;  /* 0x0002ec0001037983 */ /* 0x000ee20000100800 */
[----:B----4-:R-:W-:-:S05]  /*e2a0*/  IMAD.X R19, R0, 0x1, R19, P3 ;  /* 0x0000000100137824 */ /* 0x010fca00018e0613 */
[----:B------:R-:W4:Y:S04]  /*e2b0*/  @!P0 LDG.E.U8 R25, desc[UR10][R18.64] ;  /* 0x0000000a12198981 */ /* 0x000f28000c1e1100 */
[----:B--2---:R-:W-:Y:S04]  /*e2c0*/  STL [R1+0x844], R24 ;  /* 0x0008441801007387 */ /* 0x004fe80000100800 */
[----:B---3--:R0:W-:Y:S01]  /*e2d0*/  STL [R1+0x208], R28 ;  /* 0x0002081c01007387 */ /* 0x0081e20000100800 */
[----:B------:R-:W-:-:S03]  /*e2e0*/  IADD3 R2, P1, PT, R22, R3, RZ ;  /* 0x0000000316027210 */ /* 0x000fc60007f3e0ff */
[----:B0-----:R-:W2:Y:S04]  /*e2f0*/  LDL.LU R28, [R1+0xa20] ;  /* 0x000a2000011c7983 */ /* 0x001ea80000300800 */
[----:B------:R-:W3:Y:S04]  /*e300*/  LDL R17, [R1+0x2f4] ;  /* 0x0002f40001117983 */ /* 0x000ee80000100800 */
[----:B------:R-:W2:Y:S04]  /*e310*/  LDL R19, [R1+0x2fc] ;  /* 0x0002fc0001137983 */ /* 0x000ea80000100800 */
[----:B----4-:R-:W-:Y:S04]  /*e320*/  STL [R1+0x848], R25 ;  /* 0x0008481901007387 */ /* 0x010fe80000100800 */
[----:B------:R-:W4:Y:S01]  /*e330*/  LDL R3, [R1+0x2e8] ;  /* 0x0002e80001037983 */ /* 0x000f220000100800 */
[----:B------:R-:W-:-:S02]  /*e340*/  PRMT R29, RZ, 0x7610, R29 ;  /* 0x00007610ff1d7816 */ /* 0x000fc4000000001d */
[C---:B---3--:R-:W-:Y:S02]  /*e350*/  IADD3 R16, P2, PT, R22.reuse, R17, RZ ;  /* 0x0000001116107210 */ /* 0x048fe40007f5e0ff */
[----:B------:R-:W3:Y:S01]  /*e360*/  LDL R17, [R1+0x2f0] ;  /* 0x0002f00001117983 */ /* 0x000ee20000100800 */
[----:B--2---:R-:W-:-:S03]  /*e370*/  IADD3 R18, P3, PT, R22, R19, RZ ;  /* 0x0000001316127210 */ /* 0x004fc60007f7e0ff */
[----:B------:R-:W2:Y:S01]  /*e380*/  LDL R19, [R1+0x2f8] ;  /* 0x0002f80001137983 */ /* 0x000ea20000100800 */
[----:B----4-:R-:W-:-:S05]  /*e390*/  IMAD.X R3, R0, 0x1, R3, P1 ;  /* 0x0000000100037824 */ /* 0x010fca00008e0603 */
[----:B------:R-:W4:Y:S01]  /*e3a0*/  @!P0 LDG.E.U8 R29, desc[UR10][R2.64] ;  /* 0x0000000a021d8981 */ /* 0x000f22000c1e1100 */
[----:B------:R-:W-:Y:S02]  /*e3b0*/  PRMT R26, RZ, 0x7610, R26 ;  /* 0x00007610ff1a7816 */ /* 0x000fe4000000001a */
[----:B------:R-:W-:Y:S01]  /*e3c0*/  PRMT R28, RZ, 0x7610, R28 ;  /* 0x00007610ff1c7816 */ /* 0x000fe2000000001c */
[C---:B---3--:R-:W-:Y:S02]  /*e3d0*/  IMAD.X R17, R0.reuse, 0x1, R17, P2 ;  /* 0x0000000100117824 */ /* 0x048fe400010e0611 */
[----:B--2---:R-:W-:-:S03]  /*e3e0*/  IMAD.X R19, R0, 0x1, R19, P3 ;  /* 0x0000000100137824 */ /* 0x004fc600018e0613 */
[----:B------:R-:W2:Y:S04]  /*e3f0*/  @!P0 LDG.E.U8 R26, desc[UR10][R16.64] ;  /* 0x0000000a101a8981 */ /* 0x000ea8000c1e1100 */
[----:B------:R-:W3:Y:S04]  /*e400*/  @!P0 LDG.E.U8 R28, desc[UR10][R18.64] ;  /* 0x0000000a121c8981 */ /* 0x000ee8000c1e1100 */
[----:B----4-:R0:W-:Y:S04]  /*e410*/  STL [R1+0x200], R29 ;  /* 0x0002001d01007387 */ /* 0x0101e80000100800 */
[----:B0-----:R-:W4:Y:S04]  /*e420*/  LDL.LU R29, [R1+0xa1c] ;  /* 0x000a1c00011d7983 */ /* 0x001f280000300800 */
[----:B------:R-:W4:Y:S04]  /*e430*/  LDL R3, [R1+0x304] ;  /* 0x0003040001037983 */ /* 0x000f280000100800 */
[----:B------:R-:W4:Y:S04]  /*e440*/  LDL R17, [R1+0x30c] ;  /* 0x00030c0001117983 */ /* 0x000f280000100800 */
[----:B--2---:R-:W-:Y:S04]  /*e450*/  STL [R1+0x84c], R26 ;  /* 0x00084c1a01007387 */ /* 0x004fe80000100800 */
[----:B---3--:R0:W-:Y:S04]  /*e460*/  STL [R1+0x204], R28 ;  /* 0x0002041c01007387 */ /* 0x0081e80000100800 */
[----:B0-----:R-:W2:Y:S04]  /*e470*/  LDL.LU R28, [R1+0xa18] ;  /* 0x000a1800011c7983 */ /* 0x001ea80000300800 */
[----:B------:R-:W3:Y:S01]  /*e480*/  LDL R19, [R1+0x314] ;  /* 0x0003140001137983 */ /* 0x000ee20000100800 */
[----:B----4-:R-:W-:-:S03]  /*e490*/  IADD3 R2, P1, PT, R22, R3, RZ ;  /* 0x0000000316027210 */ /* 0x010fc60007f3e0ff */
[----:B------:R-:W4:Y:S01]  /*e4a0*/  LDL R3, [R1+0x300] ;  /* 0x0003000001037983 */ /* 0x000f220000100800 */
[----:B------:R-:W-:-:S03]  /*e4b0*/  IADD3 R16, P2, PT, R22, R17, RZ ;  /* 0x0000001116107210 */ /* 0x000fc60007f5e0ff */
[----:B------:R-:W2:Y:S01]  /*e4c0*/  LDL R17, [R1+0x308] ;  /* 0x0003080001117983 */ /* 0x000ea20000100800 */
[----:B------:R-:W-:Y:S02]  /*e4d0*/  PRMT R27, RZ, 0x7610, R27 ;  /* 0x00007610ff1b7816 */ /* 0x000fe4000000001b */
[----:B------:R-:W-:Y:S02]  /*e4e0*/  PRMT R29, RZ, 0x7610, R29 ;  /* 0x00007610ff1d7816 */ /* 0x000fe4000000001d */
[----:B---3--:R-:W-:Y:S02]  /*e4f0*/  IADD3 R18, P3, PT, R22, R19, RZ ;  /* 0x0000001316127210 */ /* 0x008fe40007f7e0ff */
[----:B------:R-:W3:Y:S01]  /*e500*/  LDL R19, [R1+0x310] ;  /* 0x0003100001137983 */ /* 0x000ee20000100800 */
[C---:B----4-:R-:W-:Y:S02]  /*e510*/  IMAD.X R3, R0.reuse, 0x1, R3, P1 ;  /* 0x0000000100037824 */ /* 0x050fe400008e0603 */
[----:B--2---:R-:W-:-:S03]  /*e520*/  IMAD.X R17, R0, 0x1, R17, P2 ;  /* 0x0000000100117824 */ /* 0x004fc600010e0611 */
[----:B------:R-:W2:Y:S04]  /*e530*/  @!P0 LDG.E.U8 R27, desc[UR10][R2.64] ;  /* 0x0000000a021b8981 */ /* 0x000ea8000c1e1100 */
[----:B------:R-:W4:Y:S01]  /*e540*/  @!P0 LDG.E.U8 R29, desc[UR10][R16.64] ;  /* 0x0000000a101d8981 */ /* 0x000f22000c1e1100 */
[----:B------:R-:W-:-:S03]  /*e550*/  PRMT R5, RZ, 0x7610, R5 ;  /* 0x00007610ff057816 */ /* 0x000fc60000000005 */
[----:B------:R-:W4:Y:S01]  /*e560*/  LDL R3, [R1+0x31c] ;  /* 0x00031c0001037983 */ /* 0x000f220000100800 */
[----:B---3--:R-:W-:-:S05]  /*e570*/  IMAD.X R19, R0, 0x1, R19, P3 ;  /* 0x0000000100137824 */ /* 0x008fca00018e0613 */
[----:B------:R-:W3:Y:S04]  /*e580*/  @!P0 LDG.E.U8 R5, desc[UR10][R18.64] ;  /* 0x0000000a12058981 */ /* 0x000ee8000c1e1100 */
[----:B--2---:R-:W-:Y:S04]  /*e590*/  STL [R1+0x850], R27 ;  /* 0x0008501b01007387 */ /* 0x004fe80000100800 */
[----:B----4-:R0:W-:Y:S04]  /*e5a0*/  STL [R1+0x1fc], R29 ;  /* 0x0001fc1d01007387 */ /* 0x0101e80000100800 */
[----:B0-----:R-:W2:Y:S04]  /*e5b0*/  LDL.LU R29, [R1+0xa14] ;  /* 0x000a1400011d7983 */ /* 0x001ea80000300800 */
[----:B------:R-:W4:Y:S04]  /*e5c0*/  LDL R17, [R1+0x324] ;  /* 0x0003240001117983 */ /* 0x000f280000100800 */
[----:B------:R-:W2:Y:S01]  /*e5d0*/  LDL R19, [R1+0x32c] ;  /* 0x00032c0001137983 */ /* 0x000ea20000100800 */
[----:B------:R-:W-:-:S03]  /*e5e0*/  IADD3 R2, P1, PT, R22, R3, RZ ;  /* 0x0000000316027210 */ /* 0x000fc60007f3e0ff */
[----:B---3--:R-:W-:Y:S04]  /*e5f0*/  STL [R1+0x854], R5 ;  /* 0x0008540501007387 */ /* 0x008fe80000100800 */
[----:B------:R-:W3:Y:S01]  /*e600*/  LDL R3, [R1+0x318] ;  /* 0x0003180001037983 */ /* 0x000ee20000100800 */
[----:B----4-:R-:W-:-:S03]  /*e610*/  IADD3 R16, P2, PT, R22, R17, RZ ;  /* 0x0000001116107210 */ /* 0x010fc60007f5e0ff */
[----:B------:R-:W4:Y:S01]  /*e620*/  LDL R17, [R1+0x320] ;  /* 0x0003200001117983 */ /* 0x000f220000100800 */
[----:B--2---:R-:W-:-:S03]  /*e630*/  IADD3 R18, P3, PT, R22, R19, RZ ;  /* 0x0000001316127210 */ /* 0x004fc60007f7e0ff */
[----:B------:R-:W2:Y:S01]  /*e640*/  LDL R19, [R1+0x328] ;  /* 0x0003280001137983 */ /* 0x000ea20000100800 */
[----:B------:R-:W-:Y:S02]  /*e650*/  PRMT R28, RZ, 0x7610, R28 ;  /* 0x00007610ff1c7816 */ /* 0x000fe4000000001c */
[----:B------:R-:W-:Y:S02]  /*e660*/  PRMT R4, RZ, 0x7610, R4 ;  /* 0x00007610ff047816 */ /* 0x000fe40000000004 */
[----:B------:R-:W-:Y:S01]  /*e670*/  PRMT R29, RZ, 0x7610, R29 ;  /* 0x00007610ff1d7816 */ /* 0x000fe2000000001d */
[----:B---3--:R-:W-:-:S05]  /*e680*/  IMAD.X R3, R0, 0x1, R3, P1 ;  /* 0x0000000100037824 */ /* 0x008fca00008e0603 */
[----:B------:R-:W3:Y:S01]  /*e690*/  @!P0 LDG.E.U8 R28, desc[UR10][R2.64] ;  /* 0x0000000a021c8981 */ /* 0x000ee2000c1e1100 */
[C---:B----4-:R-:W-:Y:S02]  /*e6a0*/  IMAD.X R17, R0.reuse, 0x1, R17, P2 ;  /* 0x0000000100117824 */ /* 0x050fe400010e0611 */
[----:B--2---:R-:W-:-:S03]  /*e6b0*/  IMAD.X R19, R0, 0x1, R19, P3 ;  /* 0x0000000100137824 */ /* 0x004fc600018e0613 */
[----:B------:R-:W2:Y:S04]  /*e6c0*/  @!P0 LDG.E.U8 R4, desc[UR10][R16.64] ;  /* 0x0000000a10048981 */ /* 0x000ea8000c1e1100 */
[----:B------:R-:W4:Y:S04]  /*e6d0*/  @!P0 LDG.E.U8 R29, desc[UR10][R18.64] ;  /* 0x0000000a121d8981 */ /* 0x000f28000c1e1100 */
[----:B---3--:R0:W-:Y:S04]  /*e6e0*/  STL [R1+0x1f4], R28 ;  /* 0x0001f41c01007387 */ /* 0x0081e80000100800 */
[----:B0-----:R-:W3:Y:S04]  /*e6f0*/  LDL.LU R28, [R1+0xa10] ;  /* 0x000a1000011c7983 */ /* 0x001ee80000300800 */
[----:B------:R-:W3:Y:S04]  /*e700*/  LDL R3, [R1+0x334] ;  /* 0x0003340001037983 */ /* 0x000ee80000100800 */
[----:B------:R-:W3:Y:S04]  /*e710*/  LDL R17, [R1+0x33c] ;  /* 0x00033c0001117983 */ /* 0x000ee80000100800 */
[----:B--2---:R-:W-:Y:S04]  /*e720*/  STL [R1+0x858], R4 ;  /* 0x0008580401007387 */ /* 0x004fe80000100800 */
[----:B----4-:R0:W-:Y:S04]  /*e730*/  STL [R1+0x1f8], R29 ;  /* 0x0001f81d01007387 */ /* 0x0101e80000100800 */
[----:B0-----:R-:W2:Y:S04]  /*e740*/  LDL.LU R29, [R1+0xa0c] ;  /* 0x000a0c00011d7983 */ /* 0x001ea80000300800 */
[----:B------:R-:W4:Y:S01]  /*e750*/  LDL R19, [R1+0x34c] ;  /* 0x00034c0001137983 */ /* 0x000f220000100800 */
[----:B---3--:R-:W-:-:S03]  /*e760*/  IADD3 R2, P1, PT, R22, R3, RZ ;  /* 0x0000000316027210 */ /* 0x008fc60007f3e0ff */
[----:B------:R-:W3:Y:S01]  /*e770*/  LDL R3, [R1+0x330] ;  /* 0x0003300001037983 */ /* 0x000ee20000100800 */
[----:B------:R-:W-:-:S03]  /*e780*/  IADD3 R16, P2, PT, R22, R17, RZ ;  /* 0x0000001116107210 */ /* 0x000fc60007f5e0ff */
[----:B------:R-:W3:Y:S01]  /*e790*/  LDL R17, [R1+0x338] ;  /* 0x0003380001117983 */ /* 0x000ee20000100800 */
[----:B----4-:R-:W-:-:S03]  /*e7a0*/  IADD3 R18, P3, PT, R22, R19, RZ ;  /* 0x0000001316127210 */ /* 0x010fc60007f7e0ff */
[----:B------:R-:W4:Y:S01]  /*e7b0*/  LDL R19, [R1+0x348] ;  /* 0x0003480001137983 */ /* 0x000f220000100800 */
[----:B------:R-:W-:Y:S02]  /*e7c0*/  PRMT R11, RZ, 0x7610, R11 ;  /* 0x00007610ff0b7816 */ /* 0x000fe4000000000b */
[----:B------:R-:W-:Y:S02]  /*e7d0*/  PRMT R28, RZ, 0x7610, R28 ;  /* 0x00007610ff1c7816 */ /* 0x000fe4000000001c */
[----:B--2---:R-:W-:Y:S01]  /*e7e0*/  PRMT R29, RZ, 0x7610, R29 ;  /* 0x00007610ff1d7816 */ /* 0x004fe2000000001d */
[C---:B---3--:R-:W-:Y:S02]  /*e7f0*/  IMAD.X R3, R0.reuse, 0x1, R3, P1 ;  /* 0x0000000100037824 */ /* 0x048fe400008e0603 */
[----:B------:R-:W-:-:S03]  /*e800*/  IMAD.X R17, R0, 0x1, R17, P2 ;  /* 0x0000000100117824 */ /* 0x000fc600010e0611 */
[----:B------:R-:W2:Y:S04]  /*e810*/  @!P0 LDG.E.U8 R11, desc[UR10][R2.64] ;  /* 0x0000000a020b8981 */ /* 0x000ea8000c1e1100 */
[----:B------:R-:W3:Y:S04]  /*e820*/  @!P0 LDG.E.U8 R28, desc[UR10][R16.64] ;  /* 0x0000000a101c8981 */ /* 0x000ee8000c1e1100 */
[----:B------:R-:W3:Y:S01]  /*e830*/  LDL R3, [R1+0x354] ;  /* 0x0003540001037983 */ /* 0x000ee20000100800 */
[----:B----4-:R-:W-:-:S05]  /*e840*/  IMAD.X R19, R0, 0x1, R19, P3 ;  /* 0x0000000100137824 */ /* 0x010fca00018e0613 */
[----:B------:R-:W4:Y:S04]  /*e850*/  @!P0 LDG.E.U8 R29, desc[UR10][R18.64] ;  /* 0x0000000a121d8981 */ /* 0x000f28000c1e1100 */
[----:B--2---:R-:W-:Y:S04]  /*e860*/  STL [R1+0x85c], R11 ;  /* 0x00085c0b01007387 */ /* 0x004fe80000100800 */
[----:B---3--:R0:W-:Y:S04]  /*e870*/  STL [R1+0x1ec], R28 ;  /* 0x0001ec1c01007387 */ /* 0x0081e80000100800 */
[----:B0-----:R-:W2:Y:S04]  /*e880*/  LDL.LU R28, [R1+0xa08] ;  /* 0x000a0800011c7983 */ /* 0x001ea80000300800 */
[----:B------:R-:W3:Y:S04]  /*e890*/  LDL R17, [R1+0x35c] ;  /* 0x00035c0001117983 */ /* 0x000ee80000100800 */
[----:B----4-:R0:W-:Y:S04]  /*e8a0*/  STL [R1+0x1f0], R29 ;  /* 0x0001f01d01007387 */ /* 0x0101e80000100800 */
[----:B0-----:R-:W4:Y:S04]  /*e8b0*/  LDL.LU R29, [R1+0xa04] ;  /* 0x000a0400011d7983 */ /* 0x001f280000300800 */
[----:B------:R-:W2:Y:S01]  /*e8c0*/  LDL R19, [R1+0x36c] ;  /* 0x00036c0001137983 */ /* 0x000ea20000100800 */
[----:B------:R-:W-:-:S03]  /*e8d0*/  IADD3 R2, P1, PT, R22, R3, RZ ;  /* 0x0000000316027210 */ /* 0x000fc60007f3e0ff */
[----:B------:R-:W4:Y:S01]  /*e8e0*/  LDL R3, [R1+0x350] ;  /* 0x0003500001037983 */ /* 0x000f220000100800 */
[----:B---3--:R-:W-:-:S03]  /*e8f0*/  IADD3 R16, P2, PT, R22, R17, RZ ;  /* 0x0000001116107210 */ /* 0x008fc60007f5e0ff */
[----:B------:R-:W3:Y:S01]  /*e900*/  LDL R17, [R1+0x358] ;  /* 0x0003580001117983 */ /* 0x000ee20000100800 */
[----:B--2---:R-:W-:-:S03]  /*e910*/  IADD3 R18, P3, PT, R22, R19, RZ ;  /* 0x0000001316127210 */ /* 0x004fc60007f7e0ff */
[----:B------:R-:W2:Y:S01]  /*e920*/  LDL R19, [R1+0x368] ;  /* 0x0003680001137983 */ /* 0x000ea20000100800 */
[----:B------:R-:W-:Y:S01]  /*e930*/  PRMT R12, RZ, 0x7610, R12 ;  /* 0x00007610ff0c7816 */ /* 0x000fe2000000000c */
[C---:B----4-:R-:W-:Y:S01]  /*e940*/  IMAD.X R3, R0.reuse, 0x1, R3, P1 ;  /* 0x0000000100037824 */ /* 0x050fe200008e0603 */
[----:B------:R-:W-:Y:S02]  /*e950*/  PRMT R28, RZ, 0x7610, R28 ;  /* 0x00007610ff1c7816 */ /* 0x000fe4000000001c */
[----:B------:R-:W-:Y:S02]  /*e960*/  PRMT R29, RZ, 0x7610, R29 ;  /* 0x00007610ff1d7816 */ /* 0x000fe4000000001d */
[----:B------:R-:W4:Y:S04]  /*e970*/  @!P0 LDG.E.U8 R12, desc[UR10][R2.64] ;  /* 0x0000000a020c8981 */ /* 0x000f28000c1e1100 */
[----:B------:R-:W4:Y:S01]  /*e980*/  LDL R3, [R1+0x374] ;  /* 0x0003740001037983 */ /* 0x000f220000100800 */
[----:B---3--:R-:W-:-:S05]  /*e990*/  IMAD.X R17, R0, 0x1, R17, P2 ;  /* 0x0000000100117824 */ /* 0x008fca00010e0611 */
[----:B------:R-:W3:Y:S01]  /*e9a0*/  @!P0 LDG.E.U8 R28, desc[UR10][R16.64] ;  /* 0x0000000a101c8981 */ /* 0x000ee2000c1e1100 */
[----:B--2---:R-:W-:-:S05]  /*e9b0*/  IMAD.X R19, R0, 0x1, R19, P3 ;  /* 0x0000000100137824 */ /* 0x004fca00018e0613 */
[----:B------:R-:W2:Y:S04]  /*e9c0*/  @!P0 LDG.E.U8 R29, desc[UR10][R18.64] ;  /* 0x0000000a121d8981 */ /* 0x000ea8000c1e1100 */
[----:B----4-:R-:W-:Y:S04]  /*e9d0*/  STL [R1+0x860], R12 ;  /* 0x0008600c01007387 */ /* 0x010fe80000100800 */
[----:B---3--:R0:W-:Y:S04]  /*e9e0*/  STL [R1+0x1dc], R28 ;  /* 0x0001dc1c01007387 */ /* 0x0081e80000100800 */
[----:B0-----:R-:W3:Y:S04]  /*e9f0*/  LDL.LU R28, [R1+0xa00] ;  /* 0x000a0000011c7983 */ /* 0x001ee80000300800 */
[----:B------:R-:W4:Y:S04]  /*ea00*/  LDL R17, [R1+0x37c] ;  /* 0x00037c0001117983 */ /* 0x000f280000100800 */
[----:B--2---:R0:W-:Y:S04]  /*ea10*/  STL [R1+0x1e0], R29 ;  /* 0x0001e01d01007387 */ /* 0x0041e80000100800 */
[----:B0-----:R-:W2:Y:S04]  /*ea20*/  LDL.LU R29, [R1+0x9fc] ;  /* 0x0009fc00011d7983 */ /* 0x001ea80000300800 */
[----:B------:R-:W2:Y:S01]  /*ea30*/  LDL R19, [R1+0x38c] ;  /* 0x00038c0001137983 */ /* 0x000ea20000100800 */
[----:B------:R-:W-:-:S03]  /*ea40*/  IADD3 R2, P1, PT, R22, R3, RZ ;  /* 0x0000000316027210 */ /* 0x000fc60007f3e0ff */
[----:B------:R-:W3:Y:S01]  /*ea50*/  LDL R3, [R1+0x370] ;  /* 0x0003700001037983 */ /* 0x000ee20000100800 */
[----:B----4-:R-:W-:-:S03]  /*ea60*/  IADD3 R16, P2, PT, R22, R17, RZ ;  /* 0x0000001116107210 */ /* 0x010fc60007f5e0ff */
[----:B------:R-:W4:Y:S01]  /*ea70*/  LDL R17, [R1+0x378] ;  /* 0x0003780001117983 */ /* 0x000f220000100800 */
[----:B--2---:R-:W-:-:S03]  /*ea80*/  IADD3 R18, P3, PT, R22, R19, RZ ;  /* 0x0000001316127210 */ /* 0x004fc60007f7e0ff */
[----:B------:R-:W2:Y:S01]  /*ea90*/  LDL R19, [R1+0x388] ;  /* 0x0003880001137983 */ /* 0x000ea20000100800 */
[----:B------:R-:W-:Y:S01]  /*eaa0*/  PRMT R13, RZ, 0x7610, R13 ;  /* 0x00007610ff0d7816 */ /* 0x000fe2000000000d */
[C---:B---3--:R-:W-:Y:S01]  /*eab0*/  IMAD.X R3, R0.reuse, 0x1, R3, P1 ;  /* 0x0000000100037824 */ /* 0x048fe200008e0603 */
[----:B------:R-:W-:Y:S02]  /*eac0*/  PRMT R28, RZ, 0x7610, R28 ;  /* 0x00007610ff1c7816 */ /* 0x000fe4000000001c */
[----:B------:R-:W-:Y:S02]  /*ead0*/  PRMT R29, RZ, 0x7610, R29 ;  /* 0x00007610ff1d7816 */ /* 0x000fe4000000001d */
[----:B------:R-:W3:Y:S04]  /*eae0*/  @!P0 LDG.E.U8 R13, desc[UR10][R2.64] ;  /* 0x0000000a020d8981 */ /* 0x000ee8000c1e1100 */
[----:B------:R-:W3:Y:S01]  /*eaf0*/  LDL R3, [R1+0x394] ;  /* 0x0003940001037983 */ /* 0x000ee20000100800 */
[----:B----4-:R-:W-:-:S05]  /*eb00*/  IMAD.X R17, R0, 0x1, R17, P2 ;  /* 0x0000000100117824 */ /* 0x010fca00010e0611 */
[----:B------:R-:W4:Y:S01]  /*eb10*/  @!P0 LDG.E.U8 R28, desc[UR10][R16.64] ;  /* 0x0000000a101c8981 */ /* 0x000f22000c1e1100 */
[----:B--2---:R-:W-:-:S05]  /*eb20*/  IMAD.X R19, R0, 0x1, R19, P3 ;  /* 0x0000000100137824 */ /* 0x004fca00018e0613 */
[----:B------:R-:W2:Y:S04]  /*eb30*/  @!P0 LDG.E.U8 R29, desc[UR10][R18.64] ;  /* 0x0000000a121d8981 */ /* 0x000ea8000c1e1100 */
[----:B---3--:R-:W-:Y:S04]  /*eb40*/  STL [R1+0x864], R13 ;  /* 0x0008640d01007387 */ /* 0x008fe80000100800 */
[----:B----4-:R0:W-:Y:S04]  /*eb50*/  STL [R1+0x1b8], R28 ;  /* 0x0001b81c01007387 */ /* 0x0101e80000100800 */
        /* <DEDUP_REMOVED lines=21> */
[----:B---3--:R-:W-:Y:S01]  /*ecb0*/  STL [R1+0x868], R14 ;  /* 0x0008680e01007387 */ /* 0x008fe20000100800 */
[----:B------:R-:W-:-:S03]  /*ecc0*/  IADD3 R2, P1, PT, R22, R3, RZ ;  /* 0x0000000316027210 */ /* 0x000fc60007f3e0ff */
[----:B----4-:R0:W-:Y:S04]  /*ecd0*/  STL [R1+0x1ac], R28 ;  /* 0x0001ac1c01007387 */ /* 0x0101e80000100800 */
[----:B0-----:R-:W3:Y:S04]  /*ece0*/  LDL.LU R28, [R1+0x9f0] ;  /* 0x0009f000011c7983 */ /* 0x001ee80000300800 */
[----:B------:R-:W4:Y:S04]  /*ecf0*/  LDL R17, [R1+0x3b4] ;  /* 0x0003b40001117983 */ /* 0x000f280000100800 */
[----:B------:R-:W3:Y:S04]  /*ed00*/  LDL R19, [R1+0x3bc] ;  /* 0x0003bc0001137983 */ /* 0x000ee80000100800 */
[----:B--2---:R-:W-:Y:S04]  /*ed10*/  STL [R1+0x86c], R15 ;  /* 0x00086c0f01007387 */ /* 0x004fe80000100800 */
[----:B------:R-:W2:Y:S01]  /*ed20*/  LDL R3, [R1+0x3a8] ;  /* 0x0003a80001037983 */ /* 0x000ea20000100800 */
[----:B------:R-:W-:-:S02]  /*ed30*/  PRMT R29, RZ, 0x7610, R29 ;  /* 0x00007610ff1d7816 */ /* 0x000fc4000000001d */
[C---:B----4-:R-:W-:Y:S02]  /*ed40*/  IADD3 R16, P2, PT, R22.reuse, R17, RZ ;  /* 0x0000001116107210 */ /* 0x050fe40007f5e0ff */
[----:B------:R-:W4:Y:S01]  /*ed50*/  LDL R17, [R1+0x3b0] ;  /* 0x0003b00001117983 */ /* 0x000f220000100800 */
[----:B---3--:R-:W-:-:S03]  /*ed60*/  IADD3 R18, P3, PT, R22, R19, RZ ;  /* 0x0000001316127210 */ /* 0x008fc60007f7e0ff */
[----:B------:R-:W3:Y:S01]  /*ed70*/  LDL R19, [R1+0x3b8] ;  /* 0x0003b80001137983 */ /* 0x000ee20000100800 */
[----:B--2---:R-:W-:-:S05]  /*ed80*/  IMAD.X R3, R0, 0x1, R3, P1 ;  /* 0x0000000100037824 */ /* 0x004fca00008e0603 */
[----:B------:R-:W2:Y:S01]  /*ed90*/  @!P0 LDG.E.U8 R29, desc[UR10][R2.64] ;  /* 0x0000000a021d8981 */ /* 0x000ea2000c1e1100 */
[----:B------:R-:W-:Y:S02]  /*eda0*/  PRMT R24, RZ, 0x7610, R24 ;  /* 0x00007610ff187816 */ /* 0x000fe40000000018 */
[----:B------:R-:W-:Y:S01]  /*edb0*/  PRMT R28, RZ, 0x7610, R28 ;  /* 0x00007610ff1c7816 */ /* 0x000fe2000000001c */
        /* <DEDUP_REMOVED lines=16> */
[----:B------:R-:W-:Y:S02]  /*eec0*/  PRMT R25, RZ, 0x7610, R25 ;  /* 0x00007610ff197816 */ /* 0x000fe40000000019 */
[----:B------:R-:W-:Y:S02]  /*eed0*/  PRMT R29, RZ, 0x7610, R29 ;  /* 0x00007610ff1d7816 */ /* 0x000fe4000000001d */
[----:B----4-:R-:W-:Y:S02]  /*eee0*/  IADD3 R18, P3, PT, R22, R19, RZ ;  /* 0x0000001316127210 */ /* 0x010fe40007f7e0ff */
[----:B------:R-:W4:Y:S01]  /*eef0*/  LDL R19, [R1+0x3d4] ;  /* 0x0003d40001137983 */ /* 0x000f220000100800 */
[C---:B--2---:R-:W-:Y:S02]  /*ef00*/  IMAD.X R3, R0.reuse, 0x1, R3, P1 ;  /* 0x0000000100037824 */ /* 0x044fe400008e0603 */
[----:B---3--:R-:W-:-:S03]  /*ef10*/  IMAD.X R17, R0, 0x1, R17, P2 ;  /* 0x0000000100117824 */ /* 0x008fc600010e0611 */
[----:B------:R-:W2:Y:S04]  /*ef20*/  @!P0 LDG.E.U8 R25, desc[UR10][R2.64] ;  /* 0x0000000a02198981 */ /* 0x000ea8000c1e1100 */
[----:B------:R-:W3:Y:S01]  /*ef30*/  @!P0 LDG.E.U8 R29, desc[UR10][R16.64] ;  /* 0x0000000a101d8981 */ /* 0x000ee2000c1e1100 */
[----:B------:R-:W-:-:S03]  /*ef40*/  PRMT R26, RZ, 0x7610, R26 ;  /* 0x00007610ff1a7816 */ /* 0x000fc6000000001a */
[----:B------:R-:W3:Y:S01]  /*ef50*/  LDL R3, [R1+0x3e0] ;  /* 0x0003e00001037983 */ /* 0x000ee20000100800 */
[----:B----4-:R-:W-:-:S05]  /*ef60*/  IMAD.X R19, R0, 0x1, R19, P3 ;  /* 0x0000000100137824 */ /* 0x010fca00018e0613 */
[----:B------:R-:W4:Y:S04]  /*ef70*/  @!P0 LDG.E.U8 R26, desc[UR10][R18.64] ;  /* 0x0000000a121a8981 */ /* 0x000f28000c1e1100 */
[----:B--2---:R-:W-:Y:S04]  /*ef80*/  STL [R1+0x874], R25 ;  /* 0x0008741901007387 */ /* 0x004fe80000100800 */
[----:B---3--:R0:W-:Y:S04]  /*ef90*/  STL [R1+0x18c], R29 ;  /* 0x00018c1d01007387 */ /* 0x0081e80000100800 */
[----:B0-----:R-:W2:Y:S04]  /*efa0*/  LDL.LU R29, [R1+0x9e4] ;  /* 0x0009e400011d7983 */ /* 0x001ea80000300800 */
[----:B------:R-:W3:Y:S04]  /*efb0*/  LDL R17, [R1+0x3e8] ;  /* 0x0003e80001117983 */ /* 0x000ee80000100800 */
[----:B------:R-:W2:Y:S01]  /*efc0*/  LDL R19, [R1+0x3f0] ;  /* 0x0003f00001137983 */ /* 0x000ea20000100800 */
[----:B------:R-:W-:-:S03]  /*efd0*/  IADD3 R2, P1, PT, R22, R3, RZ ;  /* 0x0000000316027210 */ /* 0x000fc60007f3e0ff */
[----:B----4-:R-:W-:Y:S04]  /*efe0*/  STL [R1+0x878], R26 ;  /* 0x0008781a01007387 */ /* 0x010fe80000100800 */
[----:B------:R-:W4:Y:S01]  /*eff0*/  LDL R3, [R1+0x3dc] ;  /* 0x0003dc0001037983 */ /* 0x000f220000100800 */
[----:B---3--:R-:W-:-:S03]  /*f000*/  IADD3 R16, P2, PT, R22, R17, RZ ;  /* 0x0000001116107210 */ /* 0x008fc60007f5e0ff */
[----:B------:R-:W3:Y:S01]  /*f010*/  LDL R17, [R1+0x3e4] ;  /* 0x0003e40001117983 */ /* 0x000ee20000100800 */
[----:B--2---:R-:W-:-:S03]  /*f020*/  IADD3 R18, P3, PT, R22, R19, RZ ;  /* 0x0000001316127210 */ /* 0x004fc60007f7e0ff */
[----:B------:R-:W2:Y:S01]  /*f030*/  LDL R19, [R1+0x3ec] ;  /* 0x0003ec0001137983 */ /* 0x000ea20000100800 */
[----:B------:R-:W-:Y:S02]  /*f040*/  PRMT R28, RZ, 0x7610, R28 ;  /* 0x00007610ff1c7816 */ /* 0x000fe4000000001c */
[----:B------:R-:W-:Y:S02]  /*f050*/  PRMT R27, RZ, 0x7610, R27 ;  /* 0x00007610ff1b7816 */ /* 0x000fe4000000001b */
[----:B------:R-:W-:Y:S01]  /*f060*/  PRMT R29, RZ, 0x7610, R29 ;  /* 0x00007610ff1d7816 */ /* 0x000fe2000000001d */
[----:B----4-:R-:W-:-:S05]  /*f070*/  IMAD.X R3, R0, 0x1, R3, P1 ;  /* 0x0000000100037824 */ /* 0x010fca00008e0603 */
[----:B------:R-:W4:Y:S01]  /*f080*/  @!P0 LDG.E.U8 R28, desc[UR10][R2.64] ;  /* 0x0000000a021c8981 */ /* 0x000f22000c1e1100 */
        /* <DEDUP_REMOVED lines=16> */
[----:B---3--:R-:W-:-:S03]  /*f190*/  IADD3 R18, P3, PT, R22, R19, RZ ;  /* 0x0000001316127210 */ /* 0x008fc60007f7e0ff */
[----:B------:R-:W3:Y:S01]  /*f1a0*/  LDL R19, [R1+0x404] ;  /* 0x0004040001137983 */ /* 0x000ee20000100800 */
[----:B------:R-:W-:Y:S02]  /*f1b0*/  PRMT R5, RZ, 0x7610, R5 ;  /* 0x00007610ff057816 */ /* 0x000fe40000000005 */
[----:B------:R-:W-:Y:S02]  /*f1c0*/  PRMT R28, RZ, 0x7610, R28 ;  /* 0x00007610ff1c7816 */ /* 0x000fe4000000001c */
[----:B------:R-:W-:Y:S01]  /*f1d0*/  PRMT R4, RZ, 0x7610, R4 ;  /* 0x00007610ff047816 */ /* 0x000fe20000000004 */
[C---:B----4-:R-:W-:Y:S02]  /*f1e0*/  IMAD.X R3, R0.reuse, 0x1, R3, P1 ;  /* 0x0000000100037824 */ /* 0x050fe400008e0603 */
[----:B--2---:R-:W-:-:S03]  /*f1f0*/  IMAD.X R17, R0, 0x1, R17, P2 ;  /* 0x0000000100117824 */ /* 0x004fc600010e0611 */
[----:B------:R-:W2:Y:S04]  /*f200*/  @!P0 LDG.E.U8 R5, desc[UR10][R2.64] ;  /* 0x0000000a02058981 */ /* 0x000ea8000c1e1100 */
[----:B------:R-:W4:Y:S04]  /*f210*/  @!P0 LDG.E.U8 R28, desc[UR10][R16.64] ;  /* 0x0000000a101c8981 */ /* 0x000f28000c1e1100 */
[----:B------:R-:W4:Y:S01]  /*f220*/  LDL R3, [R1+0x410] ;  /* 0x0004100001037983 */ /* 0x000f220000100800 */
[----:B---3--:R-:W-:-:S05]  /*f230*/  IMAD.X R19, R0, 0x1, R19, P3 ;  /* 0x0000000100137824 */ /* 0x008fca00018e0613 */
[----:B------:R-:W3:Y:S04]  /*f240*/  @!P0 LDG.E.U8 R4, desc[UR10][R18.64] ;  /* 0x0000000a12048981 */ /* 0x000ee8000c1e1100 */
[----:B--2---:R-:W-:Y:S04]  /*f250*/  STL [R1+0x880], R5 ;  /* 0x0008800501007387 */ /* 0x004fe80000100800 */
[----:B----4-:R0:W-:Y:S01]  /*f260*/  STL [R1+0x174], R28 ;  /* 0x0001741c01007387 */ /* 0x0101e20000100800 */
[----:B------:R-:W-:-:S03]  /*f270*/  IADD3 R2, P1, PT, R22, R3, RZ ;  /* 0x0000000316027210 */ /* 0x000fc60007f3e0ff */
[----:B0-----:R-:W2:Y:S04]  /*f280*/  LDL.LU R28, [R1+0x9d8] ;  /* 0x0009d800011c7983 */ /* 0x001ea80000300800 */
[----:B------:R-:W4:Y:S04]  /*f290*/  LDL R17, [R1+0x418] ;  /* 0x0004180001117983 */ /* 0x000f280000100800 */
[----:B------:R-:W2:Y:S04]  /*f2a0*/  LDL R19, [R1+0x420] ;  /* 0x0004200001137983 */ /* 0x000ea80000100800 */
[----:B---3--:R-:W-:Y:S04]  /*f2b0*/  STL [R1+0x884], R4 ;  /* 0x0008840401007387 */ /* 0x008fe80000100800 */
[----:B------:R-:W3:Y:S01]  /*f2c0*/  LDL R3, [R1+0x40c] ;  /* 0x00040c0001037983 */ /* 0x000ee20000100800 */
[----:B------:R-:W-:-:S02]  /*f2d0*/  PRMT R29, RZ, 0x7610, R29 ;  /* 0x00007610ff1d7816 */ /* 0x000fc4000000001d */
[C---:B----4-:R-:W-:Y:S02]  /*f2e0*/  IADD3 R16, P2, PT, R22.reuse, R17, RZ ;  /* 0x0000001116107210 */ /* 0x050fe40007f5e0ff */
[----:B------:R-:W4:Y:S01]  /*f2f0*/  LDL R17, [R1+0x414] ;  /* 0x0004140001117983 */ /* 0x000f220000100800 */
[----:B--2---:R-:W-:-:S03]  /*f300*/  IADD3 R18, P3, PT, R22, R19, RZ ;  /* 0x0000001316127210 */ /* 0x004fc60007f7e0ff */
[----:B------:R-:W2:Y:S01]  /*f310*/  LDL R19, [R1+0x41c] ;  /* 0x00041c0001137983 */ /* 0x000ea20000100800 */
[----:B---3--:R-:W-:-:S05]  /*f320*/  IMAD.X R3, R0, 0x1, R3, P1 ;  /* 0x0000000100037824 */ /* 0x008fca00008e0603 */
[----:B------:R-:W3:Y:S01]  /*f330*/  @!P0 LDG.E.U8 R29, desc[UR10][R2.64] ;  /* 0x0000000a021d8981 */ /* 0x000ee2000c1e1100 */
[----:B------:R-:W-:Y:S02]  /*f340*/  PRMT R11, RZ, 0x7610, R11 ;  /* 0x00007610ff0b7816 */ /* 0x000fe4000000000b */
[----:B------:R-:W-:Y:S01]  /*f350*/  PRMT R28, RZ, 0x7610, R28 ;  /* 0x00007610ff1c7816 */ /* 0x000fe2000000001c */
        /* <DEDUP_REMOVED lines=15> */
[----:B------:R-:W2:Y:S01]  /*f450*/  LDL R17, [R1+0x42c] ;  /* 0x00042c0001117983 */ /* 0x000ea20000100800 */
[----:B------:R-:W-:Y:S02]  /*f460*/  PRMT R12, RZ, 0x7610, R12 ;  /* 0x00007610ff0c7816 */ /* 0x000fe4000000000c */
[----:B------:R-:W-:Y:S02]  /*f470*/  PRMT R29, RZ, 0x7610, R29 ;  /* 0x00007610ff1d7816 */ /* 0x000fe4000000001d */
[----:B----4-:R-:W-:Y:S02]  /*f480*/  IADD3 R18, P3, PT, R22, R19, RZ ;  /* 0x0000001316127210 */ /* 0x010fe40007f7e0ff */
[----:B------:R-:W4:Y:S01]  /*f490*/  LDL R19, [R1+0x43c] ;  /* 0x00043c0001137983 */ /* 0x000f220000100800 */
[C---:B---3--:R-:W-:Y:S02]  /*f4a0*/  IMAD.X R3, R0.reuse, 0x1, R3, P1 ;  /* 0x0000000100037824 */ /* 0x048fe400008e0603 */
[----:B--2---:R-:W-:-:S03]  /*f4b0*/  IMAD.X R17, R0, 0x1, R17, P2 ;  /* 0x0000000100117824 */ /* 0x004fc600010e0611 */
        /* <DEDUP_REMOVED lines=9> */
[----:B------:R-:W3:Y:S01]  /*f550*/  LDL R17, [R1+0x450] ;  /* 0x0004500001117983 */ /* 0x000ee20000100800 */
[----:B------:R-:W-:-:S03]  /*f560*/  IADD3 R2, P1, PT, R22, R3, RZ ;  /* 0x0000000316027210 */ /* 0x000fc60007f3e0ff */
[----:B----4-:R0:W-:Y:S04]  /*f570*/  STL [R1+0x160], R28 ;  /* 0x0001601c01007387 */ /* 0x0101e80000100800 */
[----:B0-----:R-:W4:Y:S04]  /*f580*/  LDL.LU R28, [R1+0x9c8] ;  /* 0x0009c800011c7983 */ /* 0x001f280000300800 */
[----:B------:R-:W4:Y:S04]  /*f590*/  LDL R19, [R1+0x460] ;  /* 0x0004600001137983 */ /* 0x000f280000100800 */
[----:B------:R-:W4:Y:S01]  /*f5a0*/  LDL R3, [R1+0x444] ;  /* 0x0004440001037983 */ /* 0x000f220000100800 */
[----:B---3--:R-:W-:-:S03]  /*f5b0*/  IADD3 R16, P2, PT, R22, R17, RZ ;  /* 0x0000001116107210 */ /* 0x008fc60007f5e0ff */
[----:B------:R-:W3:Y:S01]  /*f5c0*/  LDL R17, [R1+0x44c] ;  /* 0x00044c0001117983 */ /* 0x000ee20000100800 */
[----:B------:R-:W-:Y:S02]  /*f5d0*/  PRMT R14, RZ, 0x7610, R14 ;  /* 0x00007610ff0e7816 */ /* 0x000fe4000000000e */
[----:B--2---:R-:W-:Y:S02]  /*f5e0*/  PRMT R29, RZ, 0x7610, R29 ;  /* 0x00007610ff1d7816 */ /* 0x004fe4000000001d */
[----:B----4-:R-:W-:Y:S02]  /*f5f0*/  IADD3 R18, P3, PT, R22, R19, RZ ;  /* 0x0000001316127210 */ /* 0x010fe40007f7e0ff */
[----:B------:R-:W2:Y:S01]  /*f600*/  LDL R19, [R1+0x45c] ;  /* 0x00045c0001137983 */ /* 0x000ea20000100800 */
[----:B------:R-:W-:-:S05]  /*f610*/  IMAD.X R3, R0, 0x1, R3, P1 ;  /* 0x0000000100037824 */ /* 0x000fca00008e0603 */
[----:B------:R-:W4:Y:S01]  /*f620*/  @!P0 LDG.E.U8 R14, desc[UR10][R2.64] ;  /* 0x0000000a020e8981 */ /* 0x000f22000c1e1100 */
[----:B---3--:R-:W-:-:S05]  /*f630*/  IMAD.X R17, R0, 0x1, R17, P2 ;  /* 0x0000000100117824 */ /* 0x008fca00010e0611 */
[----:B------:R-:W3:Y:S01]  /*f640*/  @!P0 LDG.E.U8 R29, desc[UR10][R16.64] ;  /* 0x0000000a101d8981 */ /* 0x000ee2000c1e1100 */
[----:B------:R-:W-:-:S03]  /*f650*/  PRMT R28, RZ, 0x7610, R28 ;  /* 0x00007610ff1c7816 */ /* 0x000fc6000000001c */
[----:B------:R-:W3:Y:S01]  /*f660*/  LDL R3, [R1+0x468] ;  /* 0x0004680001037983 */ /* 0x000ee20000100800 */
[----:B--2---:R-:W-:-:S05]  /*f670*/  IMAD.X R19, R0, 0x1, R19, P3 ;  /* 0x0000000100137824 */ /* 0x004fca00018e0613 */
[----:B------:R-:W2:Y:S04]  /*f680*/  @!P0 LDG.E.U8 R28, desc[UR10][R18.64] ;  /* 0x0000000a121c8981 */ /* 0x000ea8000c1e1100 */
[----:B----4-:R-:W-:Y:S04]  /*f690*/  STL [R1+0x890], R14 ;  /* 0x0008900e01007387 */ /* 0x010fe80000100800 */
[----:B---3--:R0:W-:Y:S04]  /*f6a0*/  STL [R1+0x150], R29 ;  /* 0x0001501d01007387 */ /* 0x0081e80000100800 */
        /* <DEDUP_REMOVED lines=150> */
[----:B------:R-:W3:Y:S04]  /*10010*/  @!P0 LDG.E.U8 R7, desc[UR10][R2.64] ;  /* 0x0000000a02078981 */ /* 0x000ee8000c1e1100 */
[----:B------:R-:W3:Y:S01]  /*10020*/  LDL R3, [R1+0x518] ;  /* 0x0005180001037983 */ /* 0x000ee20000100800 */
[C---:B----4-:R-:W-:Y:S02]  /*10030*/  IMAD.X R17, R0.reuse, 0x1, R17, P2 ;  /* 0x0000000100117824 */ /* 0x050fe400010e0611 */
[----:B--2---:R-:W-:-:S03]  /*10040*/  IMAD.X R19, R0, 0x1, R19, P3 ;  /* 0x0000000100137824 */ /* 0x004fc600018e0613 */
[----:B------:R-:W2:Y:S04]  /*10050*/  @!P0 LDG.E.U8 R26, desc[UR10][R16.64] ;  /* 0x0000000a101a8981 */ /* 0x000ea8000c1e1100 */
[----:B------:R-:W4:Y:S04]  /*10060*/  @!P0 LDG.E.U8 R29, desc[UR10][R18.64] ;  /* 0x0000000a121d8981 */ /* 0x000f28000c1e1100 */
[----:B---3--:R0:W-:Y:S04]  /*10070*/  STL [R1+0xbc], R7 ;  /* 0x0000bc0701007387 */ /* 0x0081e80000100800 */
[----:B------:R-:W3:Y:S04]  /*10080*/  LDL R17, [R1+0x520] ;  /* 0x0005200001117983 */ /* 0x000ee80000100800 */
[----:B0-----:R-:W3:Y:S04]  /*10090*/  LDL R7, [R1+0x538] ;  /* 0x0005380001077983 */ /* 0x001ee80000100800 */
[----:B--2---:R-:W-:Y:S04]  /*100a0*/  STL [R1+0x8b8], R26 ;  /* 0x0008b81a01007387 */ /* 0x004fe80000100800 */
[----:B----4-:R0:W-:Y:S04]  /*100b0*/  STL [R1+0x100], R29 ;  /* 0x0001001d01007387 */ /* 0x0101e80000100800 */
[----:B0-----:R-:W2:Y:S04]  /*100c0*/  LDL.LU R29, [R1+0x998] ;  /* 0x00099800011d7983 */ /* 0x001ea80000300800 */
[----:B------:R-:W4:Y:S01]  /*100d0*/  LDL R19, [R1+0x530] ;  /* 0x0005300001137983 */ /* 0x000f220000100800 */
[----:B------:R-:W-:-:S03]  /*100e0*/  IADD3 R2, P1, PT, R22, R3, RZ ;  /* 0x0000000316027210 */ /* 0x000fc60007f3e0ff */
[----:B------:R-:W2:Y:S01]  /*100f0*/  LDL R3, [R1+0x514] ;  /* 0x0005140001037983 */ /* 0x000ea20000100800 */
[----:B---3--:R-:W-:-:S03]  /*10100*/  IADD3 R16, P2, PT, R22, R17, RZ ;  /* 0x0000001116107210 */ /* 0x008fc60007f5e0ff */
[----:B------:R-:W3:Y:S01]  /*10110*/  LDL R17, [R1+0x51c] ;  /* 0x00051c0001117983 */ /* 0x000ee20000100800 */
[----:B----4-:R-:W-:-:S03]  /*10120*/  IADD3 R18, P3, PT, R22, R19, RZ ;  /* 0x0000001316127210 */ /* 0x010fc60007f7e0ff */
[----:B------:R-:W4:Y:S01]  /*10130*/  LDL R19, [R1+0x52c] ;  /* 0x00052c0001137983 */ /* 0x000f220000100800 */
[----:B------:R-:W-:Y:S01]  /*10140*/  PRMT R27, RZ, 0x7610, R27 ;  /* 0x00007610ff1b7816 */ /* 0x000fe2000000001b */
[C---:B--2---:R-:W-:Y:S01]  /*10150*/  IMAD.X R3, R0.reuse, 0x1, R3, P1 ;  /* 0x0000000100037824 */ /* 0x044fe200008e0603 */
[----:B------:R-:W-:Y:S02]  /*10160*/  PRMT R28, RZ, 0x7610, R28 ;  /* 0x00007610ff1c7816 */ /* 0x000fe4000000001c */
[----:B------:R-:W-:Y:S02]  /*10170*/  PRMT R29, RZ, 0x7610, R29 ;  /* 0x00007610ff1d7816 */ /* 0x000fe4000000001d */
[----:B------:R-:W2:Y:S01]  /*10180*/  @!P0 LDG.E.U8 R27, desc[UR10][R2.64] ;  /* 0x0000000a021b8981 */ /* 0x000ea2000c1e1100 */
[----:B---3--:R-:W-:-:S05]  /*10190*/  IMAD.X R17, R0, 0x1, R17, P2 ;  /* 0x0000000100117824 */ /* 0x008fca00010e0611 */
[----:B------:R-:W3:Y:S01]  /*101a0*/  @!P0 LDG.E.U8 R28, desc[UR10][R16.64] ;  /* 0x0000000a101c8981 */ /* 0x000ee2000c1e1100 */
        /* <DEDUP_REMOVED lines=8> */
[----:B------:R-:W2:Y:S04]  /*10230*/  LDL R19, [R1+0x550] ;  /* 0x0005500001137983 */ /* 0x000ea80000100800 */
[----:B------:R-:W4:Y:S01]  /*10240*/  LDL R3, [R1+0x534] ;  /* 0x0005340001037983 */ /* 0x000f220000100800 */
[----:B---3--:R-:W-:-:S03]  /*10250*/  IADD3 R16, P2, PT, R22, R17, RZ ;  /* 0x0000001116107210 */ /* 0x008fc60007f5e0ff */
[----:B------:R-:W3:Y:S01]  /*10260*/  LDL R17, [R1+0x53c] ;  /* 0x00053c0001117983 */ /* 0x000ee20000100800 */
[----:B--2---:R-:W-:-:S03]  /*10270*/  IADD3 R18, P3, PT, R22, R19, RZ ;  /* 0x0000001316127210 */ /* 0x004fc60007f7e0ff */
[----:B------:R-:W2:Y:S01]  /*10280*/  LDL R19, [R1+0x54c] ;  /* 0x00054c0001137983 */ /* 0x000ea20000100800 */
[----:B------:R-:W-:Y:S02]  /*10290*/  IADD3 R2, P1, PT, R22, R7, RZ ;  /* 0x0000000716027210 */ /* 0x000fe40007f3e0ff */
[----:B------:R-:W-:Y:S01]  /*102a0*/  PRMT R4, RZ, 0x7610, R4 ;  /* 0x00007610ff047816 */ /* 0x000fe20000000004 */
[----:B------:R-:W2:Y:S01]  /*102b0*/  LDL R7, [R1+0x560] ;  /* 0x0005600001077983 */ /* 0x000ea20000100800 */
[----:B------:R-:W-:Y:S01]  /*102c0*/  PRMT R28, RZ, 0x7610, R28 ;  /* 0x00007610ff1c7816 */ /* 0x000fe2000000001c */
[----:B----4-:R-:W-:Y:S01]  /*102d0*/  IMAD.X R3, R0, 0x1, R3, P1 ;  /* 0x0000000100037824 */ /* 0x010fe200008e0603 */
[----:B------:R-:W-:-:S04]  /*102e0*/  PRMT R29, RZ, 0x7610, R29 ;  /* 0x00007610ff1d7816 */ /* 0x000fc8000000001d */
[----:B------:R-:W4:Y:S04]  /*102f0*/  @!P0 LDG.E.U8 R4, desc[UR10][R2.64] ;  /* 0x0000000a02048981 */ /* 0x000f28000c1e1100 */
[----:B------:R-:W4:Y:S01]  /*10300*/  LDL R3, [R1+0x558] ;  /* 0x0005580001037983 */ /* 0x000f220000100800 */
[----:B---3--:R-:W-:-:S05]  /*10310*/  IMAD.X R17, R0, 0x1, R17, P2 ;  /* 0x0000000100117824 */ /* 0x008fca00010e0611 */
[----:B------:R-:W3:Y:S01]  /*10320*/  @!P0 LDG.E.U8 R28, desc[UR10][R16.64] ;  /* 0x0000000a101c8981 */ /* 0x000ee2000c1e1100 */
[----:B--2---:R-:W-:-:S05]  /*10330*/  IMAD.X R19, R0, 0x1, R19, P3 ;  /* 0x0000000100137824 */ /* 0x004fca00018e0613 */
[----:B------:R-:W2:Y:S04]  /*10340*/  @!P0 LDG.E.U8 R29, desc[UR10][R18.64] ;  /* 0x0000000a121d8981 */ /* 0x000ea8000c1e1100 */
[----:B----4-:R-:W-:Y:S01]  /*10350*/  STL [R1+0x8c0], R4 ;  /* 0x0008c00401007387 */ /* 0x010fe20000100800 */
[----:B------:R-:W-:-:S03]  /*10360*/  IADD3 R2, P1, PT, R22, R3, RZ ;  /* 0x0000000316027210 */ /* 0x000fc60007f3e0ff */
[----:B---3--:R0:W-:Y:S04]  /*10370*/  STL [R1+0xa4], R28 ;  /* 0x0000a41c01007387 */ /* 0x0081e80000100800 */
[----:B0-----:R-:W3:Y:S04]  /*10380*/  LDL.LU R28, [R1+0x98c] ;  /* 0x00098c00011c7983 */ /* 0x001ee80000300800 */
[----:B--2---:R0:W-:Y:S04]  /*10390*/  STL [R1+0xa8], R29 ;  /* 0x0000a81d01007387 */ /* 0x0041e80000100800 */
[----:B0-----:R-:W2:Y:S04]  /*103a0*/  LDL.LU R29, [R1+0x988] ;  /* 0x00098800011d7983 */ /* 0x001ea80000300800 */
[----:B------:R-:W4:Y:S04]  /*103b0*/  LDL R3, [R1+0x554] ;  /* 0x0005540001037983 */ /* 0x000f280000100800 */
[----:B------:R-:W3:Y:S04]  /*103c0*/  LDL R19, [R1+0x570] ;  /* 0x0005700001137983 */ /* 0x000ee80000100800 */
[----:B------:R-:W3:Y:S01]  /*103d0*/  LDL R17, [R1+0x55c] ;  /* 0x00055c0001117983 */ /* 0x000ee20000100800 */
[----:B------:R-:W-:-:S02]  /*103e0*/  IADD3 R16, P2, PT, R22, R7, RZ ;  /* 0x0000000716107210 */ /* 0x000fc40007f5e0ff */
[----:B------:R-:W-:Y:S01]  /*103f0*/  PRMT R12, RZ, 0x7610, R12 ;  /* 0x00007610ff0c7816 */ /* 0x000fe2000000000c */
[----:B------:R-:W3:Y:S01]  /*10400*/  LDL R7, [R1+0x588] ;  /* 0x0005880001077983 */ /* 0x000ee20000100800 */
[----:B--2---:R-:W-:Y:S01]  /*10410*/  PRMT R29, RZ, 0x7610, R29 ;  /* 0x00007610ff1d7816 */ /* 0x004fe2000000001d */
[----:B----4-:R-:W-:Y:S01]  /*10420*/  IMAD.X R3, R0, 0x1, R3, P1 ;  /* 0x0000000100037824 */ /* 0x010fe200008e0603 */
[----:B---3--:R-:W-:-:S04]  /*10430*/  IADD3 R18, P3, PT, R22, R19, RZ ;  /* 0x0000001316127210 */ /* 0x008fc80007f7e0ff */
[----:B------:R-:W2:Y:S01]  /*10440*/  @!P0 LDG.E.U8 R12, desc[UR10][R2.64] ;  /* 0x0000000a020c8981 */ /* 0x000ea2000c1e1100 */
[----:B------:R-:W-:-:S03]  /*10450*/  IMAD.X R17, R0, 0x1, R17, P2 ;  /* 0x0000000100117824 */ /* 0x000fc600010e0611 */
[----:B------:R-:W3:Y:S04]  /*10460*/  LDL R19, [R1+0x56c] ;  /* 0x00056c0001137983 */ /* 0x000ee80000100800 */
[----:B------:R-:W4:Y:S01]  /*10470*/  @!P0 LDG.E.U8 R29, desc[UR10][R16.64] ;  /* 0x0000000a101d8981 */ /* 0x000f22000c1e1100 */
[----:B------:R-:W-:-:S03]  /*10480*/  PRMT R8, RZ, 0x7610, R8 ;  /* 0x00007610ff087816 */ /* 0x000fc60000000008 */
[----:B------:R-:W4:Y:S04]  /*10490*/  LDL R3, [R1+0x578] ;  /* 0x0005780001037983 */ /* 0x000f280000100800 */
[----:B--2---:R-:W-:Y:S01]  /*104a0*/  STL [R1+0x8c4], R12 ;  /* 0x0008c40c01007387 */ /* 0x004fe20000100800 */
[----:B---3--:R-:W-:-:S03]  /*104b0*/  IMAD.X R19, R0, 0x1, R19, P3 ;  /* 0x0000000100137824 */ /* 0x008fc600018e0613 */
[----:B----4-:R0:W-:Y:S04]  /*104c0*/  STL [R1+0x98], R29 ;  /* 0x0000981d01007387 */ /* 0x0101e80000100800 */
[----:B------:R-:W2:Y:S04]  /*104d0*/  @!P0 LDG.E.U8 R8, desc[UR10][R18.64] ;  /* 0x0000000a12088981 */ /* 0x000ea8000c1e1100 */
[----:B0-----:R-:W3:Y:S04]  /*104e0*/  LDL.LU R29, [R1+0x984] ;  /* 0x00098400011d7983 */ /* 0x001ee80000300800 */
[----:B------:R-:W4:Y:S01]  /*104f0*/  LDL R17, [R1+0x580] ;  /* 0x0005800001117983 */ /* 0x000f220000100800 */
[----:B------:R-:W-:-:S03]  /*10500*/  IADD3 R2, P1, PT, R22, R3, RZ ;  /* 0x0000000316027210 */ /* 0x000fc60007f3e0ff */
[----:B--2---:R0:W-:Y:S04]  /*10510*/  STL [R1+0x9c], R8 ;  /* 0x00009c0801007387 */ /* 0x0041e80000100800 */
[----:B------:R-:W2:Y:S04]  /*10520*/  LDL R3, [R1+0x574] ;  /* 0x0005740001037983 */ /* 0x000ea80000100800 */
[----:B------:R-:W2:Y:S01]  /*10530*/  LDL R19, [R1+0x584] ;  /* 0x0005840001137983 */ /* 0x000ea20000100800 */
[----:B----4-:R-:W-:-:S03]  /*10540*/  IADD3 R16, P2, PT, R22, R17, RZ ;  /* 0x0000001116107210 */ /* 0x010fc60007f5e0ff */
[----:B------:R-:W4:Y:S01]  /*10550*/  LDL R17, [R1+0x57c] ;  /* 0x00057c0001117983 */ /* 0x000f220000100800 */
[----:B------:R-:W-:Y:S02]  /*10560*/  IADD3 R18, P3, PT, R22, R7, RZ ;  /* 0x0000000716127210 */ /* 0x000fe40007f7e0ff */
[----:B------:R-:W-:Y:S01]  /*10570*/  PRMT R24, RZ, 0x7610, R24 ;  /* 0x00007610ff187816 */ /* 0x000fe20000000018 */
[----:B0-----:R-:W4:Y:S01]  /*10580*/  LDL R8, [R1+0x590] ;  /* 0x0005900001087983 */ /* 0x001f220000100800 */
[----:B---3--:R-:W-:Y:S02]  /*10590*/  PRMT R29, RZ, 0x7610, R29 ;  /* 0x00007610ff1d7816 */ /* 0x008fe4000000001d */
[----:B------:R-:W-:Y:S01]  /*105a0*/  PRMT R26, RZ, 0x7610, R26 ;  /* 0x00007610ff1a7816 */ /* 0x000fe2000000001a */
[----:B------:R-:W3:Y:S01]  /*105b0*/  LDL R7, [R1+0x5b0] ;  /* 0x0005b00001077983 */ /* 0x000ee20000100800 */
[C---:B--2---:R-:W-:Y:S02]  /*105c0*/  IMAD.X R3, R0.reuse, 0x1, R3, P1 ;  /* 0x0000000100037824 */ /* 0x044fe400008e0603 */
[----:B------:R-:W-:-:S03]  /*105d0*/  IMAD.X R19, R0, 0x1, R19, P3 ;  /* 0x0000000100137824 */ /* 0x000fc600018e0613 */
[----:B------:R-:W2:Y:S01]  /*105e0*/  @!P0 LDG.E.U8 R24, desc[UR10][R2.64] ;  /* 0x0000000a02188981 */ /* 0x000ea2000c1e1100 */
[----:B----4-:R-:W-:-:S03]  /*105f0*/  IMAD.X R17, R0, 0x1, R17, P2 ;  /* 0x0000000100117824 */ /* 0x010fc600010e0611 */
[----:B------:R-:W4:Y:S04]  /*10600*/  @!P0 LDG.E.U8 R26, desc[UR10][R18.64] ;  /* 0x0000000a121a8981 */ /* 0x000f28000c1e1100 */
[----:B------:R-:W3:Y:S04]  /*10610*/  @!P0 LDG.E.U8 R29, desc[UR10][R16.64] ;  /* 0x0000000a101d8981 */ /* 0x000ee8000c1e1100 */
[----:B------:R-:W4:Y:S04]  /*10620*/  LDL R3, [R1+0x5a0] ;  /* 0x0005a00001037983 */ /* 0x000f280000100800 */
[----:B--2---:R-:W-:Y:S04]  /*10630*/  STL [R1+0x8c8], R24 ;  /* 0x0008c81801007387 */ /* 0x004fe80000100800 */
[----:B---3--:R0:W-:Y:S04]  /*10640*/  STL [R1+0x88], R29 ;  /* 0x0000881d01007387 */ /* 0x0081e80000100800 */
[----:B0-----:R-:W2:Y:S04]  /*10650*/  LDL.LU R29, [R1+0x980] ;  /* 0x00098000011d7983 */ /* 0x001ea80000300800 */
[----:B----4-:R-:W-:Y:S04]  /*10660*/  STL [R1+0x8cc], R26 ;  /* 0x0008cc1a01007387 */ /* 0x010fe80000100800 */
[----:B------:R-:W3:Y:S04]  /*10670*/  LDL R19, [R1+0x58c] ;  /* 0x00058c0001137983 */ /* 0x000ee80000100800 */
[----:B------:R-:W4:Y:S01]  /*10680*/  LDL R17, [R1+0x59c] ;  /* 0x00059c0001117983 */ /* 0x000f220000100800 */
[----:B------:R-:W-:-:S02]  /*10690*/  IADD3 R18, P1, PT, R22, R8, RZ ;  /* 0x0000000816127210 */ /* 0x000fc40007f3e0ff */
[----:B------:R-:W-:Y:S01]  /*106a0*/  PRMT R28, RZ, 0x7610, R28 ;  /* 0x00007610ff1c7816 */ /* 0x000fe2000000001c */
[----:B------:R-:W4:Y:S01]  /*106b0*/  LDL R8, [R1+0x5e0] ;  /* 0x0005e00001087983 */ /* 0x000f220000100800 */
[----:B------:R-:W-:-:S03]  /*106c0*/  IADD3 R16, P2, PT, R22, R3, RZ ;  /* 0x0000000316107210 */ /* 0x000fc60007f5e0ff */
[----:B------:R-:W4:Y:S01]  /*106d0*/  LDL R3, [R1+0x5ac] ;  /* 0x0005ac0001037983 */ /* 0x000f220000100800 */
[----:B--2---:R-:W-:Y:S01]  /*106e0*/  PRMT R29, RZ, 0x7610, R29 ;  /* 0x00007610ff1d7816 */ /* 0x004fe2000000001d */
[C---:B---3--:R-:W-:Y:S02]  /*106f0*/  IMAD.X R19, R0.reuse, 0x1, R19, P1 ;  /* 0x0000000100137824 */ /* 0x048fe400008e0613 */
[----:B----4-:R-:W-:-:S03]  /*10700*/  IMAD.X R17, R0, 0x1, R17, P2 ;  /* 0x0000000100117824 */ /* 0x010fc600010e0611 */
[----:B------:R-:W2:Y:S04]  /*10710*/  @!P0 LDG.E.U8 R28, desc[UR10][R18.64] ;  /* 0x0000000a121c8981 */ /* 0x000ea8000c1e1100 */
[----:B------:R-:W3:Y:S01]  /*10720*/  @!P0 LDG.E.U8 R29, desc[UR10][R16.64] ;  /* 0x0000000a101d8981 */ /* 0x000ee2000c1e1100 */
[----:B------:R-:W-:Y:S02]  /*10730*/  IADD3 R2, P3, PT, R22, R7, RZ ;  /* 0x0000000716027210 */ /* 0x000fe40007f7e0ff */
[----:B------:R-:W-:Y:S01]  /*10740*/  PRMT R20, RZ, 0x7610, R20 ;  /* 0x00007610ff147816 */ /* 0x000fe20000000014 */
[----:B------:R-:W4:Y:S02]  /*10750*/  LDL R7, [R1+0x5bc] ;  /* 0x0005bc0001077983 */ /* 0x000f240000100800 */
[----:B------:R-:W-:-:S05]  /*10760*/  IMAD.X R3, R0, 0x1, R3, P3 ;  /* 0x0000000100037824 */ /* 0x000fca00018e0603 */
[----:B------:R-:W3:Y:S04]  /*10770*/  @!P0 LDG.E.U8 R20, desc[UR10][R2.64] ;  /* 0x0000000a02148981 */ /* 0x000ee8000c1e1100 */
[----:B--2---:R0:W-:Y:S04]  /*10780*/  STL [R1+0x10], R28 ;  /* 0x0000101c01007387 */ /* 0x0041e80000100800 */
[----:B0-----:R-:W2:Y:S04]  /*10790*/  LDL.LU R28, [R1+0x97c] ;  /* 0x00097c00011c7983 */ /* 0x001ea80000300800 */
[----:B------:R-:W2:Y:S04]  /*107a0*/  LDL R18, [R1+0x5c0] ;  /* 0x0005c00001127983 */ /* 0x000ea80000100800 */
[----:B------:R-:W4:Y:S04]  /*107b0*/  LDL R19, [R1+0x600] ;  /* 0x0006000001137983 */ /* 0x000f280000100800 */
[----:B---3--:R0:W-:Y:S04]  /*107c0*/  STL [R1+0x80], R29 ;  /* 0x0000801d01007387 */ /* 0x0081e80000100800 */
[----:B0-----:R-:W3:Y:S04]  /*107d0*/  LDL.LU R29, [R1+0x978] ;  /* 0x00097800011d7983 */ /* 0x001ee80000300800 */
[----:B------:R0:W-:Y:S04]  /*107e0*/  STL [R1+0x84], R20 ;  /* 0x0000841401007387 */ /* 0x0001e80000100800 */
[----:B------:R-:W3:Y:S01]  /*107f0*/  LDL R17, [R1+0x5dc] ;  /* 0x0005dc0001117983 */ /* 0x000ee20000100800 */
[----:B------:R-:W-:-:S02]  /*10800*/  IADD3 R16, P2, PT, R22, R8, RZ ;  /* 0x0000000816107210 */ /* 0x000fc40007f5e0ff */
[----:B------:R-:W-:Y:S01]  /*10810*/  PRMT R9, RZ, 0x7610, R9 ;  /* 0x00007610ff097816 */ /* 0x000fe20000000009 */
[----:B------:R-:W3:Y:S04]  /*10820*/  LDL R8, [R1+0x640] ;  /* 0x0006400001087983 */ /* 0x000ee80000100800 */
[----:B0-----:R-:W3:Y:S01]  /*10830*/  LDL R20, [R1+0x620] ;  /* 0x0006200001147983 */ /* 0x001ee20000100800 */
[C---:B--2---:R-:W-:Y:S02]  /*10840*/  IADD3 R2, P1, PT, R22.reuse, R18, RZ ;  /* 0x0000001216027210 */ /* 0x044fe40007f3e0ff */
[----:B----4-:R-:W-:-:S03]  /*10850*/  IADD3 R18, P3, PT, R22, R19, RZ ;  /* 0x0000001316127210 */ /* 0x010fc60007f7e0ff */
[----:B------:R-:W-:Y:S01]  /*10860*/  IMAD.X R3, R0, 0x1, R7, P1 ;  /* 0x0000000100037824 */ /* 0x000fe200008e0607 */
[----:B------:R-:W2:Y:S01]  /*10870*/  LDL R19, [R1+0x5fc] ;  /* 0x0005fc0001137983 */ /* 0x000ea20000100800 */
[----:B------:R-:W-:-:S03]  /*10880*/  PRMT R28, RZ, 0x7610, R28 ;  /* 0x00007610ff1c7816 */ /* 0x000fc6000000001c */
[----:B------:R-:W4:Y:S01]  /*10890*/  LDL R7, [R1+0x61c] ;  /* 0x00061c0001077983 */ /* 0x000f220000100800 */
[----:B---3--:R-:W-:-:S06]  /*108a0*/  PRMT R29, RZ, 0x7610, R29 ;  /* 0x00007610ff1d7816 */ /* 0x008fcc000000001d */
[----:B------:R-:W3:Y:S01]  /*108b0*/  @!P0 LDG.E.U8 R29, desc[UR10][R2.64] ;  /* 0x0000000a021d8981 */ /* 0x000ee2000c1e1100 */
[----:B------:R-:W-:-:S05]  /*108c0*/  IMAD.X R17, R0, 0x1, R17, P2 ;  /* 0x0000000100117824 */ /* 0x000fca00010e0611 */
[----:B------:R-:W4:Y:S01]  /*108d0*/  @!P0 LDG.E.U8 R9, desc[UR10][R16.64] ;  /* 0x0000000a10098981 */ /* 0x000f22000c1e1100 */
[----:B--2---:R-:W-:-:S05]  /*108e0*/  IMAD.X R19, R0, 0x1, R19, P3 ;  /* 0x0000000100137824 */ /* 0x004fca00018e0613 */
[----:B------:R-:W2:Y:S04]  /*108f0*/  @!P0 LDG.E.U8 R28, desc[UR10][R18.64] ;  /* 0x0000000a121c8981 */ /* 0x000ea8000c1e1100 */
[----:B---3--:R0:W-:Y:S04]  /*10900*/  STL [R1+0x74], R29 ;  /* 0x0000741d01007387 */ /* 0x0081e80000100800 */
[----:B0-----:R-:W3:Y:S04]  /*10910*/  LDL.LU R29, [R1+0x974] ;  /* 0x00097400011d7983 */ /* 0x001ee80000300800 */
[----:B------:R-:W3:Y:S04]  /*10920*/  LDL R17, [R1+0x630] ;  /* 0x0006300001117983 */ /* 0x000ee80000100800 */
[----:B----4-:R0:W-:Y:S04]  /*10930*/  STL [R1+0x78], R9 ;  /* 0x0000780901007387 */ /* 0x0101e80000100800 */
[----:B0-----:R-:W4:Y:S04]  /*10940*/  LDL R9, [R1+0x610] ;  /* 0x0006100001097983 */ /* 0x001f280000100800 */
[----:B--2---:R0:W-:Y:S04]  /*10950*/  STL [R1+0x7c], R28 ;  /* 0x00007c1c01007387 */ /* 0x0041e80000100800 */
[----:B0-----:R-:W2:Y:S01]  /*10960*/  LDL.LU R28, [R1+0x970] ;  /* 0x00097000011c7983 */ /* 0x001ea20000300800 */
[----:B------:R-:W-:-:S03]  /*10970*/  IADD3 R2, P1, PT, R22, R20, RZ ;  /* 0x0000001416027210 */ /* 0x000fc60007f3e0ff */
[----:B------:R-:W4:Y:S01]  /*10980*/  LDL R19, [R1+0x63c] ;  /* 0x00063c0001137983 */ /* 0x000f220000100800 */
[----:B---3--:R-:W-:-:S03]  /*10990*/  IADD3 R16, P2, PT, R22, R17, RZ ;  /* 0x0000001116107210 */ /* 0x008fc60007f5e0ff */
[----:B------:R-:W3:Y:S04]  /*109a0*/  LDL R20, [R1+0x5f0] ;  /* 0x0005f00001147983 */ /* 0x000ee80000100800 */
[----:B------:R-:W3:Y:S01]  /*109b0*/  LDL R17, [R1+0x62c] ;  /* 0x00062c0001117983 */ /* 0x000ee20000100800 */
[----:B------:R-:W-:Y:S01]  /*109c0*/  PRMT R29, RZ, 0x7610, R29 ;  /* 0x00007610ff1d7816 */ /* 0x000fe2000000001d */
[----:B------:R-:W-:Y:S01]  /*109d0*/  IMAD.X R3, R0, 0x1, R7, P1 ;  /* 0x0000000100037824 */ /* 0x000fe200008e0607 */
[----:B------:R-:W-:Y:S01]  /*109e0*/  IADD3 R18, P3, PT, R22, R8, RZ ;  /* 0x0000000816127210 */ /* 0x000fe20007f7e0ff */
[----:B------:R-:W4:Y:S04]  /*109f0*/  LDL R7, [R1+0x60c] ;  /* 0x00060c0001077983 */ /* 0x000f280000100800 */
[----:B------:R-:W4:Y:S04]  /*10a00*/  @!P0 LDG.E.U8 R29, desc[UR10][R2.64] ;  /* 0x0000000a021d8981 */ /* 0x000f28000c1e1100 */
[----:B------:R-:W4:Y:S01]  /*10a10*/  LDL R8, [R1+0x5d0] ;  /* 0x0005d00001087983 */ /* 0x000f220000100800 */
[----:B--2---:R-:W-:Y:S01]  /*10a20*/  PRMT R28, RZ, 0x7610, R28 ;  /* 0x00007610ff1c7816 */ /* 0x004fe2000000001c */
[----:B---3--:R-:W-:-:S05]  /*10a30*/  IMAD.X R17, R0, 0x1, R17, P2 ;  /* 0x0000000100117824 */ /* 0x008fca00010e0611 */
[----:B------:R-:W2:Y:S04]  /*10a40*/  @!P0 LDG.E.U8 R28, desc[UR10][R16.64] ;  /* 0x0000000a101c8981 */ /* 0x000ea8000c1e1100 */
[----:B----4-:R0:W-:Y:S04]  /*10a50*/  STL [R1+0x68], R29 ;  /* 0x0000681d01007387 */ /* 0x0101e80000100800 */
[----:B0-----:R-:W3:Y:S04]  /*10a60*/  LDL.LU R29, [R1+0x96c] ;  /* 0x00096c00011d7983 */ /* 0x001ee80000300800 */
[----:B--2---:R0:W-:Y:S04]  /*10a70*/  STL [R1+0x6c], R28 ;  /* 0x00006c1c01007387 */ /* 0x0041e80000100800 */
[----:B0-----:R-:W2:Y:S04]  /*10a80*/  LDL.LU R28, [R1+0x968] ;  /* 0x00096800011c7983 */ /* 0x001ea80000300800 */
[----:B------:R-:W4:Y:S01]  /*10a90*/  LDL R17, [R1+0x5ec] ;  /* 0x0005ec0001117983 */ /* 0x000f220000100800 */
[----:B------:R-:W-:Y:S01]  /*10aa0*/  IMAD.X R19, R0, 0x1, R19, P3 ;  /* 0x0000000100137824 */ /* 0x000fe200018e0613 */
[----:B------:R-:W-:-:S02]  /*10ab0*/  IADD3 R2, P3, PT, R22, R9, RZ ;  /* 0x0000000916027210 */ /* 0x000fc40007f7e0ff */
[----:B------:R-:W-:Y:S01]  /*10ac0*/  PRMT R21, RZ, 0x7610, R21 ;  /* 0x00007610ff157816 */ /* 0x000fe20000000015 */
[----:B------:R-:W3:Y:S01]  /*10ad0*/  LDL R9, [R1+0x598] ;  /* 0x0005980001097983 */ /* 0x000ee20000100800 */
[----:B------:R-:W-:Y:S01]  /*10ae0*/  IADD3 R16, P2, PT, R22, R20, RZ ;  /* 0x0000001416107210 */ /* 0x000fe20007f5e0ff */
[C---:B------:R-:W-:Y:S01]  /*10af0*/  IMAD.X R3, R0.reuse, 0x1, R7, P3 ;  /* 0x0000000100037824 */ /* 0x040fe200018e0607 */
[----:B------:R-:W-:Y:S02]  /*10b00*/  PRMT R23, RZ, 0x7610, R23 ;  /* 0x00007610ff177816 */ /* 0x000fe40000000017 */
[----:B------:R0:W3:Y:S04]  /*10b10*/  @!P0 LDG.E.U8 R21, desc[UR10][R18.64] ;  /* 0x0000000a12158981 */ /* 0x0000e8000c1e1100 */
[----:B------:R-:W3:Y:S01]  /*10b20*/  @!P0 LDG.E.U8 R23, desc[UR10][R2.64] ;  /* 0x0000000a02178981 */ /* 0x000ee2000c1e1100 */
[----:B--2---:R-:W-:Y:S01]  /*10b30*/  PRMT R28, RZ, 0x7610, R28 ;  /* 0x00007610ff1c7816 */ /* 0x004fe2000000001c */
[----:B----4-:R-:W-:-:S05]  /*10b40*/  IMAD.X R17, R0, 0x1, R17, P2 ;  /* 0x0000000100117824 */ /* 0x010fca00010e0611 */
[----:B------:R-:W2:Y:S01]  /*10b50*/  @!P0 LDG.E.U8 R28, desc[UR10][R16.64] ;  /* 0x0000000a101c8981 */ /* 0x000ea2000c1e1100 */
[----:B0-----:R-:W-:-:S03]  /*10b60*/  IADD3 R18, P1, PT, R22, R8, RZ ;  /* 0x0000000816127210 */ /* 0x001fc60007f3e0ff */
[----:B---3--:R0:W-:Y:S04]  /*10b70*/  STL [R1+0x70], R21 ;  /* 0x0000701501007387 */ /* 0x0081e80000100800 */
[----:B------:R-:W3:Y:S04]  /*10b80*/  LDL R20, [R1+0x594] ;  /* 0x0005940001147983 */ /* 0x000ee80000100800 */
[----:B------:R-:W4:Y:S04]  /*10b90*/  LDL R19, [R1+0x5cc] ;  /* 0x0005cc0001137983 */ /* 0x000f280000100800 */
[----:B0-----:R-:W3:Y:S04]  /*10ba0*/  LDL R21, [R1+0x5b8] ;  /* 0x0005b80001157983 */ /* 0x001ee80000100800 */
[----:B------:R-:W3:Y:S04]  /*10bb0*/  LDL R8, [R1+0x5a4] ;  /* 0x0005a40001087983 */ /* 0x000ee80000100800 */
[----:B------:R-:W3:Y:S04]  /*10bc0*/  LDL R7, [R1+0x5b4] ;  /* 0x0005b40001077983 */ /* 0x000ee80000100800 */
[----:B------:R0:W-:Y:S04]  /*10bd0*/  STL [R1+0x64], R23 ;  /* 0x0000641701007387 */ /* 0x0001e80000100800 */
[----:B0-----:R-:W3:Y:S04]  /*10be0*/  LDL.LU R23, [R1+0x964] ;  /* 0x0009640001177983 */ /* 0x001ee80000300800 */
[----:B--2---:R0:W-:Y:S04]  /*10bf0*/  STL [R1+0x60], R28 ;  /* 0x0000601c01007387 */ /* 0x0041e80000100800 */
[----:B0-----:R-:W2:Y:S04]  /*10c00*/  LDL.LU R28, [R1+0x960] ;  /* 0x00096000011c7983 */ /* 0x001ea80000300800 */
[----:B------:R-:W2:Y:S01]  /*10c10*/  LDL R17, [R1+0x5a8] ;  /* 0x0005a80001117983 */ /* 0x000ea20000100800 */
[----:B------:R-:W-:Y:S01]  /*10c20*/  PRMT R29, RZ, 0x7610, R29 ;  /* 0x00007610ff1d7816 */ /* 0x000fe2000000001d */
[----:B----4-:R-:W-:Y:S01]  /*10c30*/  IMAD.X R19, R0, 0x1, R19, P1 ;  /* 0x0000000100137824 */ /* 0x010fe200008e0613 */
[----:B------:R-:W-:-:S02]  /*10c40*/  IADD3 R2, P1, PT, R22, R9, RZ ;  /* 0x0000000916027210 */ /* 0x000fc40007f3e0ff */
[----:B------:R-:W-:Y:S02]  /*10c50*/  PRMT R27, RZ, 0x7610, R27 ;  /* 0x00007610ff1b7816 */ /* 0x000fe4000000001b */
[----:B------:R0:W4:Y:S01]  /*10c60*/  @!P0 LDG.E.U8 R29, desc[UR10][R18.64] ;  /* 0x0000000a121d8981 */ /* 0x000122000c1e1100 */
[----:B---3--:R-:W-:Y:S01]  /*10c70*/  IMAD.X R3, R0, 0x1, R20, P1 ;  /* 0x0000000100037824 */ /* 0x008fe200008e0614 */
[----:B------:R-:W-:Y:S02]  /*10c80*/  PRMT R4, RZ, 0x7610, R4 ;  /* 0x00007610ff047816 */ /* 0x000fe40000000004 */
[----:B------:R-:W-:Y:S02]  /*10c90*/  PRMT R12, RZ, 0x7610, R12 ;  /* 0x00007610ff0c7816 */ /* 0x000fe4000000000c */
[----:B------:R-:W3:Y:S01]  /*10ca0*/  @!P0 LDG.E.U8 R27, desc[UR10][R2.64] ;  /* 0x0000000a021b8981 */ /* 0x000ee2000c1e1100 */
[----:B0-----:R-:W-:-:S05]  /*10cb0*/  IADD3 R18, P3, PT, R22, R21, RZ ;  /* 0x0000001516127210 */ /* 0x001fca0007f7e0ff */
[----:B------:R-:W-:-:S05]  /*10cc0*/  IMAD.X R19, R0, 0x1, R7, P3 ;  /* 0x0000000100137824 */ /* 0x000fca00018e0607 */
[----:B------:R-:W3:Y:S01]  /*10cd0*/  @!P0 LDG.E.U8 R12, desc[UR10][R18.64] ;  /* 0x0000000a120c8981 */ /* 0x000ee2000c1e1100 */
[----:B--2---:R-:W-:-:S05]  /*10ce0*/  IADD3 R16, P2, PT, R22, R17, RZ ;  /* 0x0000001116107210 */ /* 0x004fca0007f5e0ff */
[----:B------:R-:W-:-:S05]  /*10cf0*/  IMAD.X R17, R0, 0x1, R8, P2 ;  /* 0x0000000100117824 */ /* 0x000fca00010e0608 */
[----:B------:R-:W2:Y:S04]  /*10d00*/  @!P0 LDG.E.U8 R4, desc[UR10][R16.64] ;  /* 0x0000000a10048981 */ /* 0x000ea8000c1e1100 */
[----:B----4-:R0:W-:Y:S04]  /*10d10*/  STL [R1+0x4c], R29 ;  /* 0x00004c1d01007387 */ /* 0x0101e80000100800 */
[----:B0-----:R-:W4:Y:S04]  /*10d20*/  LDL.LU R29, [R1+0x95c] ;  /* 0x00095c00011d7983 */ /* 0x001f280000300800 */
[----:B------:R-:W4:Y:S04]  /*10d30*/  LDL R9, [R1+0x5c8] ;  /* 0x0005c80001097983 */ /* 0x000f280000100800 */
[----:B------:R-:W4:Y:S04]  /*10d40*/  LDL R8, [R1+0x5e8] ;  /* 0x0005e80001087983 */ /* 0x000f280000100800 */
[----:B------:R-:W4:Y:S04]  /*10d50*/  LDL R7, [R1+0x5d4] ;  /* 0x0005d40001077983 */ /* 0x000f280000100800 */
[----:B---3--:R-:W-:Y:S04]  /*10d60*/  STL [R1+0x8d0], R27 ;  /* 0x0008d01b01007387 */ /* 0x008fe80000100800 */
[----:B------:R-:W3:Y:S04]  /*10d70*/  LDL R17, [R1+0x5d8] ;  /* 0x0005d80001117983 */ /* 0x000ee80000100800 */
[----:B--2---:R-:W-:Y:S04]  /*10d80*/  STL [R1+0x8d4], R4 ;  /* 0x0008d40401007387 */ /* 0x004fe80000100800 */
[----:B------:R-:W-:Y:S04]  /*10d90*/  STL [R1+0x8d8], R12 ;  /* 0x0008d80c01007387 */ /* 0x000fe80000100800 */
[----:B------:R-:W2:Y:S04]  /*10da0*/  LDL R3, [R1+0x5c4] ;  /* 0x0005c40001037983 */ /* 0x000ea80000100800 */
[----:B------:R-:W2:Y:S01]  /*10db0*/  LDL R19, [R1+0x5e4] ;  /* 0x0005e40001137983 */ /* 0x000ea20000100800 */
[----:B------:R-:W-:-:S02]  /*10dc0*/  PRMT R28, RZ, 0x7610, R28 ;  /* 0x00007610ff1c7816 */ /* 0x000fc4000000001c */
[----:B------:R-:W-:Y:S01]  /*10dd0*/  PRMT R24, RZ, 0x7610, R24 ;  /* 0x00007610ff187816 */ /* 0x000fe20000000018 */
[----:B------:R-:W2:Y:S01]  /*10de0*/  LDL R21, [R1+0x5f8] ;  /* 0x0005f80001157983 */ /* 0x000ea20000100800 */
[C---:B----4-:R-:W-:Y:S02]  /*10df0*/  IADD3 R2, P1, PT, R22.reuse, R9, RZ ;  /* 0x0000000916027210 */ /* 0x050fe40007f3e0ff */
[----:B------:R-:W-:Y:S01]  /*10e00*/  PRMT R23, RZ, 0x7610, R23 ;  /* 0x00007610ff177816 */ /* 0x000fe20000000017 */
[----:B------:R-:W4:Y:S01]  /*10e10*/  LDL R20, [R1+0x608] ;  /* 0x0006080001147983 */ /* 0x000f220000100800 */
[----:B------:R-:W-:-:S03]  /*10e20*/  IADD3 R18, P3, PT, R22, R8, RZ ;  /* 0x0000000816127210 */ /* 0x000fc60007f7e0ff */
[----:B------:R-:W4:Y:S01]  /*10e30*/  LDL R8, [R1+0x5f4] ;  /* 0x0005f40001087983 */ /* 0x000f220000100800 */
[----:B------:R-:W-:-:S03]  /*10e40*/  PRMT R26, RZ, 0x7610, R26 ;  /* 0x00007610ff1a7816 */ /* 0x000fc6000000001a */
[----:B------:R-:W4:Y:S01]  /*10e50*/  LDL R9, [R1+0x628] ;  /* 0x0006280001097983 */ /* 0x000f220000100800 */
[----:B---3--:R-:W-:-:S05]  /*10e60*/  IADD3 R16, P2, PT, R22, R17, RZ ;  /* 0x0000001116107210 */ /* 0x008fca0007f5e0ff */
[C---:B------:R-:W-:Y:S02]  /*10e70*/  IMAD.X R17, R0.reuse, 0x1, R7, P2 ;  /* 0x0000000100117824 */ /* 0x040fe400010e0607 */
[----:B------:R-:W3:Y:S04]  /*10e80*/  LDL R7, [R1+0x604] ;  /* 0x0006040001077983 */ /* 0x000ee80000100800 */
[----:B------:R-:W3:Y:S01]  /*10e90*/  @!P0 LDG.E.U8 R23, desc[UR10][R16.64] ;  /* 0x0000000a10178981 */ /* 0x000ee2000c1e1100 */
[C---:B--2---:R-:W-:Y:S02]  /*10ea0*/  IMAD.X R3, R0.reuse, 0x1, R3, P1 ;  /* 0x0000000100037824 */ /* 0x044fe400008e0603 */
[----:B------:R-:W-:-:S03]  /*10eb0*/  IMAD.X R19, R0, 0x1, R19, P3 ;  /* 0x0000000100137824 */ /* 0x000fc600018e0613 */
[----:B------:R0:W2:Y:S04]  /*10ec0*/  @!P0 LDG.E.U8 R28, desc[UR10][R2.64] ;  /* 0x0000000a021c8981 */ /* 0x0000a8000c1e1100 */
[----:B------:R-:W3:Y:S01]  /*10ed0*/  @!P0 LDG.E.U8 R24, desc[UR10][R18.64] ;  /* 0x0000000a12188981 */ /* 0x000ee2000c1e1100 */
[----:B0-----:R-:W-:-:S05]  /*10ee0*/  IADD3 R2, P1, PT, R22, R21, RZ ;  /* 0x0000001516027210 */ /* 0x001fca0007f3e0ff */
[----:B----4-:R-:W-:Y:S01]  /*10ef0*/  IMAD.X R3, R0, 0x1, R8, P1 ;  /* 0x0000000100037824 */ /* 0x010fe200008e0608 */
[----:B------:R-:W-:-:S04]  /*10f00*/  IADD3 R16, P2, PT, R22, R20, RZ ;  /* 0x0000001416107210 */ /* 0x000fc80007f5e0ff */
[----:B------:R-:W4:Y:S04]  /*10f10*/  @!P0 LDG.E.U8 R26, desc[UR10][R2.64] ;  /* 0x0000000a021a8981 */ /* 0x000f28000c1e1100 */
[----:B--2---:R0:W-:Y:S04]  /*10f20*/  STL [R1+0x34], R28 ;  /* 0x0000341c01007387 */ /* 0x0041e80000100800 */
[----:B0-----:R-:W2:Y:S04]  /*10f30*/  LDL.LU R28, [R1+0x958] ;  /* 0x00095800011c7983 */ /* 0x001ea80000300800 */
[----:B---3--:R-:W-:Y:S04]  /*10f40*/  STL [R1+0x8dc], R24 ;  /* 0x0008dc1801007387 */ /* 0x008fe80000100800 */
[----:B------:R-:W3:Y:S04]  /*10f50*/  LDL R19, [R1+0x624] ;  /* 0x0006240001137983 */ /* 0x000ee80000100800 */
[----:B------:R0:W-:Y:S04]  /*10f60*/  STL [R1+0x38], R23 ;  /* 0x0000381701007387 */ /* 0x0001e80000100800 */
[----:B------:R-:W2:Y:S01]  /*10f70*/  LDL R20, [R1+0x644] ;  /* 0x0006440001147983 */ /* 0x000ea20000100800 */
[----:B------:R-:W-:Y:S01]  /*10f80*/  IADD3 R18, P3, PT, R22, R9, RZ ;  /* 0x0000000916127210 */ /* 0x000fe20007f7e0ff */
[----:B------:R-:W-:Y:S01]  /*10f90*/  IMAD.X R17, R0, 0x1, R7, P2 ;  /* 0x0000000100117824 */ /* 0x000fe200010e0607 */
[----:B------:R-:W-:Y:S01]  /*10fa0*/  PRMT R27, RZ, 0x7610, R27 ;  /* 0x00007610ff1b7816 */ /* 0x000fe2000000001b */
[----:B------:R-:W2:Y:S04]  /*10fb0*/  LDL R21, [R1+0x638] ;  /* 0x0006380001157983 */ /* 0x000ea80000100800 */
[----:B0-----:R-:W2:Y:S01]  /*10fc0*/  LDL R23, [R1+0x648] ;  /* 0x0006480001177983 */ /* 0x001ea20000100800 */
[----:B------:R-:W-:-:S03]  /*10fd0*/  PRMT R12, RZ, 0x7610, R12 ;  /* 0x00007610ff0c7816 */ /* 0x000fc6000000000c */
[----:B------:R-:W2:Y:S04]  /*10fe0*/  LDL R8, [R1+0x618] ;  /* 0x0006180001087983 */ /* 0x000ea80000100800 */
[----:B------:R-:W2:Y:S04]  /*10ff0*/  LDL R9, [R1+0x634] ;  /* 0x0006340001097983 */ /* 0x000ea80000100800 */
[----:B------:R-:W2:Y:S04]  /*11000*/  LDL R7, [R1+0x614] ;  /* 0x0006140001077983 */ /* 0x000ea80000100800 */
[----:B----4-:R0:W-:Y:S04]  /*11010*/  STL [R1+0x8e0], R26 ;  /* 0x0008e01a01007387 */ /* 0x0101e80000100800 */
[----:B------:R-:W4:Y:S01]  /*11020*/  @!P0 LDG.E.U8 R27, desc[UR10][R16.64] ;  /* 0x0000000a101b8981 */ /* 0x000f22000c1e1100 */
[----:B0-----:R-:W-:Y:S01]  /*11030*/  PRMT R26, RZ, 0x7610, R26 ;  /* 0x00007610ff1a7816 */ /* 0x001fe2000000001a */
[----:B---3--:R-:W-:-:S05]  /*11040*/  IMAD.X R19, R0, 0x1, R19, P3 ;  /* 0x0000000100137824 */ /* 0x008fca00018e0613 */
[----:B------:R0:W3:Y:S01]  /*11050*/  @!P0 LDG.E.U8 R12, desc[UR10][R18.64] ;  /* 0x0000000a120c8981 */ /* 0x0000e2000c1e1100 */
[----:B--2---:R-:W-:-:S05]  /*11060*/  IADD3 R2, P3, PT, R22, R23, RZ ;  /* 0x0000001716027210 */ /* 0x004fca0007f7e0ff */
[----:B------:R-:W-:-:S05]  /*11070*/  IMAD.X R3, R0, 0x1, R20, P3 ;  /* 0x0000000100037824 */ /* 0x000fca00018e0614 */
[----:B------:R-:W2:Y:S01]  /*11080*/  @!P0 LDG.E.U8 R26, desc[UR10][R2.64] ;  /* 0x0000000a021a8981 */ /* 0x000ea2000c1e1100 */
[C---:B0-----:R-:W-:Y:S02]  /*11090*/  IADD3 R18, P1, PT, R22.reuse, R8, RZ ;  /* 0x0000000816127210 */ /* 0x041fe40007f3e0ff */
[----:B------:R-:W-:-:S03]  /*110a0*/  IADD3 R16, P2, PT, R22, R21, RZ ;  /* 0x0000001516107210 */ /* 0x000fc60007f5e0ff */
[C---:B------:R-:W-:Y:S01]  /*110b0*/  IMAD.X R19, R0.reuse, 0x1, R7, P1 ;  /* 0x0000000100137824 */ /* 0x040fe200008e0607 */
[----:B----4-:R0:W-:Y:S01]  /*110c0*/  STL [R1+0x8e4], R27 ;  /* 0x0008e41b01007387 */ /* 0x0101e20000100800 */
[----:B------:R-:W-:Y:S01]  /*110d0*/  PRMT R24, RZ, 0x7610, R24 ;  /* 0x00007610ff187816 */ /* 0x000fe20000000018 */
[----:B------:R-:W-:Y:S01]  /*110e0*/  IMAD.X R17, R0, 0x1, R9, P2 ;  /* 0x0000000100117824 */ /* 0x000fe200010e0609 */
[----:B------:R-:W-:-:S04]  /*110f0*/  PRMT R4, RZ, 0x7610, R4 ;  /* 0x00007610ff047816 */ /* 0x000fc80000000004 */
[----:B------:R-:W4:Y:S04]  /*11100*/  @!P0 LDG.E.U8 R24, desc[UR10][R16.64] ;  /* 0x0000000a10188981 */ /* 0x000f28000c1e1100 */
[----:B------:R-:W4:Y:S04]  /*11110*/  @!P0 LDG.E.U8 R4, desc[UR10][R18.64] ;  /* 0x0000000a12048981 */ /* 0x000f28000c1e1100 */
[----:B---3--:R-:W-:Y:S04]  /*11120*/  STL [R1+0x8e8], R12 ;  /* 0x0008e80c01007387 */ /* 0x008fe80000100800 */
[----:B------:R-:W3:Y:S04]  /*11130*/  LDL R8, [R1+0x568] ;  /* 0x0005680001087983 */ /* 0x000ee80000100800 */
[----:B0-----:R-:W3:Y:S04]  /*11140*/  LDL R27, [R1+0x528] ;  /* 0x00052800011b7983 */ /* 0x001ee80000100800 */
[----:B------:R-:W3:Y:S04]  /*11150*/  LDL R7, [R1+0x564] ;  /* 0x0005640001077983 */ /* 0x000ee80000100800 */
[----:B------:R-:W3:Y:S04]  /*11160*/  LDL R23, [R1+0x544] ;  /* 0x0005440001177983 */ /* 0x000ee80000100800 */
[----:B------:R-:W3:Y:S04]  /*11170*/  LDL R21, [R1+0x524] ;  /* 0x0005240001157983 */ /* 0x000ee80000100800 */
[----:B--2---:R0:W-:Y:S04]  /*11180*/  STL [R1+0x8ec], R26 ;  /* 0x0008ec1a01007387 */ /* 0x0041e80000100800 */
[----:B0-----:R-:W2:Y:S01]  /*11190*/  LDL R26, [R1+0x548] ;  /* 0x00054800011a7983 */ /* 0x001ea20000100800 */
[----:B------:R-:W-:-:S02]  /*111a0*/  PRMT R14, RZ, 0x7610, R14 ;  /* 0x00007610ff0e7816 */ /* 0x000fc4000000000e */
[----:B------:R-:W-:Y:S02]  /*111b0*/  PRMT R11, RZ, 0x7610, R11 ;  /* 0x00007610ff0b7816 */ /* 0x000fe4000000000b */
[----:B------:R-:W-:Y:S01]  /*111c0*/  PRMT R5, RZ, 0x7610, R5 ;  /* 0x00007610ff057816 */ /* 0x000fe20000000005 */
[----:B----4-:R-:W-:Y:S04]  /*111d0*/  STL [R1+0x8f0], R24 ;  /* 0x0008f01801007387 */ /* 0x010fe80000100800 */
[----:B------:R0:W-:Y:S04]  /*111e0*/  STL [R1+0x8f4], R4 ;  /* 0x0008f40401007387 */ /* 0x0001e80000100800 */
[----:B------:R-:W4:Y:S04]  /*111f0*/  LDL R20, [R1+0x478] ;  /* 0x0004780001147983 */ /* 0x000f280000100800 */
[----:B------:R-:W4:Y:S04]  /*11200*/  LDL R12, [R1+0x458] ;  /* 0x00045800010c7983 */ /* 0x000f280000100800 */
[----:B------:R-:W4:Y:S04]  /*11210*/  LDL R9, [R1+0x438] ;  /* 0x0004380001097983 */ /* 0x000f280000100800 */
[----:B0-----:R-:W4:Y:S01]  /*11220*/  LDL R4, [R1+0x434] ;  /* 0x0004340001047983 */ /* 0x001f220000100800 */
[----:B---3--:R-:W-:-:S03]  /*11230*/  IADD3 R2, P3, PT, R22, R8, RZ ;  /* 0x0000000816027210 */ /* 0x008fc60007f7e0ff */
[----:B------:R-:W3:Y:S01]  /*11240*/  LDL R8, [R1+0x474] ;  /* 0x0004740001087983 */ /* 0x000ee20000100800 */
[----:B------:R-:W-:Y:S01]  /*11250*/  IADD3 R18, P1, PT, R22, R27, RZ ;  /* 0x0000001b16127210 */ /* 0x000fe20007f3e0ff */
[C---:B------:R-:W-:Y:S02]  /*11260*/  IMAD.X R3, R0.reuse, 0x1, R7, P3 ;  /* 0x0000000100037824 */ /* 0x040fe400018e0607 */
[----:B------:R-:W3:Y:S04]  /*11270*/  LDL R7, [R1+0x454] ;  /* 0x0004540001077983 */ /* 0x000ee80000100800 */
[----:B------:R-:W3:Y:S01]  /*11280*/  @!P0 LDG.E.U8 R14, desc[UR10][R2.64] ;  /* 0x0000000a020e8981 */ /* 0x000ee2000c1e1100 */
[----:B------:R-:W-:-:S05]  /*11290*/  IMAD.X R19, R0, 0x1, R21, P1 ;  /* 0x0000000100137824 */ /* 0x000fca00008e0615 */
[----:B------:R4:W3:Y:S01]  /*112a0*/  @!P0 LDG.E.U8 R5, desc[UR10][R18.64] ;  /* 0x0000000a12058981 */ /* 0x0008e2000c1e1100 */
[----:B--2---:R-:W-:-:S05]  /*112b0*/  IADD3 R16, P2, PT, R22, R26, RZ ;  /* 0x0000001a16107210 */ /* 0x004fca0007f5e0ff */
[----:B------:R-:W-:-:S05]  /*112c0*/  IMAD.X R17, R0, 0x1, R23, P2 ;  /* 0x0000000100117824 */ /* 0x000fca00010e0617 */
[----:B------:R0:W2:Y:S01]  /*112d0*/  @!P0 LDG.E.U8 R11, desc[UR10][R16.64] ;  /* 0x0000000a100b8981 */ /* 0x0000a2000c1e1100 */
[C---:B----4-:R-:W-:Y:S02]  /*112e0*/  IADD3 R18, P3, PT, R22.reuse, R20, RZ ;  /* 0x0000001416127210 */ /* 0x050fe40007f7e0ff */
[C---:B0-----:R-:W-:Y:S02]  /*112f0*/  IADD3 R16, P2, PT, R22.reuse, R12, RZ ;  /* 0x0000000c16107210 */ /* 0x041fe40007f5e0ff */
[----:B------:R-:W-:-:S05]  /*11300*/  IADD3 R2, P1, PT, R22, R9, RZ ;  /* 0x0000000916027210 */ /* 0x000fca0007f3e0ff */
[C---:B------:R-:W-:Y:S01]  /*11310*/  IMAD.X R3, R0.reuse, 0x1, R4, P1 ;  /* 0x0000000100037824 */ /* 0x040fe200008e0604 */
[----:B---3--:R0:W-:Y:S01]  /*11320*/  STL [R1+0x8f8], R14 ;  /* 0x0008f80e01007387 */ /* 0x0081e20000100800 */
[C---:B------:R-:W-:Y:S02]  /*11330*/  IMAD.X R19, R0.reuse, 0x1, R8, P3 ;  /* 0x0000000100137824 */ /* 0x040fe400018e0608 */
[----:B------:R-:W-:Y:S01]  /*11340*/  IMAD.X R17, R0, 0x1, R7, P2 ;  /* 0x0000000100117824 */ /* 0x000fe200010e0607 */
[----:B--2---:R1:W-:Y:S04]  /*11350*/  STL [R1+0x8fc], R11 ;  /* 0x0008fc0b01007387 */ /* 0x0043e80000100800 */
[----:B------:R2:W-:Y:S04]  /*11360*/  STL [R1+0x900], R5 ;  /* 0x0009000501007387 */ /* 0x0005e80000100800 */
[----:B------:R-:W3:Y:S04]  /*11370*/  LDL R24, [R1+0x384] ;  /* 0x0003840001187983 */ /* 0x000ee80000100800 */
[----:B------:R-:W4:Y:S04]  /*11380*/  LDL R21, [R1+0x364] ;  /* 0x0003640001157983 */ /* 0x000f280000100800 */
[----:B------:R-:W4:Y:S04]  /*11390*/  LDL R20, [R1+0x344] ;  /* 0x0003440001147983 */ /* 0x000f280000100800 */
[----:B------:R-:W4:Y:S04]  /*113a0*/  LDL R23, [R1+0x380] ;  /* 0x0003800001177983 */ /* 0x000f280000100800 */
[----:B0-----:R-:W4:Y:S04]  /*113b0*/  LDL R14, [R1+0x360] ;  /* 0x00036000010e7983 */ /* 0x001f280000100800 */
[----:B------:R-:W4:Y:S04]  /*113c0*/  LDL R12, [R1+0x340] ;  /* 0x00034000010c7983 */ /* 0x000f280000100800 */
[----:B-1----:R-:W4:Y:S04]  /*113d0*/  LDL R11, [R1+0x294] ;  /* 0x00029400010b7983 */ /* 0x002f280000100800 */
[----:B------:R-:W4:Y:S04]  /*113e0*/  LDL R9, [R1+0x274] ;  /* 0x0002740001097983 */ /* 0x000f280000100800 */
[----:B------:R-:W4:Y:S04]  /*113f0*/  LDL R8, [R1+0x254] ;  /* 0x0002540001087983 */ /* 0x000f280000100800 */
[----:B------:R-:W4:Y:S04]  /*11400*/  LDL R7, [R1+0x290] ;  /* 0x0002900001077983 */ /* 0x000f280000100800 */
[----:B--2---:R-:W2:Y:S04]  /*11410*/  LDL R5, [R1+0x270] ;  /* 0x0002700001057983 */ /* 0x004ea80000100800 */
[----:B------:R-:W2:Y:S01]  /*11420*/  LDL R4, [R1+0x250] ;  /* 0x0002500001047983 */ /* 0x000ea20000100800 */
[----:B------:R-:W-:-:S02]  /*11430*/  PRMT R25, RZ, 0x7610, R25 ;  /* 0x00007610ff197816 */ /* 0x000fc40000000019 */
[----:B------:R-:W-:Y:S02]  /*11440*/  PRMT R15, RZ, 0x7610, R15 ;  /* 0x00007610ff0f7816 */ /* 0x000fe4000000000f */
[----:B------:R-:W-:Y:S02]  /*11450*/  PRMT R13, RZ, 0x7610, R13 ;  /* 0x00007610ff0d7816 */ /* 0x000fe4000000000d */
[----:B------:R-:W2:Y:S04]  /*11460*/  @!P0 LDG.E.U8 R25, desc[UR10][R18.64] ;  /* 0x0000000a12198981 */ /* 0x000ea8000c1e1100 */
[----:B------:R-:W2:Y:S01]  /*11470*/  @!P0 LDG.E.U8 R15, desc[UR10][R16.64] ;  /* 0x0000000a100f8981 */ /* 0x000ea2000c1e1100 */
[----:B------:R-:W-:-:S03]  /*11480*/  PRMT R29, RZ, 0x7610, R29 ;  /* 0x00007610ff1d7816 */ /* 0x000fc6000000001d */
[----:B------:R0:W2:Y:S02]  /*11490*/  @!P0 LDG.E.U8 R13, desc[UR10][R2.64] ;  /* 0x0000000a020d8981 */ /* 0x0000a4000c1e1100 */
[----:B0-----:R-:W-:Y:S02]  /*114a0*/  PRMT R3, RZ, 0x7610, R3 ;  /* 0x00007610ff037816 */ /* 0x001fe40000000003 */
[----:B------:R-:W-:Y:S02]  /*114b0*/  PRMT R2, RZ, 0x7610, R2 ;  /* 0x00007610ff027816 */ /* 0x000fe40000000002 */
[----:B------:R-:W-:Y:S02]  /*114c0*/  PRMT R28, RZ, 0x7610, R28 ;  /* 0x00007610ff1c7816 */ /* 0x000fe4000000001c */
[C---:B---3--:R-:W-:Y:S02]  /*114d0*/  IADD3 R16, P3, PT, R22.reuse, R24, RZ ;  /* 0x0000001816107210 */ /* 0x048fe40007f7e0ff */
[----:B----4-:R-:W-:-:S02]  /*114e0*/  IADD3 R18, P2, PT, R22, R21, RZ ;  /* 0x0000001516127210 */ /* 0x010fc40007f5e0ff */
[----:B------:R-:W-:Y:S01]  /*114f0*/  IADD3 R20, P1, PT, R22, R20, RZ ;  /* 0x0000001416147210 */ /* 0x000fe20007f3e0ff */
[C---:B------:R-:W-:Y:S02]  /*11500*/  IMAD.X R17, R0.reuse, 0x1, R23, P3 ;  /* 0x0000000100117824 */ /* 0x040fe400018e0617 */
[----:B------:R-:W-:-:S03]  /*11510*/  IMAD.X R19, R0, 0x1, R14, P2 ;  /* 0x0000000100137824 */ /* 0x000fc600010e060e */
[----:B------:R0:W3:Y:S01]  /*11520*/  @!P0 LDG.E.U8 R29, desc[UR10][R16.64] ;  /* 0x0000000a101d8981 */ /* 0x0000e2000c1e1100 */
[----:B------:R-:W-:-:S03]  /*11530*/  IMAD.X R21, R0, 0x1, R12, P1 ;  /* 0x0000000100157824 */ /* 0x000fc600008e060c */
[----:B------:R1:W4:Y:S04]  /*11540*/  @!P0 LDG.E.U8 R3, desc[UR10][R18.64] ;  /* 0x0000000a12038981 */ /* 0x000328000c1e1100 */
[----:B------:R2:W4:Y:S01]  /*11550*/  @!P0 LDG.E.U8 R2, desc[UR10][R20.64] ;  /* 0x0000000a14028981 */ /* 0x000522000c1e1100 */
[C---:B0-----:R-:W-:Y:S02]  /*11560*/  IADD3 R16, P2, PT, R22.reuse, R9, RZ ;  /* 0x0000000916107210 */ /* 0x041fe40007f5e0ff */
[C---:B-1----:R-:W-:Y:S02]  /*11570*/  IADD3 R18, P3, PT, R22.reuse, R11, RZ ;  /* 0x0000000b16127210 */ /* 0x042fe40007f7e0ff */
[----:B------:R-:W-:Y:S02]  /*11580*/  IADD3 R22, P1, PT, R22, R8, RZ ;  /* 0x0000000816167210 */ /* 0x000fe40007f3e0ff */
[----:B--2---:R-:W-:Y:S01]  /*11590*/  PRMT R21, RZ, 0x7610, R21 ;  /* 0x00007610ff157816 */ /* 0x004fe20000000015 */
[C---:B------:R-:W-:Y:S01]  /*115a0*/  IMAD.X R19, R0.reuse, 0x1, R7, P3 ;  /* 0x0000000100137824 */ /* 0x040fe200018e0607 */
[----:B------:R-:W-:Y:S01]  /*115b0*/  PRMT R20, RZ, 0x7610, R20 ;  /* 0x00007610ff147816 */ /* 0x000fe20000000014 */
[----:B------:R-:W-:-:S03]  /*115c0*/  IMAD.X R17, R0, 0x1, R5, P2 ;  /* 0x0000000100117824 */ /* 0x000fc600010e0605 */
[----:B------:R-:W2:Y:S01]  /*115d0*/  @!P0 LDG.E.U8 R21, desc[UR10][R18.64] ;  /* 0x0000000a12158981 */ /* 0x000ea2000c1e1100 */
[----:B------:R-:W-:-:S03]  /*115e0*/  IMAD.X R23, R0, 0x1, R4, P1 ;  /* 0x0000000100177824 */ /* 0x000fc600008e0604 */
[----:B------:R-:W2:Y:S04]  /*115f0*/  @!P0 LDG.E.U8 R28, desc[UR10][R16.64] ;  /* 0x0000000a101c8981 */ /* 0x000ea8000c1e1100 */
[----:B------:R0:W2:Y:S02]  /*11600*/  @!P0 LDG.E.U8 R20, desc[UR10][R22.64] ;  /* 0x0000000a16148981 */ /* 0x0000a4000c1e1100 */
[----:B0-----:R-:W0:Y:S01]  /*11610*/  S2R R22, SR_TID.X ;  /* 0x0000000000167919 */ /* 0x001e220000002100 */
[----:B------:R-:W1:Y:S01]  /*11620*/  S2UR UR8, SR_CgaCtaId ;  /* 0x00000000000879c3 */ /* 0x000e620000008800 */
[----:B------:R-:W-:Y:S01]  /*11630*/  SHF.R.U32.HI R16, RZ, 0x2, R10 ;  /* 0x00000002ff107819 */ /* 0x000fe2000001160a */
[----:B------:R-:W-:-:S03]  /*11640*/  IMAD.SHL.U32 R18, R10, 0x40, RZ ;  /* 0x000000400a127824 */ /* 0x000fc600078e00ff */
[----:B------:R-:W-:Y:S01]  /*11650*/  SGXT.U32 R16, R16, 0x3 ;  /* 0x000000031010781a */ /* 0x000fe20000000000 */
[----:B------:R-:W-:Y:S01]  /*11660*/  STL [R1+0x904], R25 ;  /* 0x0009041901007387 */ /* 0x000fe20000100800 */
[----:B------:R-:W-:Y:S02]  /*11670*/  UMOV UR7, 0x400 ;  /* 0x0000040000077882 */ /* 0x000fe40000000000 */
[----:B------:R-:W-:Y:S01]  /*11680*/  LOP3.LUT R16, R16, 0x40, R18, 0xf8, !PT ;  /* 0x0000004010107812 */ /* 0x000fe200078ef812 */
[----:B------:R-:W-:Y:S04]  /*11690*/  STL [R1+0x908], R15 ;  /* 0x0009080f01007387 */ /* 0x000fe80000100800 */
[----:B------:R-:W-:Y:S01]  /*116a0*/  STL [R1+0x90c], R13 ;  /* 0x00090c0d01007387 */ /* 0x000fe20000100800 */
[----:B-1----:R-:W-:Y:S01]  /*116b0*/  ULEA UR7, UR8, UR7, 0x18 ;  /* 0x0000000708077291 */ /* 0x002fe2000f8ec0ff */
[----:B0-----:R-:W-:-:S02]  /*116c0*/  IMAD.SHL.U32 R17, R22, 0x8, RZ ;  /* 0x0000000816117824 */ /* 0x001fc400078e00ff */
[C---:B------:R-:W-:Y:S01]  /*116d0*/  IMAD.SHL.U32 R0, R22.reuse, 0x2, RZ ;  /* 0x0000000216007824 */ /* 0x040fe200078e00ff */
[----:B------:R-:W-:Y:S01]  /*116e0*/  SHF.R.S32.HI R18, RZ, 0x7, R22 ;  /* 0x00000007ff127819 */ /* 0x000fe20000011416 */
[C---:B------:R-:W-:Y:S02]  /*116f0*/  IMAD.SHL.U32 R23, R22.reuse, 0x40, RZ ;  /* 0x0000004016177824 */ /* 0x040fe400078e00ff */
[----:B------:R-:W-:Y:S01]  /*11700*/  IMAD.SHL.U32 R19, R22, 0x10, RZ ;  /* 0x0000001016137824 */ /* 0x000fe200078e00ff */
[----:B------:R-:W-:Y:S02]  /*11710*/  LOP3.LUT R0, R17, 0x30, R0, 0x48, !PT ;  /* 0x0000003011007812 */ /* 0x000fe400078e4800 */
[----:B------:R-:W-:Y:S02]  /*11720*/  SHF.R.S32.HI R17, RZ, 0x1, R10 ;  /* 0x00000001ff117819 */ /* 0x000fe4000001140a */
[----:B------:R-:W-:Y:S02]  /*11730*/  SGXT R18, R18, 0x1 ;  /* 0x000000011212781a */ /* 0x000fe40000000200 */
[----:B------:R-:W-:-:S02]  /*11740*/  LOP3.LUT R23, R23, 0x1c0, RZ, 0xc0, !PT ;  /* 0x000001c017177812 */ /* 0x000fc400078ec0ff */
[----:B------:R-:W-:Y:S02]  /*11750*/  LOP3.LUT R19, R19, 0xe00, RZ, 0xc0, !PT ;  /* 0x00000e0013137812 */ /* 0x000fe400078ec0ff */
[----:B------:R-:W-:Y:S02]  /*11760*/  LOP3.LUT R18, R18, 0x90, RZ, 0xc0, !PT ;  /* 0x0000009012127812 */ /* 0x000fe400078ec0ff */
[----:B------:R-:W-:Y:S02]  /*11770*/  IADD3 R19, PT, PT, R19, UR7, R23 ;  /* 0x0000000713137c10 */ /* 0x000fe4000fffe017 */
[----:B------:R-:W-:-:S03]  /*11780*/  LOP3.LUT R18, R18, 0x7f, R22, 0x78, !PT ;  /* 0x0000007f12127812 */ /* 0x000fc600078e7816 */
[----:B------:R-:W-:Y:S01]  /*11790*/  IMAD.IADD R0, R0, 0x1, R19 ;  /* 0x0000000100007824 */ /* 0x000fe200078e0213 */
[----:B---3--:R-:W-:Y:S04]  /*117a0*/  STL [R1+0x910], R29 ;  /* 0x0009101d01007387 */ /* 0x008fe80000100800 */
[----:B----4-:R-:W-:Y:S04]  /*117b0*/  STL [R1+0x914], R3 ;  /* 0x0009140301007387 */ /* 0x010fe80000100800 */
[----:B------:R0:W-:Y:S02]  /*117c0*/  STL [R1+0x918], R2 ;  /* 0x0009180201007387 */ /* 0x0001e40000100800 */
[----:B0-----:R-:W-:-:S04]  /*117d0*/  SGXT R2, R17, 0x1 ;  /* 0x000000011102781a */ /* 0x001fc80000000200 */
[----:B------:R-:W-:Y:S02]  /*117e0*/  LOP3.LUT R16, R16, 0x88, R2, 0xf8, !PT ;  /* 0x0000008810107812 */ /* 0x000fe400078ef802 */
[----:B------:R-:W-:Y:S01]  /*117f0*/  LOP3.LUT R17, R6, 0x90, RZ, 0xc0, !PT ;  /* 0x0000009006117812 */ /* 0x000fe200078ec0ff */
[----:B--2---:R-:W-:Y:S04]  /*11800*/  STL [R1+0x91c], R21 ;  /* 0x00091c1501007387 */ /* 0x004fe80000100800 */
[----:B------:R-:W-:Y:S01]  /*11810*/  STL [R1+0x920], R28 ;  /* 0x0009201c01007387 */ /* 0x000fe20000100800 */
[----:B------:R-:W-:-:S03]  /*11820*/  LOP3.LUT R17, R17, 0x7f, R10, 0x78, !PT ;  /* 0x0000007f11117812 */ /* 0x000fc600078e780a */
[----:B------:R-:W0:Y:S04]  /*11830*/  LDS.U8 R23, [R16+UR6] ;  /* 0x0000000610177984 */ /* 0x000e280008000000 */
[----:B------:R-:W-:Y:S04]  /*11840*/  STL [R1+0x924], R20 ;  /* 0x0009241401007387 */ /* 0x000fe80000100800 */
[----:B------:R-:W1:Y:S04]  /*11850*/  LDS.U8 R22, [R16+UR6+0x10] ;  /* 0x0000100610167984 */ /* 0x000e680008000000 */
[----:B------:R-:W-:Y:S04]  /*11860*/  STL [R1+0x928], R18 ;  /* 0x0009281201007387 */ /* 0x000fe80000100800 */
[----:B------:R-:W2:Y:S04]  /*11870*/  LDS.U8 R2, [R16+UR6+0x20] ;  /* 0x0000200610027984 */ /* 0x000ea80008000000 */
[----:B------:R-:W-:Y:S04]  /*11880*/  STL [R1+0x92c], R0 ;  /* 0x00092c0001007387 */ /* 0x000fe80000100800 */
[----:B------:R-:W3:Y:S04]  /*11890*/  LDS.U8 R10, [R16+UR6+0x100] ;  /* 0x00010006100a7984 */ /* 0x000ee80008000000 */
[----:B------:R-:W4:Y:S04]  /*118a0*/  LDS.U8 R0, [R16+UR6+0x30] ;  /* 0x0000300610007984 */ /* 0x000f280008000000 */
[----:B------:R-:W4:Y:S04]  /*118b0*/  LDS.U8 R9, [R16+UR6+0x110] ;  /* 0x0001100610097984 */ /* 0x000f280008000000 */
[----:B------:R-:W-:Y:S04]  /*118c0*/  LDS.U8 R3, [R16+UR6+0x130] ;  /* 0x0001300610037984 */ /* 0x000fe80008000000 */
[----:B0-----:R-:W-:Y:S04]  /*118d0*/  STL [R1+0x930], R23 ;  /* 0x0009301701007387 */ /* 0x001fe80000100800 */
[----:B-1----:R-:W-:Y:S04]  /*118e0*/  STL [R1+0x934], R22 ;  /* 0x0009341601007387 */ /* 0x002fe80000100800 */
[----:B--2---:R-:W-:Y:S04]  /*118f0*/  STL [R1+0x1c8], R2 ;  /* 0x0001c80201007387 */ /* 0x004fe80000100800 */
[----:B------:R-:W-:Y:S04]  /*11900*/  LDS.U8 R2, [R16+UR6+0x200] ;  /* 0x0002000610027984 */ /* 0x000fe80008000000 */
[----:B---3--:R-:W-:Y:S04]  /*11910*/  STL [R1+0x938], R10 ;  /* 0x0009380a01007387 */ /* 0x008fe80000100800 */
[----:B----4-:R-:W-:Y:S04]  /*11920*/  STL [R1+0x1c0], R0 ;  /* 0x0001c00001007387 */ /* 0x010fe80000100800 */
[----:B------:R-:W0:Y:S04]  /*11930*/  LDS.U8 R0, [R16+UR6+0x120] ;  /* 0x0001200610007984 */ /* 0x000e280008000000 */
[----:B------:R-:W-:Y:S04]  /*11940*/  STL [R1+0x93c], R9 ;  /* 0x00093c0901007387 */ /* 0x000fe80000100800 */
[----:B0-----:R-:W-:Y:S04]  /*11950*/  STL [R1+0x1d8], R0 ;  /* 0x0001d80001007387 */ /* 0x001fe80000100800 */
[----:B------:R-:W0:Y:S04]  /*11960*/  LDS.U8 R0, [R16+UR6+0x210] ;  /* 0x0002100610007984 */ /* 0x000e280008000000 */
[----:B------:R-:W-:Y:S04]  /*11970*/  STL [R1+0x1d4], R3 ;  /* 0x0001d40301007387 */ /* 0x000fe80000100800 */
[----:B------:R-:W2:Y:S04]  /*11980*/  LDL.LU R24, [R1+0x228] ;  /* 0x0002280001187983 */ /* 0x000ea80000300800 */
[----:B------:R-:W1:Y:S04]  /*11990*/  LDS.U8 R3, [R16+UR6+0x220] ;  /* 0x0002200610037984 */ /* 0x000e680008000000 */
[----:B------:R-:W-:Y:S04]  /*119a0*/  STL [R1+0x234], R2 ;  /* 0x0002340201007387 */ /* 0x000fe80000100800 */
[----:B------:R-:W3:Y:S04]  /*119b0*/  LDL.LU R12, [R1+0x70] ;  /* 0x00007000010c7983 */ /* 0x000ee80000300800 */
[----:B------:R-:W4:Y:S04]  /*119c0*/  LDS.U8 R2, [R16+UR6+0x230] ;  /* 0x0002300610027984 */ /* 0x000f280008000000 */
[----:B0-----:R-:W-:Y:S04]  /*119d0*/  STL [R1+0x230], R0 ;  /* 0x0002300001007387 */ /* 0x001fe80000100800 */
[----:B------:R-:W0:Y:S04]  /*119e0*/  LDS.U8 R0, [R16+UR6+0x300] ;  /* 0x0003000610007984 */ /* 0x000e280008000000 */
[----:B-1----:R-:W-:Y:S04]  /*119f0*/  STL [R1+0x65c], R3 ;  /* 0x00065c0301007387 */ /* 0x002fe80000100800 */
[----:B------:R-:W1:Y:S04]  /*11a00*/  LDS.U8 R3, [R16+UR6+0x310] ;  /* 0x0003100610037984 */ /* 0x000e680008000000 */
[----:B----4-:R-:W-:Y:S04]  /*11a10*/  STL [R1+0x658], R2 ;  /* 0x0006580201007387 */ /* 0x010fe80000100800 */
[----:B------:R-:W4:Y:S04]  /*11a20*/  LDS.U8 R2, [R16+UR6+0x320] ;  /* 0x0003200610027984 */ /* 0x000f280008000000 */
[----:B0-----:R-:W-:Y:S04]  /*11a30*/  STL [R1+0x244], R0 ;  /* 0x0002440001007387 */ /* 0x001fe80000100800 */
[----:B------:R-:W0:Y:S01]  /*11a40*/  LDS.U8 R0, [R16+UR6+0x330] ;  /* 0x0003300610007984 */ /* 0x000e220008000000 */
[----:B------:R-:W-:-:S05]  /*11a50*/  LOP3.LUT R19, R16, 0x8, RZ, 0x3c, !PT ;  /* 0x0000000810137812 */ /* 0x000fca00078e3cff */
[----:B------:R-:W0:Y:S04]  /*11a60*/  LDS.U8 R8, [R19+UR6] ;  /* 0x0000000613087984 */ /* 0x000e280008000000 */
[----:B-1----:R-:W-:Y:S04]  /*11a70*/  STL [R1+0x240], R3 ;  /* 0x0002400301007387 */ /* 0x002fe80000100800 */
[----:B------:R-:W2:Y:S04]  /*11a80*/  LDL.LU R27, [R1+0x6c] ;  /* 0x00006c00011b7983 */ /* 0x000ea80000300800 */
[----:B------:R-:W1:Y:S04]  /*11a90*/  LDS.U8 R16, [R19+UR6+0x10] ;  /* 0x0000100613107984 */ /* 0x000e680008000000 */
[----:B----4-:R-:W-:Y:S04]  /*11aa0*/  STL [R1+0x66c], R2 ;  /* 0x00066c0201007387 */ /* 0x010fe80000100800 */
[----:B------:R-:W4:Y:S04]  /*11ab0*/  LDS.U8 R2, [R19+UR6+0x20] ;  /* 0x0000200613027984 */ /* 0x000f280008000000 */
[----:B------:R-:W4:Y:S04]  /*11ac0*/  LDS.U8 R7, [R19+UR6+0x100] ;  /* 0x0001000613077984 */ /* 0x000f280008000000 */
[----:B------:R-:W-:Y:S04]  /*11ad0*/  LDS.U8 R6, [R19+UR6+0x110] ;  /* 0x0001100613067984 */ /* 0x000fe80008000000 */
[----:B------:R-:W-:Y:S04]  /*11ae0*/  LDS.U8 R3, [R19+UR6+0x130] ;  /* 0x0001300613037984 */ /* 0x000fe80008000000 */
[----:B0-----:R-:W-:Y:S04]  /*11af0*/  STL [R1+0x654], R0 ;  /* 0x0006540001007387 */ /* 0x001fe80000100800 */
[----:B------:R-:W0:Y:S04]  /*11b00*/  LDS.U8 R0, [R19+UR6+0x30] ;  /* 0x0000300613007984 */ /* 0x000e280008000000 */
[----:B------:R-:W-:Y:S04]  /*11b10*/  STL [R1+0x940], R8 ;  /* 0x0009400801007387 */ /* 0x000fe80000100800 */
[----:B-1----:R-:W-:Y:S04]  /*11b20*/  STL [R1+0x944], R16 ;  /* 0x0009441001007387 */ /* 0x002fe80000100800 */
[----:B----4-:R-:W-:Y:S04]  /*11b30*/  STL [R1+0x1d0], R2 ;  /* 0x0001d00201007387 */ /* 0x010fe80000100800 */
[----:B------:R-:W-:Y:S04]  /*11b40*/  STL [R1+0x948], R7 ;  /* 0x0009480701007387 */ /* 0x000fe80000100800 */
[----:B------:R-:W-:Y:S04]  /*11b50*/  LDS.U8 R2, [R19+UR6+0x200] ;  /* 0x0002000613027984 */ /* 0x000fe80008000000 */
[----:B0-----:R-:W-:Y:S04]  /*11b60*/  STL [R1+0x1cc], R0 ;  /* 0x0001cc0001007387 */ /* 0x001fe80000100800 */
[----:B------:R-:W0:Y:S04]  /*11b70*/  LDS.U8 R0, [R19+UR6+0x120] ;  /* 0x0001200613007984 */ /* 0x000e280008000000 */
[----:B------:R-:W-:Y:S04]  /*11b80*/  STL [R1+0x94c], R6 ;  /* 0x00094c0601007387 */ /* 0x000fe80000100800 */
[----:B0-----:R-:W-:Y:S04]  /*11b90*/  STL [R1+0x1e8], R0 ;  /* 0x0001e80001007387 */ /* 0x001fe80000100800 */
[----:B------:R-:W0:Y:S04]  /*11ba0*/  LDS.U8 R0, [R19+UR6+0x210] ;  /* 0x0002100613007984 */ /* 0x000e280008000000 */
[----:B------:R-:W-:Y:S04]  /*11bb0*/  STL [R1+0x1e4], R3 ;  /* 0x0001e40301007387 */ /* 0x000fe80000100800 */
[----:B------:R-:W1:Y:S04]  /*11bc0*/  LDS.U8 R3, [R19+UR6+0x220] ;  /* 0x0002200613037984 */ /* 0x000e680008000000 */
[----:B------:R-:W-:Y:S04]  /*11bd0*/  STL [R1+0x23c], R2 ;  /* 0x00023c0201007387 */ /* 0x000fe80000100800 */
        /* <DEDUP_REMOVED lines=8> */
[----:B------:R-:W0:Y:S04]  /*11c60*/  LDS.U8 R0, [R19+UR6+0x330] ;  /* 0x0003300613007984 */ /* 0x000e280008000000 */
[----:B-1----:R-:W-:Y:S04]  /*11c70*/  STL [R1+0x248], R3 ;  /* 0x0002480301007387 */ /* 0x002fe80000100800 */
[----:B------:R-:W2:Y:S04]  /*11c80*/  LDL.LU R26, [R1+0x68] ;  /* 0x00006800011a7983 */ /* 0x000ea80000300800 */
[----:B----4-:R-:W-:Y:S01]  /*11c90*/  STL [R1+0x670], R2 ;  /* 0x0006700201007387 */ /* 0x010fe20000100800 */
[----:B------:R-:W-:Y:S06]  /*11ca0*/  BAR.SYNC.DEFER_BLOCKING 0x0 ;  /* 0x0000000000007b1d */ /* 0x000fec0000010000 */
[----:B0-----:R-:W-:Y:S04]  /*11cb0*/  STL [R1+0x660], R0 ;  /* 0x0006600001007387 */ /* 0x001fe80000100800 */
[----:B------:R-:W4:Y:S04]  /*11cc0*/  LDL.LU R19, [R1+0x7c] ;  /* 0x00007c0001137983 */ /* 0x000f280000300800 */
[----:B---3--:R-:W-:Y:S04]  /*11cd0*/  STS.U8 [R17+UR6+0x200], R12 ;  /* 0x0002000c11007988 */ /* 0x008fe80008000006 */
[----:B--2---:R-:W-:Y:S04]  /*11ce0*/  STS.U8 [R17+UR6+0x400], R27 ;  /* 0x0004001b11007988 */ /* 0x004fe80008000006 */
[----:B----4-:R0:W-:Y:S04]  /*11cf0*/  STL [R1+0x954], R19 ;  /* 0x0009541301007387 */ /* 0x0101e80000100800 */
[----:B0-----:R-:W2:Y:S04]  /*11d00*/  LDL.LU R19, [R1+0x64] ;  /* 0x0000640001137983 */ /* 0x001ea80000300800 */
[----:B------:R-:W3:Y:S04]  /*11d10*/  LDL.LU R6, [R1+0x60] ;  /* 0x0000600001067983 */ /* 0x000ee80000300800 */
[----:B------:R-:W4:Y:S04]  /*11d20*/  LDL.LU R7, [R1+0x78] ;  /* 0x0000780001077983 */ /* 0x000f280000300800 */
        /* <DEDUP_REMOVED lines=22> */
[----:B------:R0:W-:Y:S04]  /*11e90*/  STS.U8 [R17+UR6], R24 ;  /* 0x0000001811007988 */ /* 0x0001e80008000006 */
[----:B------:R-:W4:Y:S04]  /*11ea0*/  LDL.LU R4, [R1+0x144] ;  /* 0x0001440001047983 */ /* 0x000f280000300800 */
[----:B------:R1:W-:Y:S04]  /*11eb0*/  STS.U8 [R17+UR6+0x600], R26 ;  /* 0x0006001a11007988 */ /* 0x0003e80008000006 */
[----:B0-----:R-:W4:Y:S04]  /*11ec0*/  LDL.LU R24, [R1+0x154] ;  /* 0x0001540001187983 */ /* 0x001f280000300800 */
[----:B-1----:R-:W4:Y:S04]  /*11ed0*/  LDL.LU R26, [R1+0x150] ;  /* 0x00015000011a7983 */ /* 0x002f280000300800 */
[----:B--2---:R0:W-:Y:S04]  /*11ee0*/  STS.U8 [R17+UR6+0x800], R19 ;  /* 0x0008001311007988 */ /* 0x0041e80008000006 */
[----:B---3--:R-:W-:Y:S04]  /*11ef0*/  STS.U8 [R17+UR6+0xc00], R6 ;  /* 0x000c000611007988 */ /* 0x008fe80008000006 */
[----:B0-----:R-:W2:Y:S04]  /*11f00*/  LDL.LU R19, [R1+0x954] ;  /* 0x0009540001137983 */ /* 0x001ea80000300800 */
[----:B----4-:R0:W-:Y:S04]  /*11f10*/  STS.U8 [R17+UR6+0x1800], R12 ;  /* 0x0018000c11007988 */ /* 0x0101e80008000006 */
[----:B0-----:R-:W3:Y:S04]  /*11f20*/  LDL.LU R12, [R1+0x160] ;  /* 0x00016000010c7983 */ /* 0x001ee80000300800 */
[----:B------:R0:W-:Y:S04]  /*11f30*/  STS.U8 [R17+UR6+0x3a00], R27 ;  /* 0x003a001b11007988 */ /* 0x0001e80008000006 */
[----:B0-----:R-:W4:Y:S04]  /*11f40*/  LDL.LU R27, [R1+0x15c] ;  /* 0x00015c00011b7983 */ /* 0x001f280000300800 */
[----:B------:R-:W2:Y:S04]  /*11f50*/  LDL.LU R6, [R1+0x168] ;  /* 0x0001680001067983 */ /* 0x000ea80000300800 */
[----:B------:R-:W-:Y:S04]  /*11f60*/  STS.U8 [R17+UR6+0xe00], R7 ;  /* 0x000e000711007988 */ /* 0x000fe80008000006 */
[----:B------:R-:W-:Y:S04]  /*11f70*/  STS.U8 [R17+UR6+0x1000], R16 ;  /* 0x0010001011007988 */ /* 0x000fe80008000006 */
[----:B------:R-:W-:Y:S04]  /*11f80*/  STS.U8 [R17+UR6+0x1200], R8 ;  /* 0x0012000811007988 */ /* 0x000fe80008000006 */
[----:B------:R-:W-:Y:S04]  /*11f90*/  STS.U8 [R17+UR6+0x1400], R9 ;  /* 0x0014000911007988 */ /* 0x000fe80008000006 */
[----:B------:R-:W-:Y:S04]  /*11fa0*/  STS.U8 [R17+UR6+0x1600], R10 ;  /* 0x0016000a11007988 */ /* 0x000fe80008000006 */
[----:B--2---:R0:W-:Y:S04]  /*11fb0*/  STL [R1+0x950], R6 ;  /* 0x0009500601007387 */ /* 0x0041e80000100800 */
[----:B0-----:R-:W2:Y:S04]  /*11fc0*/  LDL.LU R6, [R1+0x16c] ;  /* 0x00016c0001067983 */ /* 0x001ea80000300800 */
[----:B------:R-:W2:Y:S04]  /*11fd0*/  LDL.LU R7, [R1+0x174] ;  /* 0x0001740001077983 */ /* 0x000ea80000300800 */
[----:B------:R-:W2:Y:S04]  /*11fe0*/  LDL.LU R16, [R1+0x184] ;  /* 0x0001840001107983 */ /* 0x000ea80000300800 */
[----:B------:R-:W2:Y:S04]  /*11ff0*/  LDL.LU R8, [R1+0x180] ;  /* 0x0001800001087983 */ /* 0x000ea80000300800 */
[----:B------:R-:W2:Y:S04]  /*12000*/  LDL.LU R9, [R1+0x18c] ;  /* 0x00018c0001097983 */ /* 0x000ea80000300800 */
[----:B------:R0:W-:Y:S04]  /*12010*/  STS.U8 [R17+UR6+0xa00], R19 ;  /* 0x000a001311007988 */ /* 0x0001e80008000006 */
[----:B------:R-:W2:Y:S04]  /*12020*/  LDL.LU R10, [R1+0x1a4] ;  /* 0x0001a400010a7983 */ /* 0x000ea80000300800 */
[----:B------:R1:W-:Y:S04]  /*12030*/  STS.U8 [R17+UR6+0x1a00], R22 ;  /* 0x001a001611007988 */ /* 0x0003e80008000006 */
[----:B0-----:R-:W2:Y:S04]  /*12040*/  LDL.LU R19, [R1+0x1a0] ;  /* 0x0001a00001137983 */ /* 0x001ea80000300800 */
[----:B------:R0:W-:Y:S04]  /*12050*/  STS.U8 [R17+UR6+0x1c00], R23 ;  /* 0x001c001711007988 */ /* 0x0001e80008000006 */
[----:B-1----:R-:W2:Y:S04]  /*12060*/  LDL.LU R22, [R1+0x1ac] ;  /* 0x0001ac0001167983 */ /* 0x002ea80000300800 */
        /* <DEDUP_REMOVED lines=34> */
[----:B---3--:R0:W-:Y:S04]  /*12290*/  STS.U8 [R17+UR6+0x4200], R12 ;  /* 0x0042000c11007988 */ /* 0x0081e80008000006 */
[----:B-1----:R-:W3:Y:S04]  /*122a0*/  LDL.LU R26, [R1+0x224] ;  /* 0x00022400011a7983 */ /* 0x002ee80000300800 */
[----:B----4-:R1:W-:Y:S04]  /*122b0*/  STS.U8 [R17+UR6+0x4400], R27 ;  /* 0x0044001b11007988 */ /* 0x0103e80008000006 */
[----:B0-----:R-:W4:Y:S04]  /*122c0*/  LDL.LU R12, [R1+0x220] ;  /* 0x00022000010c7983 */ /* 0x001f280000300800 */
[----:B-1----:R-:W4:Y:S04]  /*122d0*/  LDL.LU R27, [R1+0x22c] ;  /* 0x00022c00011b7983 */ /* 0x002f280000300800 */
[----:B--2---:R0:W-:Y:S04]  /*122e0*/  STS.U8 [R17+UR6+0x4600], R6 ;  /* 0x0046000611007988 */ /* 0x0041e80008000006 */
[----:B0-----:R-:W2:Y:S04]  /*122f0*/  LDL.LU R6, [R1+0x950] ;  /* 0x0009500001067983 */ /* 0x001ea80000300800 */
[----:B------:R-:W-:Y:S04]  /*12300*/  STS.U8 [R17+UR6+0x4a00], R7 ;  /* 0x004a000711007988 */ /* 0x000fe80008000006 */
        /* <DEDUP_REMOVED lines=23> */
[----:B---3--:R-:W-:Y:S04]  /*12480*/  STS.U8 [R17+UR6+0x7a00], R26 ;  /* 0x007a001a11007988 */ /* 0x008fe80008000006 */
[----:B----4-:R-:W-:Y:S04]  /*12490*/  STS.U8 [R17+UR6+0x7c00], R12 ;  /* 0x007c000c11007988 */ /* 0x010fe80008000006 */
[----:B--2---:R0:W-:Y:S04]  /*124a0*/  STS.U8 [R17+UR6+0x4800], R6 ;  /* 0x0048000611007988 */ /* 0x0041e80008000006 */
[----:B0-----:R-:W2:Y:S04]  /*124b0*/  LDL.LU R6, [R1+0x94c] ;  /* 0x00094c0001067983 */ /* 0x001ea80000300800 */
[----:B------:R-:W2:Y:S04]  /*124c0*/  LDL.LU R7, [R1+0x948] ;  /* 0x0009480001077983 */ /* 0x000ea80000300800 */
[----:B------:R-:W3:Y:S04]  /*124d0*/  LDL.LU R16, [R1+0x944] ;  /* 0x0009440001107983 */ /* 0x000ee80000300800 */
[----:B------:R-:W3:Y:S04]  /*124e0*/  LDL.LU R8, [R1+0x940] ;  /* 0x0009400001087983 */ /* 0x000ee80000300800 */
[----:B------:R-:W4:Y:S04]  /*124f0*/  LDL.LU R9, [R1+0x93c] ;  /* 0x00093c0001097983 */ /* 0x000f280000300800 */
[----:B------:R-:W4:Y:S04]  /*12500*/  LDL.LU R10, [R1+0x938] ;  /* 0x00093800010a7983 */ /* 0x000f280000300800 */
[----:B------:R-:W2:Y:S04]  /*12510*/  LDL.LU R19, [R1+0x34] ;  /* 0x0000340001137983 */ /* 0x000ea80000300800 */
[----:B------:R-:W2:Y:S04]  /*12520*/  LDL.LU R22, [R1+0x934] ;  /* 0x0009340001167983 */ /* 0x000ea80000300800 */
[----:B------:R-:W2:Y:S04]  /*12530*/  LDL.LU R23, [R1+0x930] ;  /* 0x0009300001177983 */ /* 0x000ea80000300800 */
[----:B------:R-:W2:Y:S04]  /*12540*/  LDL.LU R0, [R1+0x92c] ;  /* 0x00092c0001007983 */ /* 0x000ea80000300800 */
[----:B------:R-:W2:Y:S04]  /*12550*/  LDL.LU R18, [R1+0x928] ;  /* 0x0009280001127983 */ /* 0x000ea80000300800 */
        /* <DEDUP_REMOVED lines=14> */
[----:B------:R-:W4:Y:S04]  /*12640*/  LDL.LU R26, [R1+0x8ec] ;  /* 0x0008ec00011a7983 */ /* 0x000f280000300800 */
[----:B------:R-:W4:Y:S04]  /*12650*/  LDL.LU R12, [R1+0x8e8] ;  /* 0x0008e800010c7983 */ /* 0x000f280000300800 */
[----:B------:R0:W-:Y:S04]  /*12660*/  STS.U8 [R17+UR6+0x7e00], R27 ;  /* 0x007e001b11007988 */ /* 0x0001e80008000006 */
[----:B0-----:R-:W4:Y:S04]  /*12670*/  LDL.LU R27, [R1+0x8e4] ;  /* 0x0008e400011b7983 */ /* 0x001f280000300800 */
[----:B------:R-:W4:Y:S01]  /*12680*/  LDL.LU R17, [R1+0x38] ;  /* 0x0000380001117983 */ /* 0x000f220000300800 */
[----:B--2---:R-:W-:-:S05]  /*12690*/  LOP3.LUT R18, R18, 0x20, RZ, 0x3c, !PT ;  /* 0x0000002012127812 */ /* 0x004fca00078e3cff */
[----:B---3--:R-:W-:Y:S04]  /*126a0*/  STS.U8 [R18+UR6+0x300], R24 ;  /* 0x0003001812007988 */ /* 0x008fe80008000006 */
[----:B----4-:R0:W-:Y:S04]  /*126b0*/  STS.U8 [R18+UR6+0x100], R26 ;  /* 0x0001001a12007988 */ /* 0x0101e80008000006 */
[----:B------:R1:W-:Y:S04]  /*126c0*/  STS.U8 [R18+UR6+0x500], R12 ;  /* 0x0005000c12007988 */ /* 0x0003e80008000006 */
[----:B0-----:R-:W2:Y:S04]  /*126d0*/  LDL.LU R26, [R1+0x8e0] ;  /* 0x0008e000011a7983 */ /* 0x001ea80000300800 */
[----:B------:R-:W3:Y:S04]  /*126e0*/  LDL.LU R24, [R1+0x8dc] ;  /* 0x0008dc0001187983 */ /* 0x000ee80000300800 */
[----:B-1----:R-:W4:Y:S04]  /*126f0*/  LDL.LU R12, [R1+0x8d8] ;  /* 0x0008d800010c7983 */ /* 0x002f280000300800 */
[----:B------:R0:W-:Y:S04]  /*12700*/  STS.U8 [R18+UR6+0x700], R4 ;  /* 0x0007000412007988 */ /* 0x0001e80008000006 */
[----:B------:R1:W-:Y:S04]  /*12710*/  STS.U8 [R18+UR6+0x900], R27 ;  /* 0x0009001b12007988 */ /* 0x0003e80008000006 */
[----:B0-----:R-:W4:Y:S04]  /*12720*/  LDL.LU R4, [R1+0x8d4] ;  /* 0x0008d40001047983 */ /* 0x001f280000300800 */
[----:B-1----:R-:W4:Y:S04]  /*12730*/  LDL.LU R27, [R1+0x8d0] ;  /* 0x0008d000011b7983 */ /* 0x002f280000300800 */
[----:B--2---:R0:W-:Y:S04]  /*12740*/  STS.U8 [R18+UR6+0xb00], R26 ;  /* 0x000b001a12007988 */ /* 0x0041e80008000006 */
[----:B---3--:R1:W-:Y:S04]  /*12750*/  STS.U8 [R18+UR6+0xd00], R24 ;  /* 0x000d001812007988 */ /* 0x0083e80008000006 */
[----:B0-----:R-:W2:Y:S04]  /*12760*/  LDL.LU R26, [R1+0x8cc] ;  /* 0x0008cc00011a7983 */ /* 0x001ea80000300800 */
[----:B-1----:R-:W3:Y:S04]  /*12770*/  LDL.LU R24, [R1+0x8c8] ;  /* 0x0008c80001187983 */ /* 0x002ee80000300800 */
[----:B----4-:R0:W-:Y:S04]  /*12780*/  STS.U8 [R18+UR6+0x1300], R12 ;  /* 0x0013000c12007988 */ /* 0x0101e80008000006 */
[----:B0-----:R-:W4:Y:S04]  /*12790*/  LDL.LU R12, [R1+0x8c4] ;  /* 0x0008c400010c7983 */ /* 0x001f280000300800 */
[----:B------:R0:W-:Y:S04]  /*127a0*/  STS.U8 [R18+UR6+0x1500], R4 ;  /* 0x0015000412007988 */ /* 0x0001e80008000006 */
[----:B------:R1:W-:Y:S04]  /*127b0*/  STS.U8 [R18+UR6+0x1700], R27 ;  /* 0x0017001b12007988 */ /* 0x0003e80008000006 */
[----:B0-----:R-:W4:Y:S04]  /*127c0*/  LDL.LU R4, [R1+0x8c0] ;  /* 0x0008c00001047983 */ /* 0x001f280000300800 */
[----:B-1----:R-:W4:Y:S04]  /*127d0*/  LDL.LU R27, [R1+0x8bc] ;  /* 0x0008bc00011b7983 */ /* 0x002f280000300800 */
[----:B------:R-:W-:Y:S04]  /*127e0*/  STS.U8 [R18+UR6+0x1d00], R14 ;  /* 0x001d000e12007988 */ /* 0x000fe80008000006 */
[----:B------:R-:W-:Y:S04]  /*127f0*/  STS.U8 [R18+UR6+0x2100], R11 ;  /* 0x0021000b12007988 */ /* 0x000fe80008000006 */
[----:B--2---:R0:W-:Y:S04]  /*12800*/  STS.U8 [R18+UR6+0x1900], R26 ;  /* 0x0019001a12007988 */ /* 0x0041e80008000006 */
[----:B---3--:R1:W-:Y:S04]  /*12810*/  STS.U8 [R18+UR6+0x1b00], R24 ;  /* 0x001b001812007988 */ /* 0x0083e80008000006 */
[----:B0-----:R-:W2:Y:S04]  /*12820*/  LDL.LU R26, [R1+0x8b8] ;  /* 0x0008b800011a7983 */ /* 0x001ea80000300800 */
[----:B-1----:R-:W3:Y:S04]  /*12830*/  LDL.LU R24, [R1+0x8b4] ;  /* 0x0008b40001187983 */ /* 0x002ee80000300800 */
[----:B------:R-:W3:Y:S04]  /*12840*/  LDL.LU R14, [R1+0x8b0] ;  /* 0x0008b000010e7983 */ /* 0x000ee80000300800 */
[----:B----4-:R0:W-:Y:S04]  /*12850*/  STS.U8 [R18+UR6+0x1f00], R12 ;  /* 0x001f000c12007988 */ /* 0x0101e80008000006 */
[----:B0-----:R-:W4:Y:S04]  /*12860*/  LDL.LU R12, [R1+0x8ac] ;  /* 0x0008ac00010c7983 */ /* 0x001f280000300800 */
[----:B------:R-:W4:Y:S04]  /*12870*/  LDL.LU R11, [R1+0x8a8] ;  /* 0x0008a800010b7983 */ /* 0x000f280000300800 */
[----:B------:R0:W-:Y:S04]  /*12880*/  STS.U8 [R18+UR6+0x2300], R4 ;  /* 0x0023000412007988 */ /* 0x0001e80008000006 */
[----:B------:R1:W-:Y:S04]  /*12890*/  STS.U8 [R18+UR6+0x2500], R5 ;  /* 0x0025000512007988 */ /* 0x0003e80008000006 */
[----:B------:R1:W-:Y:S04]  /*128a0*/  STS.U8 [R18+UR6+0x2700], R27 ;  /* 0x0027001b12007988 */ /* 0x0003e80008000006 */
[----:B0-----:R-:W4:Y:S04]  /*128b0*/  LDL.LU R4, [R1+0x8a4] ;  /* 0x0008a40001047983 */ /* 0x001f280000300800 */
[----:B-1----:R-:W4:Y:S04]  /*128c0*/  LDL.LU R5, [R1+0x8a0] ;  /* 0x0008a00001057983 */ /* 0x002f280000300800 */
[----:B------:R-:W4:Y:S04]  /*128d0*/  LDL.LU R27, [R1+0x89c] ;  /* 0x00089c00011b7983 */ /* 0x000f280000300800 */
[----:B--2---:R0:W-:Y:S04]  /*128e0*/  STS.U8 [R18+UR6+0x2900], R26 ;  /* 0x0029001a12007988 */ /* 0x0041e80008000006 */
[----:B---3--:R1:W-:Y:S04]  /*128f0*/  STS.U8 [R18+UR6+0x2b00], R24 ;  /* 0x002b001812007988 */ /* 0x0083e80008000006 */
[----:B0-----:R-:W2:Y:S04]  /*12900*/  LDL.LU R26, [R1+0x898] ;  /* 0x00089800011a7983 */ /* 0x001ea80000300800 */
[----:B-1----:R-:W3:Y:S04]  /*12910*/  LDL.LU R24, [R1+0x894] ;  /* 0x0008940001187983 */ /* 0x002ee80000300800 */
[----:B------:R0:W-:Y:S04]  /*12920*/  STS.U8 [R18+UR6+0x2d00], R14 ;  /* 0x002d000e12007988 */ /* 0x0001e80008000006 */
[----:B----4-:R1:W-:Y:S04]  /*12930*/  STS.U8 [R18+UR6+0x2f00], R12 ;  /* 0x002f000c12007988 */ /* 0x0103e80008000006 */
[----:B------:R4:W-:Y:S04]  /*12940*/  STS.U8 [R18+UR6+0x3100], R11 ;  /* 0x0031000b12007988 */ /* 0x0009e80008000006 */
[----:B0-----:R-:W3:Y:S04]  /*12950*/  LDL.LU R14, [R1+0x890] ;  /* 0x00089000010e7983 */ /* 0x001ee80000300800 */
[----:B-1----:R-:W3:Y:S04]  /*12960*/  LDL.LU R12, [R1+0x88c] ;  /* 0x00088c00010c7983 */ /* 0x002ee80000300800 */
[----:B----4-:R-:W4:Y:S04]  /*12970*/  LDL.LU R11, [R1+0x888] ;  /* 0x00088800010b7983 */ /* 0x010f280000300800 */
[----:B------:R0:W-:Y:S04]  /*12980*/  STS.U8 [R18+UR6+0x3300], R4 ;  /* 0x0033000412007988 */ /* 0x0001e80008000006 */
[----:B------:R1:W-:Y:S04]  /*12990*/  STS.U8 [R18+UR6+0x3500], R5 ;  /* 0x0035000512007988 */ /* 0x0003e80008000006 */
[----:B------:R1:W-:Y:S04]  /*129a0*/  STS.U8 [R18+UR6+0x3700], R27 ;  /* 0x0037001b12007988 */ /* 0x0003e80008000006 */
[----:B0-----:R-:W4:Y:S04]  /*129b0*/  LDL.LU R4, [R1+0x884] ;  /* 0x0008840001047983 */ /* 0x001f280000300800 */
[----:B-1----:R-:W4:Y:S04]  /*129c0*/  LDL.LU R5, [R1+0x880] ;  /* 0x0008800001057983 */ /* 0x002f280000300800 */
[----:B------:R-:W4:Y:S04]  /*129d0*/  LDL.LU R27, [R1+0x87c] ;  /* 0x00087c00011b7983 */ /* 0x000f280000300800 */
[----:B------:R-:W-:Y:S04]  /*129e0*/  STS.U8 [R18+UR6+0x3b00], R25 ;  /* 0x003b001912007988 */ /* 0x000fe80008000006 */
[----:B------:R-:W-:Y:S04]  /*129f0*/  STS.U8 [R18+UR6+0x3f00], R15 ;  /* 0x003f000f12007988 */ /* 0x000fe80008000006 */
[----:B------:R-:W-:Y:S04]  /*12a00*/  STS.U8 [R18+UR6+0x4300], R13 ;  /* 0x0043000d12007988 */ /* 0x000fe80008000006 */
[----:B--2---:R0:W-:Y:S04]  /*12a10*/  STS.U8 [R18+UR6+0x3900], R26 ;  /* 0x0039001a12007988 */ /* 0x0041e80008000006 */
[----:B---3--:R1:W-:Y:S04]  /*12a20*/  STS.U8 [R18+UR6+0x3d00], R24 ;  /* 0x003d001812007988 */ /* 0x0083e80008000006 */
[----:B0-----:R-:W2:Y:S04]  /*12a30*/  LDL.LU R26, [R1+0x878] ;  /* 0x00087800011a7983 */ /* 0x001ea80000300800 */
[----:B------:R-:W3:Y:S04]  /*12a40*/  LDL.LU R25, [R1+0x874] ;  /* 0x0008740001197983 */ /* 0x000ee80000300800 */
[----:B-1----:R-:W3:Y:S04]  /*12a50*/  LDL.LU R24, [R1+0x870] ;  /* 0x0008700001187983 */ /* 0x002ee80000300800 */
[----:B------:R-:W3:Y:S04]  /*12a60*/  LDL.LU R15, [R1+0x86c] ;  /* 0x00086c00010f7983 */ /* 0x000ee80000300800 */
[----:B------:R0:W-:Y:S04]  /*12a70*/  STS.U8 [R18+UR6+0x4100], R14 ;  /* 0x0041000e12007988 */ /* 0x0001e80008000006 */
[----:B------:R1:W-:Y:S04]  /*12a80*/  STS.U8 [R18+UR6+0x4500], R12 ;  /* 0x0045000c12007988 */ /* 0x0003e80008000006 */
[----:B----4-:R4:W-:Y:S04]  /*12a90*/  STS.U8 [R18+UR6+0x4700], R11 ;  /* 0x0047000b12007988 */ /* 0x0109e80008000006 */
[----:B0-----:R-:W3:Y:S04]  /*12aa0*/  LDL.LU R14, [R1+0x868] ;  /* 0x00086800010e7983 */ /* 0x001ee80000300800 */
[----:B------:R-:W3:Y:S04]  /*12ab0*/  LDL.LU R13, [R1+0x864] ;  /* 0x00086400010d7983 */ /* 0x000ee80000300800 */
        /* <DEDUP_REMOVED lines=10> */
[----:B------:R2:W-:Y:S04]  /*12b60*/  STS.U8 [R18+UR6+0x5300], R24 ;  /* 0x0053001812007988 */ /* 0x0005e80008000006 */
[----:B0-----:R-:W3:Y:S04]  /*12b70*/  LDL.LU R26, [R1+0x84c] ;  /* 0x00084c00011a7983 */ /* 0x001ee80000300800 */
[----:B-1----:R-:W3:Y:S04]  /*12b80*/  LDL.LU R25, [R1+0x848] ;  /* 0x0008480001197983 */ /* 0x002ee80000300800 */
[----:B--2---:R-:W2:Y:S04]  /*12b90*/  LDL.LU R24, [R1+0x844] ;  /* 0x0008440001187983 */ /* 0x004ea80000300800 */
[----:B------:R0:W-:Y:S04]  /*12ba0*/  STS.U8 [R18+UR6+0x5500], R15 ;  /* 0x0055000f12007988 */ /* 0x0001e80008000006 */
[----:B------:R1:W-:Y:S04]  /*12bb0*/  STS.U8 [R18+UR6+0x5700], R14 ;  /* 0x0057000e12007988 */ /* 0x0003e80008000006 */
[----:B------:R1:W-:Y:S04]  /*12bc0*/  STS.U8 [R18+UR6+0x5b00], R13 ;  /* 0x005b000d12007988 */ /* 0x0003e80008000006 */
[----:B0-----:R-:W2:Y:S04]  /*12bd0*/  LDL.LU R15, [R1+0x840] ;  /* 0x00084000010f7983 */ /* 0x001ea80000300800 */
[----:B-1----:R-:W2:Y:S04]  /*12be0*/  LDL.LU R14, [R1+0x83c] ;  /* 0x00083c00010e7983 */ /* 0x002ea80000300800 */
[----:B------:R-:W2:Y:S04]  /*12bf0*/  LDL.LU R13, [R1+0x838] ;  /* 0x00083800010d7983 */ /* 0x000ea80000300800 */
[----:B------:R0:W-:Y:S04]  /*12c00*/  STS.U8 [R18+UR6+0x5f00], R12 ;  /* 0x005f000c12007988 */ /* 0x0001e80008000006 */
[----:B----4-:R1:W-:Y:S04]  /*12c10*/  STS.U8 [R18+UR6+0x6300], R11 ;  /* 0x0063000b12007988 */ /* 0x0103e80008000006 */
[----:B0-----:R-:W4:Y:S04]  /*12c20*/  LDL.LU R12, [R1+0x834] ;  /* 0x00083400010c7983 */ /* 0x001f280000300800 */
[----:B-1----:R-:W4:Y:S04]  /*12c30*/  LDL.LU R11, [R1+0x830] ;  /* 0x00083000010b7983 */ /* 0x002f280000300800 */
[----:B------:R-:W-:Y:S04]  /*12c40*/  STS.U8 [R18+UR6+0xf00], R17 ;  /* 0x000f001112007988 */ /* 0x000fe80008000006 */
[----:B------:R-:W-:Y:S04]  /*12c50*/  STS.U8 [R18+UR6+0x1100], R19 ;  /* 0x0011001312007988 */ /* 0x000fe80008000006 */
[----:B------:R-:W-:Y:S04]  /*12c60*/  STS.U8 [R18+UR6+0x5900], R29 ;  /* 0x0059001d12007988 */ /* 0x000fe80008000006 */
[----:B------:R-:W-:Y:S04]  /*12c70*/  STS.U8 [R18+UR6+0x5d00], R3 ;  /* 0x005d000312007988 */ /* 0x000fe80008000006 */
[----:B------:R-:W-:Y:S04]  /*12c80*/  STS.U8 [R18+UR6+0x6100], R2 ;  /* 0x0061000212007988 */ /* 0x000fe80008000006 */
[----:B------:R0:W-:Y:S04]  /*12c90*/  STS.U8 [R18+UR6+0x6500], R4 ;  /* 0x0065000412007988 */ /* 0x0001e80008000006 */
[----:B------:R1:W-:Y:S04]  /*12ca0*/  STS.U8 [R18+UR6+0x6700], R5 ;  /* 0x0067000512007988 */ /* 0x0003e80008000006 */
[----:B------:R-:W-:Y:S04]  /*12cb0*/  STS.U8 [R18+UR6+0x6900], R27 ;  /* 0x0069001b12007988 */ /* 0x000fe80008000006 */
[----:B------:R-:W-:Y:S04]  /*12cc0*/  STS.U8 [R18+UR6+0x7700], R21 ;  /* 0x0077001512007988 */ /* 0x000fe80008000006 */
[----:B------:R-:W-:Y:S04]  /*12cd0*/  STS.U8 [R18+UR6+0x7b00], R28 ;  /* 0x007b001c12007988 */ /* 0x000fe80008000006 */
[----:B------:R-:W-:Y:S04]  /*12ce0*/  STS.U8 [R18+UR6+0x7f00], R20 ;  /* 0x007f001412007988 */ /* 0x000fe80008000006 */
[----:B0-----:R-:W4:Y:S04]  /*12cf0*/  LDL.LU R4, [R1+0x82c] ;  /* 0x00082c0001047983 */ /* 0x001f280000300800 */
[----:B-1----:R-:W4:Y:S01]  /*12d00*/  LDL.LU R5, [R1+0x828] ;  /* 0x0008280001057983 */ /* 0x002f220000300800 */
[----:B------:R-:W-:-:S02]  /*12d10*/  IMAD R3, R9, 0x100, R10 ;  /* 0x0000010009037824 */ /* 0x000fc400078e020a */
[----:B------:R-:W-:Y:S02]  /*12d20*/  IMAD R17, R16, 0x100, R8 ;  /* 0x0000010010117824 */ /* 0x000fe400078e0208 */
[----:B------:R-:W-:Y:S01]  /*12d30*/  IMAD R19, R6, 0x100, R7 ;  /* 0x0000010006137824 */ /* 0x000fe200078e0207 */
[----:B---3--:R-:W-:Y:S04]  /*12d40*/  STS.U8 [R18+UR6+0x6b00], R26 ;  /* 0x006b001a12007988 */ /* 0x008fe80008000006 */
[----:B------:R-:W-:Y:S04]  /*12d50*/  STS.U8 [R18+UR6+0x6d00], R25 ;  /* 0x006d001912007988 */ /* 0x000fe80008000006 */
[----:B--2---:R-:W-:Y:S04]  /*12d60*/  STS.U8 [R18+UR6+0x6f00], R24 ;  /* 0x006f001812007988 */ /* 0x004fe80008000006 */
[----:B------:R-:W-:Y:S04]  /*12d70*/  STS.U8 [R18+UR6+0x7100], R15 ;  /* 0x0071000f12007988 */ /* 0x000fe80008000006 */
[----:B------:R-:W-:Y:S04]  /*12d80*/  STS.U8 [R18+UR6+0x7300], R14 ;  /* 0x0073000e12007988 */ /* 0x000fe80008000006 */
[----:B------:R-:W-:Y:S04]  /*12d90*/  STS.U8 [R18+UR6+0x7500], R13 ;  /* 0x0075000d12007988 */ /* 0x000fe80008000006 */
[----:B----4-:R-:W-:Y:S04]  /*12da0*/  STS.U8 [R18+UR6+0x7900], R12 ;  /* 0x0079000c12007988 */ /* 0x010fe80008000006 */
[----:B------:R-:W-:Y:S01]  /*12db0*/  STS.U8 [R18+UR6+0x7d00], R11 ;  /* 0x007d000b12007988 */ /* 0x000fe20008000006 */
[----:B------:R-:W-:Y:S06]  /*12dc0*/  BAR.SYNC.DEFER_BLOCKING 0x0 ;  /* 0x0000000000007b1d */ /* 0x000fec0000010000 */
[----:B------:R-:W0:Y:S04]  /*12dd0*/  LDSM.16.M88.4 R24, [R0] ;  /* 0x000000000018783b */ /* 0x000e280000000200 */
[----:B------:R-:W1:Y:S04]  /*12de0*/  LDSM.16.M88.4 R12, [R0+0x1000] ;  /* 0x00100000000c783b */ /* 0x000e680000000200 */
[----:B------:R-:W-:Y:S04]  /*12df0*/  LDSM.16.M88.4 R8, [R0+0x4000] ;  /* 0x004000000008783b */ /* 0x000fe80000000200 */
[----:B0-----:R0:W-:Y:S04]  /*12e00*/  STL.64 [R1+0x40], R24 ;  /* 0x0000401801007387 */ /* 0x0011e80000100a00 */
[----:B------:R-:W-:Y:S04]  /*12e10*/  STL.64 [R1+0x48], R26 ;  /* 0x0000481a01007387 */ /* 0x000fe80000100a00 */
[----:B-1----:R-:W-:Y:S01]  /*12e20*/  STL.64 [R1+0x60], R12 ;  /* 0x0000600c01007387 */ /* 0x002fe20000100a00 */
[----:B0-----:R-:W-:-:S02]  /*12e30*/  IMAD.MOV.U32 R25, RZ, RZ, R12 ;  /* 0x000000ffff197224 */ /* 0x001fc400078e000c */
[----:B------:R-:W-:Y:S01]  /*12e40*/  IMAD.MOV.U32 R24, RZ, RZ, R13 ;  /* 0x000000ffff187224 */ /* 0x000fe200078e000d */
[----:B------:R-:W-:Y:S04]  /*12e50*/  STL.64 [R1+0x68], R14 ;  /* 0x0000680e01007387 */ /* 0x000fe80000100a00 */
[----:B------:R-:W-:Y:S04]  /*12e60*/  STL.64 [R1+0x818], R24 ;  /* 0x0008181801007387 */ /* 0x000fe80000100a00 */
[----:B------:R-:W0:Y:S04]  /*12e70*/  LDSM.16.M88.4 R24, [R0+0x2000] ;  /* 0x002000000018783b */ /* 0x000e280000000200 */
[----:B0-----:R-:W-:Y:S01]  /*12e80*/  STL.64 [R1+0x70], R24 ;  /* 0x0000701801007387 */ /* 0x001fe20000100a00 */
[----:B------:R-:W-:-:S02]  /*12e90*/  IMAD.MOV.U32 R13, RZ, RZ, R24 ;  /* 0x000000ffff0d7224 */ /* 0x000fc400078e0018 */
[----:B------:R-:W-:Y:S01]  /*12ea0*/  IMAD.MOV.U32 R12, RZ, RZ, R25 ;  /* 0x000000ffff0c7224 */ /* 0x000fe200078e0019 */
[----:B------:R-:W-:Y:S04]  /*12eb0*/  STL.64 [R1+0x78], R26 ;  /* 0x0000781a01007387 */ /* 0x000fe80000100a00 */
[----:B------:R-:W0:Y:S04]  /*12ec0*/  LDSM.16.M88.4 R24, [R0+0x3000] ;  /* 0x003000000018783b */ /* 0x000e280000000200 */
[----:B------:R-:W-:Y:S01]  /*12ed0*/  STL.64 [R1+0x810], R12 ;  /* 0x0008100c01007387 */ /* 0x000fe20000100a00 */
[----:B------:R-:W-:-:S02]  /*12ee0*/  IMAD.MOV.U32 R28, RZ, RZ, R11 ;  /* 0x000000ffff1c7224 */ /* 0x000fc400078e000b */
[----:B------:R-:W-:Y:S02]  /*12ef0*/  IMAD.MOV.U32 R6, RZ, RZ, R8 ;  /* 0x000000ffff067224 */ /* 0x000fe400078e0008 */
[----:B------:R-:W-:Y:S02]  /*12f00*/  IMAD.MOV.U32 R7, RZ, RZ, R9 ;  /* 0x000000ffff077224 */ /* 0x000fe400078e0009 */
[----:B------:R-:W-:Y:S02]  /*12f10*/  IMAD.MOV.U32 R29, RZ, RZ, R10 ;  /* 0x000000ffff1d7224 */ /* 0x000fe400078e000a */
[----:B0-----:R-:W-:Y:S02]  /*12f20*/  IMAD.MOV.U32 R21, RZ, RZ, R24 ;  /* 0x000000ffff157224 */ /* 0x001fe400078e0018 */
[----:B------:R-:W-:Y:S01]  /*12f30*/  IMAD.MOV.U32 R20, RZ, RZ, R25 ;  /* 0x000000ffff147224 */ /* 0x000fe200078e0019 */
[----:B------:R0:W-:Y:S04]  /*12f40*/  STL.64 [R1+0x80], R24 ;  /* 0x0000801801007387 */ /* 0x0001e80000100a00 */
[----:B------:R1:W-:Y:S04]  /*12f50*/  STL.64 [R1+0x88], R26 ;  /* 0x0000881a01007387 */ /* 0x0003e80000100a00 */
[----:B------:R-:W-:Y:S04]  /*12f60*/  STL.64 [R1+0x820], R20 ;  /* 0x0008201401007387 */ /* 0x000fe80000100a00 */
[----:B------:R2:W-:Y:S04]  /*12f70*/  STL.64 [R1+0x90], R8 ;  /* 0x0000900801007387 */ /* 0x0005e80000100a00 */
[----:B0-----:R-:W3:Y:S04]  /*12f80*/  LDL.LU.64 R24, [R1+0xe0] ;  /* 0x0000e00001187983 */ /* 0x001ee80000300a00 */
[----:B-1----:R-:W3:Y:S04]  /*12f90*/  LDL.LU.64 R26, [R1+0xe8] ;  /* 0x0000e800011a7983 */ /* 0x002ee80000300a00 */
[----:B------:R-:W4:Y:S04]  /*12fa0*/  LDL.LU.64 R12, [R1+0xd0] ;  /* 0x0000d000010c7983 */ /* 0x000f280000300a00 */
[----:B------:R-:W4:Y:S04]  /*12fb0*/  LDL.LU.64 R14, [R1+0xd8] ;  /* 0x0000d800010e7983 */ /* 0x000f280000300a00 */
[----:B--2---:R-:W2:Y:S04]  /*12fc0*/  LDL.LU.64 R8, [R1+0xc0] ;  /* 0x0000c00001087983 */ /* 0x004ea80000300a00 */
[----:B------:R-:W2:Y:S04]  /*12fd0*/  LDL.LU.64 R10, [R1+0xc8] ;  /* 0x0000c800010a7983 */ /* 0x000ea80000300a00 */
[----:B------:R0:W-:Y:S04]  /*12fe0*/  STL [R1+0x72c], R28 ;  /* 0x00072c1c01007387 */ /* 0x0001e80000100800 */
[----:B0-----:R-:W2:Y:S04]  /*12ff0*/  LDL.LU R28, [R1+0x44] ;  /* 0x00004400011c7983 */ /* 0x001ea80000300800 */
[----:B------:R0:W-:Y:S04]  /*13000*/  STL [R1+0x728], R29 ;  /* 0x0007281d01007387 */ /* 0x0001e80000100800 */
[----:B0-----:R-:W3:Y:S01]  /*13010*/  LDL.LU R29, [R1+0x40] ;  /* 0x00004000011d7983 */ /* 0x001ee20000300800 */
[----:B------:R-:W-:-:S03]  /*13020*/  IMAD R2, R22, 0x100, R23 ;  /* 0x0000010016027824 */ /* 0x000fc600078e0217 */
[----:B------:R-:W0:Y:S01]  /*13030*/  LDSM.16.M88.4 R20, [R0+0x5000] ;  /* 0x005000000014783b */ /* 0x000e220000000200 */
[----:B------:R-:W-:Y:S02]  /*13040*/  F2FP.F16.E4M3.UNPACK_B R18, R3 ;  /* 0x00000003ff12723e */ /* 0x000fe400020006ff */
[----:B------:R-:W-:Y:S02]  /*13050*/  F2FP.F16.E4M3.UNPACK_B R16, R2 ;  /* 0x00000002ff10723e */ /* 0x000fe400020006ff */
[----:B------:R-:W-:Y:S02]  /*13060*/  F2FP.F16.E4M3.UNPACK_B R17, R17 ;  /* 0x00000011ff11723e */ /* 0x000fe400020006ff */
[----:B------:R-:W-:Y:S02]  /*13070*/  F2FP.F16.E4M3.UNPACK_B R19, R19 ;  /* 0x00000013ff13723e */ /* 0x000fe400020006ff */
[----:B--2---:R-:W-:Y:S02]  /*13080*/  F2FP.F16.E4M3.UNPACK_B R3, R28 ;  /* 0x0000001cff03723e */ /* 0x004fe400020006ff */
[----:B---3--:R-:W-:-:S07]  /*13090*/  F2FP.F16.E4M3.UNPACK_B R2, R29 ;  /* 0x0000001dff02723e */ /* 0x008fce00020006ff */
[----:B------:R-:W-:Y:S01]  /*130a0*/  HMMA.16816.F32 R24, R16, R2, R24 ;  /* 0x000000021018723c */ /* 0x000fe20000001818 */
[----:B------:R-:W-:Y:S04]  /*130b0*/  STL [R1+0x7d0], R29 ;  /* 0x0007d01d01007387 */ /* 0x000fe80000100800 */
[----:B------:R-:W-:Y:S04]  /*130c0*/  STL [R1+0x7d4], R28 ;  /* 0x0007d41c01007387 */ /* 0x000fe80000100800 */
[----:B0-----:R0:W-:Y:S04]  /*130d0*/  STL.64 [R1+0xb0], R20 ;  /* 0x0000b01401007387 */ /* 0x0011e80000100a00 */
[----:B------:R-:W-:Y:S04]  /*130e0*/  STL.64 [R1+0xb8], R22 ;  /* 0x0000b81601007387 */ /* 0x000fe80000100a00 */
[----:B0-----:R-:W2:Y:S04]  /*130f0*/  LDL.LU.64 R20, [R1+0x820] ;  /* 0x0008200001147983 */ /* 0x001ea80000300a00 */
[----:B------:R0:W-:Y:S04]  /*13100*/  STL.64 [R1], R24 ;  /* 0x0000001801007387 */ /* 0x0001e80000100a00 */
[----:B------:R-:W-:Y:S04]  /*13110*/  STL.64 [R1+0x8], R26 ;  /* 0x0000081a01007387 */ /* 0x000fe80000100a00 */
[----:B0-----:R-:W3:Y:S02]  /*13120*/  LDL.LU.64 R24, [R1+0x818] ;  /* 0x0008180001187983 */ /* 0x001ee40000300a00 */
[----:B---3--:R-:W-:-:S02]  /*13130*/  F2FP.F16.E4M3.UNPACK_B R2, R25 ;  /* 0x00000019ff02723e */ /* 0x008fc400020006ff */
[----:B------:R-:W-:Y:S02]  /*13140*/  F2FP.F16.E4M3.UNPACK_B R3, R24 ;  /* 0x00000018ff03723e */ /* 0x000fe400020006ff */
[----:B------:R-:W0:Y:S05]  /*13150*/  LDSM.16.M88.4 R24, [R0+0x6000] ;  /* 0x006000000018783b */ /* 0x000e2a0000000200 */
[----:B----4-:R-:W-:Y:S01]  /*13160*/  HMMA.16816.F32 R12, R16, R2, R12 ;  /* 0x00000002100c723c */ /* 0x010fe2000000180c */
[----:B0-----:R0:W-:Y:S04]  /*13170*/  STL.64 [R1+0xa0], R24 ;  /* 0x0000a01801007387 */ /* 0x0011e80000100a00 */
[----:B------:R1:W-:-:S14]  /*13180*/  STL.64 [R1+0xa8], R26 ;  /* 0x0000a81a01007387 */ /* 0x0003dc0000100a00 */
[----:B0-----:R-:W-:Y:S02]  /*13190*/  IMAD.MOV.U32 R24, RZ, RZ, R12 ;  /* 0x000000ffff187224 */ /* 0x001fe400078e000c */
[----:B------:R-:W-:Y:S02]  /*131a0*/  IMAD.MOV.U32 R25, RZ, RZ, R13 ;  /* 0x000000ffff197224 */ /* 0x000fe400078e000d */
[----:B------:R-:W3:Y:S01]  /*131b0*/  LDL.LU.64 R12, [R1+0x810] ;  /* 0x00081000010c7983 */ /* 0x000ee20000300a00 */
[----:B-1----:R-:W-:Y:S02]  /*131c0*/  IMAD.MOV.U32 R26, RZ, RZ, R14 ;  /* 0x000000ffff1a7224 */ /* 0x002fe400078e000e */
[----:B------:R-:W-:Y:S01]  /*131d0*/  IMAD.MOV.U32 R27, RZ, RZ, R15 ;  /* 0x000000ffff1b7224 */ /* 0x000fe200078e000f */
[----:B---3--:R-:W-:Y:S02]  /*131e0*/  F2FP.F16.E4M3.UNPACK_B R2, R13 ;  /* 0x0000000dff02723e */ /* 0x008fe400020006ff */
[----:B------:R-:W-:-:S02]  /*131f0*/  F2FP.F16.E4M3.UNPACK_B R3, R12 ;  /* 0x0000000cff03723e */ /* 0x000fc400020006ff */
[----:B------:R-:W0:Y:S05]  /*13200*/  LDSM.16.M88.4 R12, [R0+0x7000] ;  /* 0x00700000000c783b */ /* 0x000e2a0000000200 */
[----:B------:R-:W-:Y:S01]  /*13210*/  HMMA.16816.F32 R8, R16, R2, R8 ;  /* 0x000000021008723c */ /* 0x000fe20000001808 */
[----:B0-----:R-:W-:Y:S04]  /*13220*/  STL.64 [R1+0x50], R12 ;  /* 0x0000500c01007387 */ /* 0x001fe80000100a00 */
[----:B------:R0:W-:Y:S04]  /*13230*/  STL.64 [R1+0x58], R14 ;  /* 0x0000580e01007387 */ /* 0x0001e80000100a00 */
[----:B0-----:R-:W3:Y:S04]  /*13240*/  LDL.LU.64 R14, [R1+0x808] ;  /* 0x00080800010e7983 */ /* 0x001ee80000300a00 */
[----:B------:R-:W3:Y:S06]  /*13250*/  LDL.LU.64 R12, [R1+0x800] ;  /* 0x00080000010c7983 */ /* 0x000eec0000300a00 */
[----:B------:R-:W-:-:S02]  /*13260*/  IMAD.MOV.U32 R28, RZ, RZ, R10 ;  /* 0x000000ffff1c7224 */ /* 0x000fc400078e000a */
[----:B------:R-:W-:Y:S01]  /*13270*/  IMAD.MOV.U32 R29, RZ, RZ, R11 ;  /* 0x000000ffff1d7224 */ /* 0x000fe200078e000b */
[----:B------:R-:W4:Y:S04]  /*13280*/  LDL R0, [R1+0xb4] ;  /* 0x0000b40001007983 */ /* 0x000f280000100800 */
[----:B------:R0:W-:Y:S04]  /*13290*/  STL.64 [R1+0x10], R8 ;  /* 0x0000100801007387 */ /* 0x0001e80000100a00 */
[----:B------:R-:W4:Y:S04]  /*132a0*/  LDL.LU.64 R10, [R1+0x7f8] ;  /* 0x0007f800010a7983 */ /* 0x000f280000300a00 */
[----:B0-----:R-:W4:Y:S01]  /*132b0*/  LDL.LU.64 R8, [R1+0x7f0] ;  /* 0x0007f00001087983 */ /* 0x001f220000300a00 */
[----:B--2---:R-:W-:-:S02]  /*132c0*/  F2FP.F16.E4M3.UNPACK_B R2, R21 ;  /* 0x00000015ff02723e */ /* 0x004fc400020006ff */
[----:B------:R-:W-:-:S07]  /*132d0*/  F2FP.F16.E4M3.UNPACK_B R3, R20 ;  /* 0x00000014ff03723e */ /* 0x000fce00020006ff */
[----:B---3--:R-:W-:Y:S01]  /*132e0*/  HMMA.16816.F32 R20, R16, R2, R12 ;  /* 0x000000021014723c */ /* 0x008fe2000000180c */
[----:B------:R-:W2:Y:S01]  /*132f0*/  LDL R15, [R1+0xb0] ;  /* 0x0000b000010f7983 */ /* 0x000ea20000100800 */
[----:B------:R-:W-:Y:S02]  /*13300*/  F2FP.F16.E4M3.UNPACK_B R2, R6 ;  /* 0x00000006ff02723e */ /* 0x000fe400020006ff */
[----:B------:R-:W-:-:S15]  /*13310*/  F2FP.F16.E4M3.UNPACK_B R3, R7 ;  /* 0x00000007ff03723e */ /* 0x000fde00020006ff */
[----:B------:R-:W-:Y:S04]  /*13320*/  STL.64 [R1+0x798], R22 ;  /* 0x0007981601007387 */ /* 0x000fe80000100a00 */
[----:B------:R0:W-:Y:S01]  /*13330*/  STL.64 [R1+0x790], R20 ;  /* 0x0007901401007387 */ /* 0x0001e20000100a00 */
[----:B----4-:R-:W-:Y:S03]  /*13340*/  HMMA.16816.F32 R8, R16, R2, R8 ;  /* 0x000000021008723c */ /* 0x010fe60000001808 */
[----:B0-----:R-:W3:Y:S04]  /*13350*/  LDL R20, [R1+0xa4] ;  /* 0x0000a40001147983 */ /* 0x001ee80000100800 */
[----:B------:R-:W4:Y:S04]  /*13360*/  LDL.LU R6, [R1+0x7ec] ;  /* 0x0007ec0001067983 */ /* 0x000f280000300800 */
[----:B------:R-:W4:Y:S08]  /*13370*/  LDL.LU R7, [R1+0x7e8] ;  /* 0x0007e80001077983 */ /* 0x000f300000300800 */
[----:B------:R0:W-:Y:S04]  /*13380*/  STL.64 [R1+0x7a8], R10 ;  /* 0x0007a80a01007387 */ /* 0x0001e80000100a00 */
[----:B0-----:R-:W3:Y:S01]  /*13390*/  LDL R11, [R1+0xa0] ;  /* 0x0000a000010b7983 */ /* 0x001ee20000100800 */
[----:B------:R-:W-:-:S03]  /*133a0*/  F2FP.F16.E4M3.UNPACK_B R3, R0 ;  /* 0x00000000ff03723e */ /* 0x000fc600020006ff */
[----:B------:R0:W-:Y:S04]  /*133b0*/  STL.64 [R1+0x7a0], R8 ;  /* 0x0007a00801007387 */ /* 0x0001e80000100a00 */
[----:B------:R-:W3:Y:S04]  /*133c0*/  LDL R21, [R1+0x50] ;  /* 0x0000500001157983 */ /* 0x000ee80000100800 */
[----:B------:R-:W3:Y:S04]  /*133d0*/  LDL R22, [R1+0x54] ;  /* 0x0000540001167983 */ /* 0x000ee80000100800 */
[----:B------:R-:W3:Y:S04]  /*133e0*/  LDL.LU R23, [R1+0x1c8] ;  /* 0x0001c80001177983 */ /* 0x000ee80000300800 */
[----:B------:R-:W3:Y:S04]  /*133f0*/  LDL.LU R0, [R1+0x1c0] ;  /* 0x0001c00001007983 */ /* 0x000ee80000300800 */
[----:B------:R-:W3:Y:S04]  /*13400*/  LDL.LU R14, [R1+0x1d4] ;  /* 0x0001d400010e7983 */ /* 0x000ee80000300800 */
[----:B------:R-:W3:Y:S01]  /*13410*/  LDL.LU R13, [R1+0x1cc] ;  /* 0x0001cc00010d7983 */ /* 0x000ee20000300800 */
[----:B0-----:R-:W-:-:S03]  /*13420*/  IMAD.MOV.U32 R8, RZ, RZ, R24 ;  /* 0x000000ffff087224 */ /* 0x001fc600078e0018 */
[----:B------:R-:W3:Y:S01]  /*13430*/  LDL.LU R12, [R1+0x1e8] ;  /* 0x0001e800010c7983 */ /* 0x000ee20000300800 */
[----:B------:R-:W-:Y:S02]  /*13440*/  IMAD.MOV.U32 R9, RZ, RZ, R25 ;  /* 0x000000ffff097224 */ /* 0x000fe400078e0019 */
[----:B------:R-:W-:Y:S01]  /*13450*/  IMAD.MOV.U32 R10, RZ, RZ, R26 ;  /* 0x000000ffff0a7224 */ /* 0x000fe200078e001a */
[----:B--2---:R-:W-:Y:S02]  /*13460*/  F2FP.F16.E4M3.UNPACK_B R2, R15 ;  /* 0x0000000fff02723e */ /* 0x004fe400020006ff */
[----:B------:R-:W2:Y:S05]  /*13470*/  LDL.LU R15, [R1+0x1e4] ;  /* 0x0001e400010f7983 */ /* 0x000eaa0000300800 */
[----:B----4-:R-:W-:Y:S01]  /*13480*/  HMMA.16816.F32 R4, R16, R2, R4 ;  /* 0x000000021004723c */ /* 0x010fe20000001804 */
[----:B---3--:R-:W-:-:S15]  /*13490*/  F2FP.F16.E4M3.UNPACK_B R2, R11 ;  /* 0x0000000bff02723e */ /* 0x008fde00020006ff */
[----:B------:R-:W-:-:S03]  /*134a0*/  NOP ;  /* 0x0000000000007918 */ /* 0x000fc60000000000 */
[----:B------:R-:W-:Y:S01]  /*134b0*/  STL.64 [R1+0x7b8], R6 ;  /* 0x0007b80601007387 */ /* 0x000fe20000100a00 */
[----:B------:R-:W-:-:S03]  /*134c0*/  IMAD.MOV.U32 R11, RZ, RZ, R27 ;  /* 0x000000ffff0b7224 */ /* 0x000fc600078e001b */
[----:B------:R0:W-:Y:S04]  /*134d0*/  STL.64 [R1+0x7b0], R4 ;  /* 0x0007b00401007387 */ /* 0x0001e80000100a00 */
[----:B------:R-:W3:Y:S04]  /*134e0*/  LDL.LU R24, [R1+0x7e4] ;  /* 0x0007e40001187983 */ /* 0x000ee80000300800 */
[----:B------:R-:W3:Y:S04]  /*134f0*/  LDL.LU R25, [R1+0x7e0] ;  /* 0x0007e00001197983 */ /* 0x000ee80000300800 */
[----:B------:R-:W3:Y:S04]  /*13500*/  LDL.LU R26, [R1+0x7dc] ;  /* 0x0007dc00011a7983 */ /* 0x000ee80000300800 */
[----:B------:R-:W3:Y:S04]  /*13510*/  LDL.LU R27, [R1+0x7d8] ;  /* 0x0007d800011b7983 */ /* 0x000ee80000300800 */
[----:B------:R-:W-:Y:S04]  /*13520*/  STL.64 [R1+0x7c8], R10 ;  /* 0x0007c80a01007387 */ /* 0x000fe80000100a00 */
[----:B------:R1:W-:Y:S04]  /*13530*/  STL.64 [R1+0x7c0], R8 ;  /* 0x0007c00801007387 */ /* 0x0003e80000100a00 */
[----:B0-----:R-:W4:Y:S04]  /*13540*/  LDL.LU R4, [R1] ;  /* 0x0000000001047983 */ /* 0x001f280000300800 */
[----:B------:R-:W4:Y:S04]  /*13550*/  LDL.LU R5, [R1+0x4] ;  /* 0x0000040001057983 */ /* 0x000f280000300800 */
[----:B------:R-:W4:Y:S04]  /*13560*/  LDL.LU R6, [R1+0x8] ;  /* 0x0000080001067983 */ /* 0x000f280000300800 */
[----:B------:R-:W4:Y:S04]  /*13570*/  LDL.LU R7, [R1+0xc] ;  /* 0x00000c0001077983 */ /* 0x000f280000300800 */
[----:B-1----:R-:W2:Y:S04]  /*13580*/  LDL.LU.64 R8, [R1+0xf0] ;  /* 0x0000f00001087983 */ /* 0x002ea80000300a00 */
[----:B------:R-:W2:Y:S01]  /*13590*/  LDL.LU.64 R10, [R1+0xf8] ;  /* 0x0000f800010a7983 */ /* 0x000ea20000300a00 */
[----:B------:R-:W-:Y:S01]  /*135a0*/  F2FP.F16.E4M3.UNPACK_B R3, R20 ;  /* 0x00000014ff03723e */ /* 0x000fe200020006ff */
[----:B------:R-:W-:-:S02]  /*135b0*/  IMAD R0, R0, 0x100, R23 ;  /* 0x0000010000007824 */ /* 0x000fc400078e0217 */
[----:B------:R-:W-:-:S04]  /*135c0*/  IMAD.MOV.U32 R23, RZ, RZ, R29 ;  /* 0x000000ffff177224 */ /* 0x000fc800078e001d */
[----:B---3--:R-:W-:Y:S01]  /*135d0*/  HMMA.16816.F32 R24, R16, R2, R24 ;  /* 0x000000021018723c */ /* 0x008fe20000001818 */
[----:B------:R-:W-:Y:S02]  /*135e0*/  F2FP.F16.E4M3.UNPACK_B R2, R21 ;  /* 0x00000015ff02723e */ /* 0x000fe400020006ff */
[----:B------:R-:W-:Y:S01]  /*135f0*/  F2FP.F16.E4M3.UNPACK_B R3, R22 ;  /* 0x00000016ff03723e */ /* 0x000fe200020006ff */
[----:B------:R-:W-:-:S15]  /*13600*/  IMAD.MOV.U32 R22, RZ, RZ, R28 ;  /* 0x000000ffff167224 */ /* 0x000fde00078e001c */
[----:B------:R0:W-:Y:S04]  /*13610*/  STL [R1+0x78c], R24 ;  /* 0x00078c1801007387 */ /* 0x0001e80000100800 */
[----:B0-----:R-:W3:Y:S04]  /*13620*/  LDL.LU R24, [R1+0x64] ;  /* 0x0000640001187983 */ /* 0x001ee80000300800 */
[----:B------:R0:W-:Y:S04]  /*13630*/  STL [R1+0x788], R25 ;  /* 0x0007881901007387 */ /* 0x0001e80000100800 */
[----:B0-----:R-:W3:Y:S04]  /*13640*/  LDL.LU R25, [R1+0x60] ;  /* 0x0000600001197983 */ /* 0x001ee80000300800 */
[----:B------:R0:W-:Y:S04]  /*13650*/  STL [R1+0x784], R26 ;  /* 0x0007841a01007387 */ /* 0x0001e80000100800 */
[----:B0-----:R-:W3:Y:S04]  /*13660*/  LDL.LU R26, [R1+0x1d0] ;  /* 0x0001d000011a7983 */ /* 0x001ee80000300800 */
[----:B------:R0:W-:Y:S04]  /*13670*/  STL [R1+0x780], R27 ;  /* 0x0007801b01007387 */ /* 0x0001e80000100800 */
[----:B0-----:R-:W4:Y:S04]  /*13680*/  LDL.LU R27, [R1+0x1d8] ;  /* 0x0001d800011b7983 */ /* 0x001f280000300800 */
[----:B------:R-:W4:Y:S04]  /*13690*/  LDL.LU R20, [R1+0x10] ;  /* 0x0000100001147983 */ /* 0x000f280000300800 */
[----:B------:R-:W4:Y:S04]  /*136a0*/  LDL.LU R21, [R1+0x14] ;  /* 0x0000140001157983 */ /* 0x000f280000300800 */
[----:B------:R-:W4:Y:S04]  /*136b0*/  LDL.LU R28, [R1+0x7d4] ;  /* 0x0007d400011c7983 */ /* 0x000f280000300800 */
[----:B------:R-:W4:Y:S01]  /*136c0*/  LDL.LU R29, [R1+0x7d0] ;  /* 0x0007d000011d7983 */ /* 0x000f220000300800 */
[----:B--2---:R-:W-:Y:S03]  /*136d0*/  HMMA.16816.F32 R16, R16, R2, R8 ;  /* 0x000000021010723c */ /* 0x004fe60000001808 */
[----:B------:R-:W2:Y:S04]  /*136e0*/  LDL.LU.64 R10, [R1+0x7c8] ;  /* 0x0007c800010a7983 */ /* 0x000ea80000300a00 */
[----:B------:R-:W2:Y:S01]  /*136f0*/  LDL.LU.64 R8, [R1+0x7c0] ;  /* 0x0007c00001087983 */ /* 0x000ea20000300a00 */
[----:B------:R-:W-:Y:S01]  /*13700*/  IMAD R15, R15, 0x100, R12 ;  /* 0x000001000f0f7824 */ /* 0x000fe200078e020c */
[----:B------:R-:W-:-:S04]  /*13710*/  F2FP.F16.E4M3.UNPACK_B R12, R0 ;  /* 0x00000000ff0c723e */ /* 0x000fc800020006ff */
[----:B------:R-:W-:-:S06]  /*13720*/  F2FP.F16.E4M3.UNPACK_B R15, R15 ;  /* 0x0000000fff0f723e */ /* 0x000fcc00020006ff */
        /* <DEDUP_REMOVED lines=8> */
[----:B------:R-:W2:Y:S01]  /*137b0*/  LDL.LU R0, [R1+0x74] ;  /* 0x0000740001007983 */ /* 0x000ea20000300800 */
[----:B---3--:R-:W-:-:S05]  /*137c0*/  IMAD R13, R13, 0x100, R26 ;  /* 0x000001000d0d7824 */ /* 0x008fca00078e021a */
[----:B------:R-:W-:Y:S01]  /*137d0*/  F2FP.F16.E4M3.UNPACK_B R13, R13 ;  /* 0x0000000dff0d723e */ /* 0x000fe200020006ff */
[----:B----4-:R-:W-:-:S05]  /*137e0*/  IMAD R14, R14, 0x100, R27 ;  /* 0x000001000e0e7824 */ /* 0x010fca00078e021b */
[----:B------:R-:W-:Y:S02]  /*137f0*/  F2FP.F16.E4M3.UNPACK_B R14, R14 ;  /* 0x0000000eff0e723e */ /* 0x000fe400020006ff */
[----:B------:R-:W-:Y:S02]  /*13800*/  F2FP.F16.E4M3.UNPACK_B R3, R28.H1 ;  /* 0x0000001cff03723e */ /* 0x000fe400030006ff */
[----:B------:R-:W-:-:S07]  /*13810*/  F2FP.F16.E4M3.UNPACK_B R2, R29.H1 ;  /* 0x0000001dff02723e */ /* 0x000fce00030006ff */
[----:B------:R-:W-:Y:S01]  /*13820*/  HMMA.16816.F32 R4, R12, R2, R4 ;  /* 0x000000020c04723c */ /* 0x000fe20000001804 */
[----:B------:R-:W-:Y:S02]  /*13830*/  F2FP.F16.E4M3.UNPACK_B R2, R25.H1 ;  /* 0x00000019ff02723e */ /* 0x000fe400030006ff */
[----:B------:R-:W-:-:S07]  /*13840*/  F2FP.F16.E4M3.UNPACK_B R3, R24.H1 ;  /* 0x00000018ff03723e */ /* 0x000fce00030006ff */
[----:B--2---:R-:W-:Y:S09]  /*13850*/  HMMA.16816.F32 R8, R12, R2, R8 ;  /* 0x000000020c08723c */ /* 0x004ff20000001808 */
[----:B------:R-:W-:Y:S01]  /*13860*/  IMAD.MOV.U32 R29, RZ, RZ, R6 ;  /* 0x000000ffff1d7224 */ /* 0x000fe200078e0006 */
[----:B------:R0:W-:Y:S01]  /*13870*/  STL.64 [R1+0x30], R4 ;  /* 0x0000300401007387 */ /* 0x0001e20000100a00 */
[----:B------:R-:W-:-:S03]  /*13880*/  IMAD.MOV.U32 R28, RZ, RZ, R7 ;  /* 0x000000ffff1c7224 */ /* 0x000fc600078e0007 */
[----:B------:R-:W2:Y:S05]  /*13890*/  LDL.LU.64 R6, [R1+0x7b8] ;  /* 0x0007b80001067983 */ /* 0x000eaa0000300a00 */
[----:B------:R-:W-:Y:S02]  /*138a0*/  IMAD.MOV.U32 R26, RZ, RZ, R10 ;  /* 0x000000ffff1a7224 */ /* 0x000fe400078e000a */
[----:B------:R-:W-:Y:S01]  /*138b0*/  IMAD.MOV.U32 R27, RZ, RZ, R11 ;  /* 0x000000ffff1b7224 */ /* 0x000fe200078e000b */
[----:B0-----:R-:W2:Y:S01]  /*138c0*/  LDL.LU.64 R4, [R1+0x7b0] ;  /* 0x0007b00001047983 */ /* 0x001ea20000300a00 */
[----:B------:R-:W-:Y:S02]  /*138d0*/  IMAD.MOV.U32 R24, RZ, RZ, R8 ;  /* 0x000000ffff187224 */ /* 0x000fe400078e0008 */
[----:B------:R-:W-:Y:S01]  /*138e0*/  IMAD.MOV.U32 R25, RZ, RZ, R9 ;  /* 0x000000ffff197224 */ /* 0x000fe200078e0009 */
[----:B------:R-:W3:Y:S04]  /*138f0*/  LDL.LU.64 R10, [R1+0x7a8] ;  /* 0x0007a800010a7983 */ /* 0x000ee80000300a00 */
[----:B------:R-:W3:Y:S04]  /*13900*/  LDL.LU.64 R8, [R1+0x7a0] ;  /* 0x0007a00001087983 */ /* 0x000ee80000300a00 */
[----:B------:R-:W4:Y:S02]  /*13910*/  LDL.LU R3, [R1+0x70] ;  /* 0x0000700001037983 */ /* 0x000f240000300800 */
[----:B----4-:R-:W-:-:S02]  /*13920*/  F2FP.F16.E4M3.UNPACK_B R2, R3.H1 ;  /* 0x00000003ff02723e */ /* 0x010fc400030006ff */
[----:B------:R-:W-:-:S07]  /*13930*/  F2FP.F16.E4M3.UNPACK_B R3, R0.H1 ;  /* 0x00000000ff03723e */ /* 0x000fce00030006ff */
[----:B------:R-:W-:-:S15]  /*13940*/  HMMA.16816.F32 R20, R12, R2, R20 ;  /* 0x000000020c14723c */ /* 0x000fde0000001814 */
[----:B------:R-:W-:-:S04]  /*13950*/  NOP ;  /* 0x0000000000007918 */ /* 0x000fc80000000000 */
[----:B------:R-:W-:Y:S04]  /*13960*/  STL.64 [R1+0x10], R20 ;  /* 0x0000101401007387 */ /* 0x000fe80000100a00 */
[----:B------:R0:W-:Y:S04]  /*13970*/  STL.64 [R1+0x18], R22 ;  /* 0x0000181601007387 */ /* 0x0001e80000100a00 */
[----:B0-----:R-:W4:Y:S04]  /*13980*/  LDL.LU.64 R22, [R1+0x798] ;  /* 0x0007980001167983 */ /* 0x001f280000300a00 */
[----:B------:R-:W4:Y:S04]  /*13990*/  LDL.LU.64 R20, [R1+0x790] ;  /* 0x0007900001147983 */ /* 0x000f280000300a00 */
[----:B------:R-:W2:Y:S04]  /*139a0*/  LDL.LU R2, [R1+0x80] ;  /* 0x0000800001027983 */ /* 0x000ea80000300800 */
[----:B------:R-:W3:Y:S04]  /*139b0*/  LDL.LU R3, [R1+0x84] ;  /* 0x0000840001037983 */ /* 0x000ee80000300800 */
[----:B------:R-:W4:Y:S01]  /*139c0*/  LDL.LU R0, [R1+0x8c] ;  /* 0x00008c0001007983 */ /* 0x000f220000300800 */
[----:B--2---:R-:W-:-:S02]  /*139d0*/  F2FP.F16.E4M3.UNPACK_B R2, R2.H1 ;  /* 0x00000002ff02723e */ /* 0x004fc400030006ff */
[----:B---3--:R-:W-:-:S07]  /*139e0*/  F2FP.F16.E4M3.UNPACK_B R3, R3.H1 ;  /* 0x00000003ff03723e */ /* 0x008fce00030006ff */
[----:B----4-:R-:W-:Y:S01]  /*139f0*/  HMMA.16816.F32 R20, R12, R2, R20 ;  /* 0x000000020c14723c */ /* 0x010fe20000001814 */
[----:B------:R-:W-:Y:S02]  /*13a00*/  F2FP.F16.E4M3.UNPACK_B R2, R19.H1 ;  /* 0x00000013ff02723e */ /* 0x000fe400030006ff */
[----:B------:R-:W-:-:S15]  /*13a10*/  F2FP.F16.E4M3.UNPACK_B R3, R18.H1 ;  /* 0x00000012ff03723e */ /* 0x000fde00030006ff */
[----:B------:R-:W-:Y:S01]  /*13a20*/  NOP ;  /* 0x0000000000007918 */ /* 0x000fe20000000000 */
[----:B------:R-:W-:Y:S04]  /*13a30*/  STL.64 [R1], R20 ;  /* 0x0000001401007387 */ /* 0x000fe80000100a00 */
[----:B------:R0:W-:Y:S02]  /*13a40*/  STL.64 [R1+0x8], R22 ;  /* 0x0000081601007387 */ /* 0x0001e40000100a00 */
[----:B0-----:R-:W-:Y:S01]  /*13a50*/  HMMA.16816.F32 R20, R12, R2, R8 ;  /* 0x000000020c14723c */ /* 0x001fe20000001808 */
[----:B------:R-:W-:Y:S02]  /*13a60*/  F2FP.F16.E4M3.UNPACK_B R2, R17.H1 ;  /* 0x00000011ff02723e */ /* 0x000fe400030006ff */
[----:B------:R-:W-:-:S07]  /*13a70*/  F2FP.F16.E4M3.UNPACK_B R3, R16.H1 ;  /* 0x00000010ff03723e */ /* 0x000fce00030006ff */
[----:B------:R-:W-:Y:S09]  /*13a80*/  HMMA.16816.F32 R4, R12, R2, R4 ;  /* 0x000000020c04723c */ /* 0x000ff20000001804 */
[----:B------:R-:W-:Y:S04]  /*13a90*/  STL [R1+0x73c], R20 ;  /* 0x00073c1401007387 */ /* 0x000fe80000100800 */
[----:B------:R-:W-:Y:S04]  /*13aa0*/  STL [R1+0x738], R21 ;  /* 0x0007381501007387 */ /* 0x000fe80000100800 */
[----:B------:R0:W-:Y:S04]  /*13ab0*/  STL [R1+0x734], R22 ;  /* 0x0007341601007387 */ /* 0x0001e80000100800 */
[----:B0-----:R-:W2:Y:S04]  /*13ac0*/  LDL.LU R22, [R1+0xa4] ;  /* 0x0000a40001167983 */ /* 0x001ea80000300800 */
[----:B------:R0:W-:Y:S04]  /*13ad0*/  STL [R1+0x730], R23 ;  /* 0x0007301701007387 */ /* 0x0001e80000100800 */
[----:B0-----:R-:W3:Y:S04]  /*13ae0*/  LDL.LU R23, [R1+0xa0] ;  /* 0x0000a00001177983 */ /* 0x001ee80000300800 */
        /* <DEDUP_REMOVED lines=10> */
[----:B------:R0:W-:Y:S04]  /*13b90*/  STL [R1+0x744], R6 ;  /* 0x0007440601007387 */ /* 0x0001e80000100800 */
[----:B------:R1:W-:Y:S04]  /*13ba0*/  STL [R1+0x740], R7 ;  /* 0x0007400701007387 */ /* 0x0003e80000100800 */
[----:B------:R1:W-:Y:S01]  /*13bb0*/  STL.64 [R1+0x758], R4 ;  /* 0x0007580401007387 */ /* 0x0003e20000100a00 */
[----:B0-----:R-:W-:-:S02]  /*13bc0*/  IMAD.MOV.U32 R6, RZ, RZ, R26 ;  /* 0x000000ffff067224 */ /* 0x001fc400078e001a */
[----:B-1----:R-:W-:Y:S02]  /*13bd0*/  IMAD.MOV.U32 R7, RZ, RZ, R27 ;  /* 0x000000ffff077224 */ /* 0x002fe400078e001b */
[----:B------:R-:W-:Y:S02]  /*13be0*/  IMAD.MOV.U32 R4, RZ, RZ, R24 ;  /* 0x000000ffff047224 */ /* 0x000fe400078e0018 */
[----:B------:R-:W4:Y:S01]  /*13bf0*/  LDL.LU R24, [R1+0x78c] ;  /* 0x00078c0001187983 */ /* 0x000f220000300800 */
[----:B------:R-:W-:-:S03]  /*13c00*/  IMAD.MOV.U32 R5, RZ, RZ, R25 ;  /* 0x000000ffff057224 */ /* 0x000fc600078e0019 */
[----:B------:R-:W4:Y:S04]  /*13c10*/  LDL.LU R25, [R1+0x788] ;  /* 0x0007880001197983 */ /* 0x000f280000300800 */
[----:B------:R-:W4:Y:S04]  /*13c20*/  LDL.LU R26, [R1+0x784] ;  /* 0x00078400011a7983 */ /* 0x000f280000300800 */
[----:B------:R-:W4:Y:S04]  /*13c30*/  LDL.LU R27, [R1+0x780] ;  /* 0x00078000011b7983 */ /* 0x000f280000300800 */
[----:B------:R0:W-:Y:S04]  /*13c40*/  STL.64 [R1+0x768], R6 ;  /* 0x0007680601007387 */ /* 0x0001e80000100a00 */
[----:B------:R1:W-:Y:S01]  /*13c50*/  STL.64 [R1+0x760], R4 ;  /* 0x0007600401007387 */ /* 0x0003e20000100a00 */
[----:B0-----:R-:W-:-:S02]  /*13c60*/  IMAD.MOV.U32 R6, RZ, RZ, R29 ;  /* 0x000000ffff067224 */ /* 0x001fc400078e001d */
[----:B------:R-:W-:Y:S01]  /*13c70*/  IMAD.MOV.U32 R7, RZ, RZ, R28 ;  /* 0x000000ffff077224 */ /* 0x000fe200078e001c */
[----:B-1----:R-:W4:Y:S04]  /*13c80*/  LDL.LU R4, [R1+0x30] ;  /* 0x0000300001047983 */ /* 0x002f280000300800 */
[----:B------:R-:W4:Y:S04]  /*13c90*/  LDL.LU R5, [R1+0x34] ;  /* 0x0000340001057983 */ /* 0x000f280000300800 */
[----:B------:R-:W4:Y:S04]  /*13ca0*/  LDL R29, [R1+0x68] ;  /* 0x00006800011d7983 */ /* 0x000f280000100800 */
[----:B------:R-:W4:Y:S01]  /*13cb0*/  LDL R28, [R1+0x6c] ;  /* 0x00006c00011c7983 */ /* 0x000f220000100800 */
[----:B--2---:R-:W-:-:S03]  /*13cc0*/  F2FP.F16.E4M3.UNPACK_B R3, R22.H1 ;  /* 0x00000016ff03723e */ /* 0x004fc600030006ff */
[----:B------:R-:W2:Y:S01]  /*13cd0*/  LDL R22, [R1+0x4c] ;  /* 0x00004c0001167983 */ /* 0x000ea20000100800 */
[----:B---3--:R-:W-:-:S03]  /*13ce0*/  F2FP.F16.E4M3.UNPACK_B R2, R23.H1 ;  /* 0x00000017ff02723e */ /* 0x008fc600030006ff */
[----:B------:R-:W3:Y:S01]  /*13cf0*/  LDL R23, [R1+0x48] ;  /* 0x0000480001177983 */ /* 0x000ee20000100800 */
[----:B----4-:R-:W-:Y:S02]  /*13d00*/  IMAD R8, R8, 0x100, R16 ;  /* 0x0000010008087824 */ /* 0x010fe400078e0210 */
[----:B------:R-:W-:Y:S02]  /*13d10*/  IMAD R10, R10, 0x100, R17 ;  /* 0x000001000a0a7824 */ /* 0x000fe400078e0211 */
[----:B------:R-:W-:Y:S02]  /*13d20*/  IMAD R9, R9, 0x100, R18 ;  /* 0x0000010009097824 */ /* 0x000fe400078e0212 */
[----:B------:R-:W-:Y:S01]  /*13d30*/  IMAD R11, R11, 0x100, R19 ;  /* 0x000001000b0b7824 */ /* 0x000fe200078e0213 */
[----:B------:R-:W-:Y:S01]  /*13d40*/  HMMA.16816.F32 R24, R12, R2, R24 ;  /* 0x000000020c18723c */ /* 0x000fe20000001818 */
[----:B------:R-:W-:Y:S02]  /*13d50*/  F2FP.F16.E4M3.UNPACK_B R2, R21.H1 ;  /* 0x00000015ff02723e */ /* 0x000fe400030006ff */
[----:B------:R-:W-:-:S15]  /*13d60*/  F2FP.F16.E4M3.UNPACK_B R3, R20.H1 ;  /* 0x00000014ff03723e */ /* 0x000fde00030006ff */
[----:B------:R-:W-:Y:S01]  /*13d70*/  NOP ;  /* 0x0000000000007918 */ /* 0x000fe20000000000 */
[----:B------:R-:W-:Y:S04]  /*13d80*/  STL.64 [R1+0x750], R26 ;  /* 0x0007501a01007387 */ /* 0x000fe80000100a00 */
[----:B------:R0:W-:Y:S04]  /*13d90*/  STL.64 [R1+0x748], R24 ;  /* 0x0007481801007387 */ /* 0x0001e80000100a00 */
[----:B------:R-:W4:Y:S04]  /*13da0*/  LDL R21, [R1+0x78] ;  /* 0x0000780001157983 */ /* 0x000f280000100800 */
[----:B------:R-:W2:Y:S04]  /*13db0*/  LDL R20, [R1+0x7c] ;  /* 0x00007c0001147983 */ /* 0x000ea80000100800 */
[----:B0-----:R-:W2:Y:S04]  /*13dc0*/  LDL.LU R24, [R1+0x10] ;  /* 0x0000100001187983 */ /* 0x001ea80000300800 */
[----:B------:R-:W2:Y:S04]  /*13dd0*/  LDL.LU R25, [R1+0x14] ;  /* 0x0000140001197983 */ /* 0x000ea80000300800 */
[----:B------:R-:W2:Y:S04]  /*13de0*/  LDL.LU R26, [R1+0x18] ;  /* 0x00001800011a7983 */ /* 0x000ea80000300800 */
[----:B------:R-:W2:Y:S04]  /*13df0*/  LDL.LU R27, [R1+0x1c] ;  /* 0x00001c00011b7983 */ /* 0x000ea80000300800 */
[----:B------:R-:W2:Y:S04]  /*13e00*/  LDL.LU R16, [R1+0x77c] ;  /* 0x00077c0001107983 */ /* 0x000ea80000300800 */
[----:B------:R-:W2:Y:S04]  /*13e10*/  LDL.LU R17, [R1+0x778] ;  /* 0x0007780001117983 */ /* 0x000ea80000300800 */
[----:B------:R-:W2:Y:S04]  /*13e20*/  LDL.LU R18, [R1+0x774] ;  /* 0x0007740001127983 */ /* 0x000ea80000300800 */
[----:B------:R-:W2:Y:S01]  /*13e30*/  LDL.LU R19, [R1+0x770] ;  /* 0x0007700001137983 */ /* 0x000ea20000300800 */
[----:B------:R-:W-:-:S02]  /*13e40*/  F2FP.F16.E4M3.UNPACK_B R8, R8 ;  /* 0x00000008ff08723e */ /* 0x000fc400020006ff */
[----:B------:R-:W-:Y:S02]  /*13e50*/  F2FP.F16.E4M3.UNPACK_B R10, R10 ;  /* 0x0000000aff0a723e */ /* 0x000fe400020006ff */
[----:B------:R-:W-:Y:S02]  /*13e60*/  F2FP.F16.E4M3.UNPACK_B R9, R9 ;  /* 0x00000009ff09723e */ /* 0x000fe400020006ff */
[----:B------:R-:W-:Y:S01]  /*13e70*/  F2FP.F16.E4M3.UNPACK_B R11, R11 ;  /* 0x0000000bff0b723e */ /* 0x000fe200020006ff */
[----:B--2---:R-:W-:Y:S01]  /*13e80*/  HMMA.16816.F32 R16, R12, R2, R16 ;  /* 0x000000020c10723c */ /* 0x004fe20000001810 */
[----:B---3--:R-:W-:Y:S01]  /*13e90*/  F2FP.F16.E4M3.UNPACK_B R2, R23 ;  /* 0x00000017ff02723e */ /* 0x008fe200020006ff */
[----:B------:R-:W2:Y:S01]  /*13ea0*/  LDL.LU R12, [R1] ;  /* 0x00000000010c7983 */ /* 0x000ea20000300800 */
[----:B------:R-:W-:-:S03]  /*13eb0*/  F2FP.F16.E4M3.UNPACK_B R3, R22 ;  /* 0x00000016ff03723e */ /* 0x000fc600020006ff */
[----:B------:R-:W2:Y:S04]  /*13ec0*/  LDL.LU R13, [R1+0x4] ;  /* 0x00000400010d7983 */ /* 0x000ea80000300800 */
[----:B------:R-:W-:Y:S01]  /*13ed0*/  HMMA.16816.F32 R4, R8, R2, R4 ;  /* 0x000000020804723c */ /* 0x000fe20000001804 */
[----:B------:R-:W2:Y:S04]  /*13ee0*/  LDL.LU R14, [R1+0x8] ;  /* 0x00000800010e7983 */ /* 0x000ea80000300800 */
[----:B------:R-:W2:Y:S04]  /*13ef0*/  LDL.LU R15, [R1+0xc] ;  /* 0x00000c00010f7983 */ /* 0x000ea80000300800 */
[----:B------:R0:W-:Y:S04]  /*13f00*/  STL [R1+0x724], R16 ;  /* 0x0007241001007387 */ /* 0x0001e80000100800 */
[----:B0-----:R-:W3:Y:S04]  /*13f10*/  LDL R16, [R1+0x88] ;  /* 0x0000880001107983 */ /* 0x001ee80000100800 */
[----:B------:R-:W-:Y:S04]  /*13f20*/  STL [R1+0x720], R17 ;  /* 0x0007201101007387 */ /* 0x000fe80000100800 */
[----:B------:R-:W-:Y:S04]  /*13f30*/  STL [R1+0x71c], R18 ;  /* 0x00071c1201007387 */ /* 0x000fe80000100800 */
[----:B------:R-:W-:Y:S04]  /*13f40*/  STL [R1+0x718], R19 ;  /* 0x0007181301007387 */ /* 0x000fe80000100800 */
[----:B------:R-:W-:Y:S04]  /*13f50*/  STL.64 [R1+0x30], R4 ;  /* 0x0000300401007387 */ /* 0x000fe80000100a00 */
[----:B------:R0:W-:Y:S04]  /*13f60*/  STL.64 [R1+0x38], R6 ;  /* 0x0000380601007387 */ /* 0x0001e80000100a00 */
[----:B0-----:R-:W2:Y:S04]  /*13f70*/  LDL.LU.64 R6, [R1+0x768] ;  /* 0x0007680001067983 */ /* 0x001ea80000300a00 */
[----:B------:R-:W2:Y:S01]  /*13f80*/  LDL.LU.64 R4, [R1+0x760] ;  /* 0x0007600001047983 */ /* 0x000ea20000300a00 */
[----:B------:R-:W-:-:S02]  /*13f90*/  F2FP.F16.E4M3.UNPACK_B R2, R29 ;  /* 0x0000001dff02723e */ /* 0x000fc400020006ff */
[----:B------:R-:W-:-:S07]  /*13fa0*/  F2FP.F16.E4M3.UNPACK_B R3, R28 ;  /* 0x0000001cff03723e */ /* 0x000fce00020006ff */
[----:B--2---:R-:W-:Y:S01]  /*13fb0*/  HMMA.16816.F32 R4, R8, R2, R4 ;  /* 0x000000020804723c */ /* 0x004fe20000001804 */
[----:B----4-:R-:W-:Y:S02]  /*13fc0*/  F2FP.F16.E4M3.UNPACK_B R2, R21 ;  /* 0x00000015ff02723e */ /* 0x010fe400020006ff */
[----:B------:R-:W-:-:S07]  /*13fd0*/  F2FP.F16.E4M3.UNPACK_B R3, R20 ;  /* 0x00000014ff03723e */ /* 0x000fce00020006ff */
[----:B------:R-:W-:Y:S01]  /*13fe0*/  HMMA.16816.F32 R24, R8, R2, R24 ;  /* 0x000000020818723c */ /* 0x000fe20000001818 */
[----:B---3--:R-:W-:Y:S02]  /*13ff0*/  F2FP.F16.E4M3.UNPACK_B R2, R16 ;  /* 0x00000010ff02723e */ /* 0x008fe400020006ff */
[----:B------:R-:W-:-:S07]  /*14000*/  F2FP.F16.E4M3.UNPACK_B R3, R0 ;  /* 0x00000000ff03723e */ /* 0x000fce00020006ff */
[----:B------:R-:W-:Y:S01]  /*14010*/  HMMA.16816.F32 R12, R8, R2, R12 ;  /* 0x00000002080c723c */ /* 0x000fe2000000180c */
[----:B------:R-:W-:Y:S02]  /*14020*/  IMAD.MOV.U32 R22, RZ, RZ, R4 ;  /* 0x000000ffff167224 */ /* 0x000fe400078e0004 */
[----:B------:R-:W-:Y:S02]  /*14030*/  IMAD.MOV.U32 R23, RZ, RZ, R5 ;  /* 0x000000ffff177224 */ /* 0x000fe400078e0005 */
[----:B------:R-:W-:Y:S01]  /*14040*/  IMAD.MOV.U32 R28, RZ, RZ, R6 ;  /* 0x000000ffff1c7224 */ /* 0x000fe200078e0006 */
[----:B------:R-:W2:Y:S01]  /*14050*/  LDL.LU.64 R4, [R1+0x758] ;  /* 0x0007580001047983 */ /* 0x000ea20000300a00 */
[----:B------:R-:W-:Y:S02]  /*14060*/  IMAD.MOV.U32 R29, RZ, RZ, R7 ;  /* 0x000000ffff1d7224 */ /* 0x000fe400078e0007 */
[----:B------:R-:W-:Y:S02]  /*14070*/  IMAD.MOV.U32 R20, RZ, RZ, R26 ;  /* 0x000000ffff147224 */ /* 0x000fe400078e001a */
[----:B------:R-:W-:-:S02]  /*14080*/  IMAD.MOV.U32 R21, RZ, RZ, R27 ;  /* 0x000000ffff157224 */ /* 0x000fc400078e001b */
[----:B------:R-:W-:Y:S01]  /*14090*/  IMAD.MOV.U32 R6, RZ, RZ, R24 ;  /* 0x000000ffff067224 */ /* 0x000fe200078e0018 */
[----:B------:R-:W3:Y:S01]  /*140a0*/  LDL.LU.64 R26, [R1+0x750] ;  /* 0x00075000011a7983 */ /* 0x000ee20000300a00 */
[----:B------:R-:W-:-:S03]  /*140b0*/  IMAD.MOV.U32 R7, RZ, RZ, R25 ;  /* 0x000000ffff077224 */ /* 0x000fc600078e0019 */
[----:B------:R-:W3:Y:S04]  /*140c0*/  LDL.LU.64 R24, [R1+0x748] ;  /* 0x0007480001187983 */ /* 0x000ee80000300a00 */
[----:B------:R-:W4:Y:S04]  /*140d0*/  LDL.LU R16, [R1+0x65c] ;  /* 0x00065c0001107983 */ /* 0x000f280000300800 */
[----:B------:R-:W2:Y:S04]  /*140e0*/  LDL.LU R17, [R1+0x66c] ;  /* 0x00066c0001117983 */ /* 0x000ea80000300800 */
[----:B------:R-:W2:Y:S04]  /*140f0*/  LDL.LU R18, [R1+0x668] ;  /* 0x0006680001127983 */ /* 0x000ea80000300800 */
[----:B------:R-:W2:Y:S04]  /*14100*/  LDL.LU R19, [R1+0x670] ;  /* 0x0006700001137983 */ /* 0x000ea80000300800 */
[----:B------:R0:W-:Y:S04]  /*14110*/  STL.64 [R1+0x6f0], R14 ;  /* 0x0006f00e01007387 */ /* 0x0001e80000100a00 */
[----:B------:R1:W-:Y:S01]  /*14120*/  STL.64 [R1+0x6e8], R12 ;  /* 0x0006e80c01007387 */ /* 0x0003e20000100a00 */
[----:B0-----:R-:W-:-:S02]  /*14130*/  IMAD.MOV.U32 R14, RZ, RZ, R20 ;  /* 0x000000ffff0e7224 */ /* 0x001fc400078e0014 */
[----:B------:R-:W-:Y:S02]  /*14140*/  IMAD.MOV.U32 R15, RZ, RZ, R21 ;  /* 0x000000ffff0f7224 */ /* 0x000fe400078e0015 */
[----:B-1----:R-:W-:Y:S02]  /*14150*/  IMAD.MOV.U32 R12, RZ, RZ, R6 ;  /* 0x000000ffff0c7224 */ /* 0x002fe400078e0006 */
[----:B------:R-:W2:Y:S01]  /*14160*/  LDL.LU R6, [R1+0x744] ;  /* 0x0007440001067983 */ /* 0x000ea20000300800 */
[----:B------:R-:W-:-:S03]  /*14170*/  IMAD.MOV.U32 R13, RZ, RZ, R7 ;  /* 0x000000ffff0d7224 */ /* 0x000fc600078e0007 */
[----:B------:R-:W2:Y:S04]  /*14180*/  LDL.LU R7, [R1+0x740] ;  /* 0x0007400001077983 */ /* 0x000ea80000300800 */
[----:B------:R-:W2:Y:S04]  /*14190*/  LDL.LU R20, [R1+0x73c] ;  /* 0x00073c0001147983 */ /* 0x000ea80000300800 */
[----:B------:R-:W2:Y:S04]  /*141a0*/  LDL.LU R21, [R1+0x738] ;  /* 0x0007380001157983 */ /* 0x000ea80000300800 */
[----:B------:R0:W-:Y:S04]  /*141b0*/  STL.64 [R1+0x700], R14 ;  /* 0x0007000e01007387 */ /* 0x0001e80000100a00 */
[----:B------:R1:W-:Y:S01]  /*141c0*/  STL.64 [R1+0x6f8], R12 ;  /* 0x0006f80c01007387 */ /* 0x0003e20000100a00 */
[----:B0-----:R-:W-:-:S02]  /*141d0*/  IMAD.MOV.U32 R14, RZ, RZ, R28 ;  /* 0x000000ffff0e7224 */ /* 0x001fc400078e001c */
[----:B-1----:R-:W-:Y:S02]  /*141e0*/  IMAD.MOV.U32 R12, RZ, RZ, R22 ;  /* 0x000000ffff0c7224 */ /* 0x002fe400078e0016 */
[----:B------:R-:W2:Y:S01]  /*141f0*/  LDL.LU R22, [R1+0x734] ;  /* 0x0007340001167983 */ /* 0x000ea20000300800 */
[----:B------:R-:W-:Y:S02]  /*14200*/  IMAD.MOV.U32 R13, RZ, RZ, R23 ;  /* 0x000000ffff0d7224 */ /* 0x000fe400078e0017 */
[----:B------:R-:W-:Y:S01]  /*14210*/  IMAD.MOV.U32 R15, RZ, RZ, R29 ;  /* 0x000000ffff0f7224 */ /* 0x000fe200078e001d */
[----:B------:R-:W2:Y:S04]  /*14220*/  LDL.LU R23, [R1+0x730] ;  /* 0x0007300001177983 */ /* 0x000ea80000300800 */
[----:B------:R-:W2:Y:S04]  /*14230*/  LDL.LU R28, [R1+0x72c] ;  /* 0x00072c00011c7983 */ /* 0x000ea80000300800 */
[----:B------:R-:W3:Y:S04]  /*14240*/  LDL.LU R29, [R1+0x728] ;  /* 0x00072800011d7983 */ /* 0x000ee80000300800 */
[----:B------:R-:W-:Y:S04]  /*14250*/  STL.64 [R1+0x710], R14 ;  /* 0x0007100e01007387 */ /* 0x000fe80000100a00 */
[----:B------:R0:W-:Y:S04]  /*14260*/  STL.64 [R1+0x708], R12 ;  /* 0x0007080c01007387 */ /* 0x0001e80000100a00 */
[----:B0-----:R-:W4:Y:S04]  /*14270*/  LDL.LU R12, [R1+0x30] ;  /* 0x00003000010c7983 */ /* 0x001f280000300800 */
[----:B------:R-:W4:Y:S04]  /*14280*/  LDL.LU R13, [R1+0x34] ;  /* 0x00003400010d7983 */ /* 0x000f280000300800 */
[----:B------:R-:W4:Y:S04]  /*14290*/  LDL.LU R14, [R1+0x38] ;  /* 0x00003800010e7983 */ /* 0x000f280000300800 */
[----:B------:R-:W4:Y:S01]  /*142a0*/  LDL.LU R15, [R1+0x3c] ;  /* 0x00003c00010f7983 */ /* 0x000f220000300800 */
[----:B--2---:R-:W-:-:S02]  /*142b0*/  F2FP.F16.E4M3.UNPACK_B R3, R28 ;  /* 0x0000001cff03723e */ /* 0x004fc400020006ff */
[----:B---3--:R-:W-:-:S07]  /*142c0*/  F2FP.F16.E4M3.UNPACK_B R2, R29 ;  /* 0x0000001dff02723e */ /* 0x008fce00020006ff */
[----:B------:R-:W-:Y:S01]  /*142d0*/  HMMA.16816.F32 R20, R8, R2, R20 ;  /* 0x000000020814723c */ /* 0x000fe20000001814 */
[----:B------:R-:W2:Y:S04]  /*142e0*/  LDL R2, [R1+0xb8] ;  /* 0x0000b80001027983 */ /* 0x000ea80000100800 */
[----:B------:R-:W3:-:S14]  /*142f0*/  LDL R3, [R1+0xbc] ;  /* 0x0000bc0001037983 */ /* 0x000edc0000100800 */
[----:B------:R0:W-:Y:S04]  /*14300*/  STL.64 [R1], R20 ;  /* 0x0000001401007387 */ /* 0x0001e80000100a00 */
[----:B------:R1:W-:Y:S04]  /*14310*/  STL.64 [R1+0x8], R22 ;  /* 0x0000081601007387 */ /* 0x0003e80000100a00 */
[----:B0-----:R-:W4:Y:S04]  /*14320*/  LDL.LU R20, [R1+0x658] ;  /* 0x0006580001147983 */ /* 0x001f280000300800 */
[----:B-1----:R-:W4:Y:S04]  /*14330*/  LDL.LU R22, [R1+0x654] ;  /* 0x0006540001167983 */ /* 0x002f280000300800 */
[----:B------:R-:W4:Y:S04]  /*14340*/  LDL.LU R21, [R1+0x664] ;  /* 0x0006640001157983 */ /* 0x000f280000300800 */
[----:B------:R-:W4:Y:S01]  /*14350*/  LDL.LU R23, [R1+0x660] ;  /* 0x0006600001177983 */ /* 0x000f220000300800 */
[----:B--2---:R-:W-:-:S02]  /*14360*/  F2FP.F16.E4M3.UNPACK_B R2, R2 ;  /* 0x00000002ff02723e */ /* 0x004fc400020006ff */
[----:B---3--:R-:W-:-:S07]  /*14370*/  F2FP.F16.E4M3.UNPACK_B R3, R3 ;  /* 0x00000003ff03723e */ /* 0x008fce00020006ff */
[----:B------:R-:W-:Y:S01]  /*14380*/  HMMA.16816.F32 R4, R8, R2, R4 ;  /* 0x000000020804723c */ /* 0x000fe20000001804 */
[----:B------:R-:W2:Y:S04]  /*14390*/  LDL R2, [R1+0xa8] ;  /* 0x0000a80001027983 */ /* 0x000ea80000100800 */
[----:B------:R-:W3:Y:S01]  /*143a0*/  LDL R3, [R1+0xac] ;  /* 0x0000ac0001037983 */ /* 0x000ee20000100800 */
[----:B----4-:R-:W-:Y:S02]  /*143b0*/  IMAD R20, R20, 0x100, R16 ;  /* 0x0000010014147824 */ /* 0x010fe400078e0210 */
[----:B------:R-:W-:Y:S02]  /*143c0*/  IMAD R22, R22, 0x100, R17 ;  /* 0x0000010016167824 */ /* 0x000fe400078e0211 */
[----:B------:R-:W-:-:S02]  /*143d0*/  IMAD R21, R21, 0x100, R18 ;  /* 0x0000010015157824 */ /* 0x000fc400078e0212 */
[----:B------:R-:W-:Y:S01]  /*143e0*/  IMAD R23, R23, 0x100, R19 ;  /* 0x0000010017177824 */ /* 0x000fe200078e0213 */
[----:B--2---:R-:W-:Y:S02]  /*143f0*/  F2FP.F16.E4M3.UNPACK_B R2, R2 ;  /* 0x00000002ff02723e */ /* 0x004fe400020006ff */
[----:B---3--:R-:W-:-:S07]  /*14400*/  F2FP.F16.E4M3.UNPACK_B R3, R3 ;  /* 0x00000003ff03723e */ /* 0x008fce00020006ff */
[----:B------:R-:W-:Y:S01]  /*14410*/  HMMA.16816.F32 R24, R8, R2, R24 ;  /* 0x000000020818723c */ /* 0x000fe20000001818 */
[----:B------:R-:W2:Y:S04]  /*14420*/  LDL R2, [R1+0x58] ;  /* 0x0000580001027983 */ /* 0x000ea80000100800 */
[----:B------:R-:W3:Y:S04]  /*14430*/  LDL R3, [R1+0x5c] ;  /* 0x00005c0001037983 */ /* 0x000ee80000100800 */
[----:B------:R-:W4:Y:S04]  /*14440*/  LDL.LU R16, [R1+0x724] ;  /* 0x0007240001107983 */ /* 0x000f280000300800 */
[----:B------:R-:W4:Y:S04]  /*14450*/  LDL.LU R17, [R1+0x720] ;  /* 0x0007200001117983 */ /* 0x000f280000300800 */
[----:B------:R-:W4:Y:S04]  /*14460*/  LDL.LU R18, [R1+0x71c] ;  /* 0x00071c0001127983 */ /* 0x000f280000300800 */
[----:B------:R-:W4:Y:S01]  /*14470*/  LDL.LU R19, [R1+0x718] ;  /* 0x0007180001137983 */ /* 0x000f220000300800 */
[----:B--2---:R-:W-:-:S02]  /*14480*/  F2FP.F16.E4M3.UNPACK_B R2, R2 ;  /* 0x00000002ff02723e */ /* 0x004fc400020006ff */
[----:B---3--:R-:W-:-:S07]  /*14490*/  F2FP.F16.E4M3.UNPACK_B R3, R3 ;  /* 0x00000003ff03723e */ /* 0x008fce00020006ff */
[----:B----4-:R-:W-:Y:S01]  /*144a0*/  HMMA.16816.F32 R16, R8, R2, R16 ;  /* 0x000000020810723c */ /* 0x010fe20000001810 */
[----:B------:R-:W2:Y:S04]  /*144b0*/  LDL.LU R2, [R1+0x48] ;  /* 0x0000480001027983 */ /* 0x000ea80000300800 */
[----:B------:R-:W3:Y:S01]  /*144c0*/  LDL.LU R3, [R1+0x4c] ;  /* 0x00004c0001037983 */ /* 0x000ee20000300800 */
[----:B------:R-:W-:Y:S02]  /*144d0*/  F2FP.F16.E4M3.UNPACK_B R20, R20 ;  /* 0x00000014ff14723e */ /* 0x000fe400020006ff */
[----:B------:R-:W-:Y:S01]  /*144e0*/  F2FP.F16.E4M3.UNPACK_B R22, R22 ;  /* 0x00000016ff16723e */ /* 0x000fe200020006ff */
[----:B------:R-:W4:Y:S01]  /*144f0*/  LDL.LU R8, [R1] ;  /* 0x0000000001087983 */ /* 0x000f220000300800 */
[----:B------:R-:W-:-:S02]  /*14500*/  F2FP.F16.E4M3.UNPACK_B R21, R21 ;  /* 0x00000015ff15723e */ /* 0x000fc400020006ff */
[----:B------:R-:W-:Y:S01]  /*14510*/  F2FP.F16.E4M3.UNPACK_B R23, R23 ;  /* 0x00000017ff17723e */ /* 0x000fe200020006ff */
[----:B------:R-:W4:Y:S04]  /*14520*/  LDL.LU R9, [R1+0x4] ;  /* 0x0000040001097983 */ /* 0x000f280000300800 */
[----:B------:R-:W4:Y:S04]  /*14530*/  LDL.LU R10, [R1+0x8] ;  /* 0x00000800010a7983 */ /* 0x000f280000300800 */
[----:B------:R-:W4:Y:S01]  /*14540*/  LDL.LU R11, [R1+0xc] ;  /* 0x00000c00010b7983 */ /* 0x000f220000300800 */
[----:B--2---:R-:W-:-:S02]  /*14550*/  F2FP.F16.E4M3.UNPACK_B R2, R2.H1 ;  /* 0x00000002ff02723e */ /* 0x004fc400030006ff */
[----:B---3--:R-:W-:-:S07]  /*14560*/  F2FP.F16.E4M3.UNPACK_B R3, R3.H1 ;  /* 0x00000003ff03723e */ /* 0x008fce00030006ff */
[----:B------:R-:W-:-:S15]  /*14570*/  HMMA.16816.F32 R12, R20, R2, R12 ;  /* 0x00000002140c723c */ /* 0x000fde000000180c */
[----:B------:R-:W-:-:S04]  /*14580*/  NOP ;  /* 0x0000000000007918 */ /* 0x000fc80000000000 */
[----:B------:R-:W-:Y:S04]  /*14590*/  STL.64 [R1+0xe0], R12 ;  /* 0x0000e00c01007387 */ /* 0x000fe80000100a00 */
[----:B------:R0:W-:Y:S04]  /*145a0*/  STL.64 [R1+0xe8], R14 ;  /* 0x0000e80e01007387 */ /* 0x0001e80000100a00 */
[----:B0-----:R-:W2:Y:S04]  /*145b0*/  LDL.LU.64 R14, [R1+0x710] ;  /* 0x00071000010e7983 */ /* 0x001ea80000300a00 */
[----:B------:R-:W2:Y:S04]  /*145c0*/  LDL.LU.64 R12, [R1+0x708] ;  /* 0x00070800010c7983 */ /* 0x000ea80000300a00 */
[----:B------:R-:W3:Y:S04]  /*145d0*/  LDL.LU R2, [R1+0x68] ;  /* 0x0000680001027983 */ /* 0x000ee80000300800 */
[----:B------:R-:W2:Y:S01]  /*145e0*/  LDL.LU R3, [R1+0x6c] ;  /* 0x00006c0001037983 */ /* 0x000ea20000300800 */
[----:B---3--:R-:W-:-:S02]  /*145f0*/  F2FP.F16.E4M3.UNPACK_B R2, R2.H1 ;  /* 0x00000002ff02723e */ /* 0x008fc400030006ff */
[----:B--2---:R-:W-:-:S07]  /*14600*/  F2FP.F16.E4M3.UNPACK_B R3, R3.H1 ;  /* 0x00000003ff03723e */ /* 0x004fce00030006ff */
        /* <DEDUP_REMOVED lines=16> */
[----:B------:R-:W3:Y:S02]  /*14710*/  LDL.LU R3, [R1+0x88] ;  /* 0x0000880001037983 */ /* 0x000ee40000300800 */
[----:B---3--:R-:W-:-:S02]  /*14720*/  F2FP.F16.E4M3.UNPACK_B R2, R3.H1 ;  /* 0x00000003ff02723e */ /* 0x008fc400030006ff */
[----:B------:R-:W-:Y:S02]  /*14730*/  F2FP.F16.E4M3.UNPACK_B R3, R0.H1 ;  /* 0x00000000ff03723e */ /* 0x000fe400030006ff */
[----:B------:R-:W0:Y:S05]  /*14740*/  LDC R0, c[0x0][0x3a8] ;  /* 0x0000ea00ff007b82 */ /* 0x000e2a0000000800 */
[----:B--2---:R-:W-:Y:S01]  /*14750*/  HMMA.16816.F32 R12, R20, R2, R12 ;  /* 0x00000002140c723c */ /* 0x004fe2000000180c */
[----:B------:R-:W-:Y:S02]  /*14760*/  F2FP.F16.E4M3.UNPACK_B R2, R29.H1 ;  /* 0x0000001dff02723e */ /* 0x000fe400030006ff */
[----:B------:R-:W-:-:S07]  /*14770*/  F2FP.F16.E4M3.UNPACK_B R3, R28.H1 ;  /* 0x0000001cff03723e */ /* 0x000fce00030006ff */
[----:B----4-:R-:W-:Y:S09]  /*14780*/  HMMA.16816.F32 R8, R20, R2, R8 ;  /* 0x000000021408723c */ /* 0x010ff20000001808 */
[----:B------:R-:W-:Y:S04]  /*14790*/  STL [R1+0x690], R12 ;  /* 0x0006900c01007387 */ /* 0x000fe80000100800 */
[----:B------:R-:W-:Y:S04]  /*147a0*/  STL [R1+0x68c], R13 ;  /* 0x00068c0d01007387 */ /* 0x000fe80000100800 */
[----:B------:R-:W-:Y:S04]  /*147b0*/  STL [R1+0x688], R14 ;  /* 0x0006880e01007387 */ /* 0x000fe80000100800 */
[----:B------:R1:W-:Y:S04]  /*147c0*/  STL [R1+0x684], R15 ;  /* 0x0006840f01007387 */ /* 0x0003e80000100800 */
[----:B------:R-:W2:Y:S04]  /*147d0*/  LDL.LU R2, [R1+0xb8] ;  /* 0x0000b80001027983 */ /* 0x000ea80000300800 */
[----:B------:R-:W3:Y:S04]  /*147e0*/  LDL.LU R3, [R1+0xbc] ;  /* 0x0000bc0001037983 */ /* 0x000ee80000300800 */
[----:B-1----:R-:W4:Y:S04]  /*147f0*/  LDL.LU R15, [R1+0x264] ;  /* 0x00026400010f7983 */ /* 0x002f280000300800 */
[----:B------:R-:W4:Y:S04]  /*14800*/  LDL.LU R14, [R1+0x26c] ;  /* 0x00026c00010e7983 */ /* 0x000f280000300800 */
[----:B------:R-:W4:Y:S04]  /*14810*/  LDL.LU R13, [R1+0x274] ;  /* 0x00027400010d7983 */ /* 0x000f280000300800 */
[----:B------:R-:W4:Y:S04]  /*14820*/  LDL.LU R12, [R1+0x27c] ;  /* 0x00027c00010c7983 */ /* 0x000f280000300800 */
[----:B------:R-:W4:Y:S04]  /*14830*/  LDL.LU R28, [R1+0x284] ;  /* 0x00028400011c7983 */ /* 0x000f280000300800 */
[----:B------:R-:W4:Y:S04]  /*14840*/  LDL.LU R29, [R1+0x250] ;  /* 0x00025000011d7983 */ /* 0x000f280000300800 */
[----:B------:R1:W-:Y:S04]  /*14850*/  STL [R1+0x6a0], R8 ;  /* 0x0006a00801007387 */ /* 0x0003e80000100800 */
[----:B-1----:R-:W4:Y:S04]  /*14860*/  LDL.LU R8, [R1+0x25c] ;  /* 0x00025c0001087983 */ /* 0x002f280000300800 */
[----:B------:R1:W-:Y:S04]  /*14870*/  STL [R1+0x69c], R9 ;  /* 0x00069c0901007387 */ /* 0x0003e80000100800 */
[----:B-1----:R-:W4:Y:S04]  /*14880*/  LDL.LU R9, [R1+0x254] ;  /* 0x0002540001097983 */ /* 0x002f280000300800 */
[----:B------:R1:W-:Y:S04]  /*14890*/  STL [R1+0x698], R10 ;  /* 0x0006980a01007387 */ /* 0x0003e80000100800 */
[----:B-1----:R-:W4:Y:S04]  /*148a0*/  LDL.LU R10, [R1+0x198] ;  /* 0x00019800010a7983 */ /* 0x002f280000300800 */
[----:B------:R1:W-:Y:S04]  /*148b0*/  STL [R1+0x694], R11 ;  /* 0x0006940b01007387 */ /* 0x0003e80000100800 */
[----:B-1----:R-:W4:Y:S01]  /*148c0*/  LDL.LU R11, [R1+0x19c] ;  /* 0x00019c00010b7983 */ /* 0x002f220000300800 */
[----:B--2---:R-:W-:-:S02]  /*148d0*/  F2FP.F16.E4M3.UNPACK_B R2, R2.H1 ;  /* 0x00000002ff02723e */ /* 0x004fc400030006ff */
[----:B---3--:R-:W-:-:S07]  /*148e0*/  F2FP.F16.E4M3.UNPACK_B R3, R3.H1 ;  /* 0x00000003ff03723e */ /* 0x008fce00030006ff */
[----:B------:R-:W-:Y:S01]  /*148f0*/  HMMA.16816.F32 R4, R20, R2, R4 ;  /* 0x000000021404723c */ /* 0x000fe20000001804 */
[----:B------:R-:W2:Y:S04]  /*14900*/  LDL.LU R2, [R1+0xa8] ;  /* 0x0000a80001027983 */ /* 0x000ea80000300800 */
[----:B------:R-:W3:-:S14]  /*14910*/  LDL.LU R3, [R1+0xac] ;  /* 0x0000ac0001037983 */ /* 0x000edc0000300800 */
[----:B------:R1:W-:Y:S04]  /*14920*/  STL [R1+0x6b0], R4 ;  /* 0x0006b00401007387 */ /* 0x0003e80000100800 */
[----:B-1----:R-:W3:Y:S04]  /*14930*/  LDL.LU R4, [R1+0x5c] ;  /* 0x00005c0001047983 */ /* 0x002ee80000300800 */
[----:B------:R1:W-:Y:S04]  /*14940*/  STL [R1+0x6ac], R5 ;  /* 0x0006ac0501007387 */ /* 0x0003e80000100800 */
[----:B-1----:R-:W3:Y:S04]  /*14950*/  LDL.LU R5, [R1+0x58] ;  /* 0x0000580001057983 */ /* 0x002ee80000300800 */
[----:B------:R-:W-:Y:S04]  /*14960*/  STL [R1+0x6a8], R6 ;  /* 0x0006a80601007387 */ /* 0x000fe80000100800 */
[----:B------:R1:W-:Y:S01]  /*14970*/  STL [R1+0x6a4], R7 ;  /* 0x0006a40701007387 */ /* 0x0003e20000100800 */
[----:B0-----:R-:W-:Y:S01]  /*14980*/  IMAD.SHL.U32 R0, R0, 0x40, RZ ;  /* 0x0000004000007824 */ /* 0x001fe200078e00ff */
[----:B----4-:R-:W-:-:S02]  /*14990*/  IADD3 R9, P3, PT, R9, UR4, RZ ;  /* 0x0000000409097c10 */ /* 0x010fc4000ff7e0ff */
[----:B------:R-:W-:Y:S02]  /*149a0*/  IADD3 R8, P2, PT, R8, UR4, RZ ;  /* 0x0000000408087c10 */ /* 0x000fe4000ff5e0ff */
[----:B------:R-:W-:Y:S02]  /*149b0*/  IADD3 R15, P1, PT, R15, UR4, RZ ;  /* 0x000000040f0f7c10 */ /* 0x000fe4000ff3e0ff */
[----:B------:R-:W-:Y:S02]  /*149c0*/  IADD3 R13, P6, PT, R13, UR4, RZ ;  /* 0x000000040d0d7c10 */ /* 0x000fe4000ffde0ff */
[----:B------:R-:W-:-:S04]  /*149d0*/  IADD3 R11, P0, PT, R0, R11, RZ ;  /* 0x0000000b000b7210 */ /* 0x000fc80007f1e0ff */
[----:B------:R-:W-:Y:S02]  /*149e0*/  LEA.HI.X.SX32 R10, R0, R10, 0x1, P0 ;  /* 0x0000000a000a7211 */ /* 0x000fe400000f0eff */
[----:B------:R-:W-:Y:S02]  /*149f0*/  IADD3 R14, P0, PT, R14, UR4, RZ ;  /* 0x000000040e0e7c10 */ /* 0x000fe4000ff1e0ff */
[----:B--2---:R-:W-:Y:S02]  /*14a00*/  F2FP.F16.E4M3.UNPACK_B R2, R2.H1 ;  /* 0x00000002ff02723e */ /* 0x004fe400030006ff */
[----:B---3--:R-:W-:-:S07]  /*14a10*/  F2FP.F16.E4M3.UNPACK_B R3, R3.H1 ;  /* 0x00000003ff03723e */ /* 0x008fce00030006ff */
[----:B------:R-:W-:Y:S01]  /*14a20*/  HMMA.16816.F32 R24, R20, R2, R24 ;  /* 0x000000021418723c */ /* 0x000fe20000001818 */
[----:B------:R-:W-:Y:S02]  /*14a30*/  F2FP.F16.E4M3.UNPACK_B R3, R4.H1 ;  /* 0x00000004ff03723e */ /* 0x000fe400030006ff */
[----:B------:R-:W-:-:S07]  /*14a40*/  F2FP.F16.E4M3.UNPACK_B R2, R5.H1 ;  /* 0x00000005ff02723e */ /* 0x000fce00030006ff */
[----:B-1----:R-:W-:Y:S09]  /*14a50*/  HMMA.16816.F32 R4, R20, R2, R16 ;  /* 0x000000021404723c */ /* 0x002ff20000001810 */
[----:B------:R-:W-:Y:S04]  /*14a60*/  STL [R1+0x6c0], R24 ;  /* 0x0006c01801007387 */ /* 0x000fe80000100800 */
[----:B------:R-:W-:Y:S04]  /*14a70*/  STL [R1+0x6bc], R25 ;  /* 0x0006bc1901007387 */ /* 0x000fe80000100800 */
[----:B------:R-:W-:Y:S04]  /*14a80*/  STL [R1+0x6b8], R26 ;  /* 0x0006b81a01007387 */ /* 0x000fe80000100800 */
[----:B------:R-:W-:Y:S04]  /*14a90*/  STL [R1+0x6b4], R27 ;  /* 0x0006b41b01007387 */ /* 0x000fe80000100800 */
[----:B------:R-:W-:Y:S04]  /*14aa0*/  STL [R1+0x19c], R11 ;  /* 0x00019c0b01007387 */ /* 0x000fe80000100800 */
[----:B------:R-:W-:Y:S04]  /*14ab0*/  STL.64 [R1+0xf0], R4 ;  /* 0x0000f00401007387 */ /* 0x000fe80000100a00 */
[----:B------:R-:W-:Y:S04]  /*14ac0*/  STL.64 [R1+0xf8], R6 ;  /* 0x0000f80601007387 */ /* 0x000fe80000100a00 */
[----:B------:R-:W-:Y:S04]  /*14ad0*/  STL [R1+0x198], R10 ;  /* 0x0001980a01007387 */ /* 0x000fe80000100800 */
[----:B------:R-:W-:Y:S04]  /*14ae0*/  STL [R1+0x254], R9 ;  /* 0x0002540901007387 */ /* 0x000fe80000100800 */
[----:B------:R-:W-:Y:S04]  /*14af0*/  STL [R1+0x25c], R8 ;  /* 0x00025c0801007387 */ /* 0x000fe80000100800 */
[----:B------:R-:W-:Y:S04]  /*14b00*/  STL [R1+0x264], R15 ;  /* 0x0002640f01007387 */ /* 0x000fe80000100800 */
[----:B------:R-:W-:Y:S04]  /*14b10*/  STL [R1+0x26c], R14 ;  /* 0x00026c0e01007387 */ /* 0x000fe80000100800 */
[----:B------:R-:W-:Y:S04]  /*14b20*/  STL [R1+0x274], R13 ;  /* 0x0002740d01007387 */ /* 0x000fe80000100800 */
[----:B------:R-:W2:Y:S01]  /*14b30*/  LDL.LU R0, [R1+0x294] ;  /* 0x0002940001007983 */ /* 0x000ea20000300800 */
[----:B------:R-:W-:-:S02]  /*14b40*/  IADD3 R12, P5, PT, R12, UR4, RZ ;  /* 0x000000040c0c7c10 */ /* 0x000fc4000ffbe0ff */
[----:B------:R-:W-:-:S03]  /*14b50*/  IADD3 R28, P4, PT, R28, UR4, RZ ;  /* 0x000000041c1c7c10 */ /* 0x000fc6000ff9e0ff */
[----:B------:R-:W-:Y:S01]  /*14b60*/  STL [R1+0x27c], R12 ;  /* 0x00027c0c01007387 */ /* 0x000fe20000100800 */
[----:B------:R-:W-:-:S03]  /*14b70*/  USHF.R.S32.HI UR6, URZ, 0x1f, UR4 ;  /* 0x0000001fff067899 */ /* 0x000fc60008011404 */
[----:B--2---:R0:W-:Y:S04]  /*14b80*/  STL [R1+0x6e0], R0 ;  /* 0x0006e00001007387 */ /* 0x0041e80000100800 */
[----:B------:R-:W-:Y:S04]  /*14b90*/  STL [R1+0x284], R28 ;  /* 0x0002841c01007387 */ /* 0x000fe80000100800 */
[----:B0-----:R-:W2:Y:S01]  /*14ba0*/  LDL.LU R0, [R1+0x258] ;  /* 0x0002580001007983 */ /* 0x001ea20000300800 */
[----:B------:R-:W-:-:S05]  /*14bb0*/  IADD3.X R29, PT, PT, R29, UR6, RZ, P3, !PT ;  /* 0x000000061d1d7c10 */ /* 0x000fca0009ffe4ff */
[----:B------:R-:W-:Y:S04]  /*14bc0*/  STL [R1+0x250], R29 ;  /* 0x0002501d01007387 */ /* 0x000fe80000100800 */
[----:B--2---:R0:W-:Y:S04]  /*14bd0*/  STL [R1+0x6e4], R0 ;  /* 0x0006e40001007387 */ /* 0x0041e80000100800 */
[----:B0-----:R-:W2:Y:S04]  /*14be0*/  LDL.LU R0, [R1+0x28c] ;  /* 0x00028c0001007983 */ /* 0x001ea80000300800 */
[----:B------:R-:W3:Y:S04]  /*14bf0*/  LDL.LU R20, [R1+0x260] ;  /* 0x0002600001147983 */ /* 0x000ee80000300800 */
[----:B------:R-:W4:Y:S04]  /*14c00*/  LDL.LU R21, [R1+0x29c] ;  /* 0x00029c0001157983 */ /* 0x000f280000300800 */
        /* <DEDUP_REMOVED lines=26> */
[----:B--2---:R-:W-:-:S05]  /*14db0*/  IADD3 R0, P3, PT, R0, UR4, RZ ;  /* 0x0000000400007c10 */ /* 0x004fca000ff7e0ff */
[----:B------:R0:W-:Y:S04]  /*14dc0*/  STL [R1+0x28c], R0 ;  /* 0x00028c0001007387 */ /* 0x0001e80000100800 */
[----:B0-----:R-:W2:Y:S02]  /*14dd0*/  LDL.LU R0, [R1+0x6e4] ;  /* 0x0006e40001007983 */ /* 0x001ea40000300800 */
[----:B--2---:R-:W-:-:S05]  /*14de0*/  IADD3.X R0, PT, PT, R0, UR6, RZ, P2, !PT ;  /* 0x0000000600007c10 */ /* 0x004fca00097fe4ff */
[----:B------:R0:W-:Y:S04]  /*14df0*/  STL [R1+0x258], R0 ;  /* 0x0002580001007387 */ /* 0x0001e80000100800 */
[----:B0-----:R-:W2:Y:S01]  /*14e00*/  LDL.LU R0, [R1+0x6e0] ;  /* 0x0006e00001007983 */ /* 0x001ea20000300800 */
[----:B---3--:R-:W-:Y:S02]  /*14e10*/  IADD3.X R20, PT, PT, R20, UR6, RZ, P1, !PT ;  /* 0x0000000614147c10 */ /* 0x008fe40008ffe4ff */
[----:B----4-:R-:W-:Y:S02]  /*14e20*/  IADD3 R21, P1, PT, R21, UR4, RZ ;  /* 0x0000000415157c10 */ /* 0x010fe4000ff3e0ff */
[----:B------:R-:W-:Y:S02]  /*14e30*/  IADD3.X R22, PT, PT, R22, UR6, RZ, P0, !PT ;  /* 0x0000000616167c10 */ /* 0x000fe400087fe4ff */
[----:B------:R-:W-:-:S02]  /*14e40*/  IADD3 R23, P0, PT, R23, UR4, RZ ;  /* 0x0000000417177c10 */ /* 0x000fc4000ff1e0ff */
[----:B------:R-:W-:Y:S02]  /*14e50*/  IADD3.X R2, PT, PT, R2, UR6, RZ, P6, !PT ;  /* 0x0000000602027c10 */ /* 0x000fe4000b7fe4ff */
[----:B------:R-:W-:Y:S02]  /*14e60*/  IADD3 R3, P6, PT, R3, UR4, RZ ;  /* 0x0000000403037c10 */ /* 0x000fe4000ffde0ff */
[----:B------:R-:W-:Y:S02]  /*14e70*/  IADD3.X R16, PT, PT, R16, UR6, RZ, P5, !PT ;  /* 0x0000000610107c10 */ /* 0x000fe4000affe4ff */
[----:B------:R-:W-:Y:S02]  /*14e80*/  IADD3 R17, P5, PT, R17, UR4, RZ ;  /* 0x0000000411117c10 */ /* 0x000fe4000ffbe0ff */
        /* <DEDUP_REMOVED lines=16> */
[----:B--2---:R-:W-:-:S05]  /*14f90*/  IADD3 R0, P2, PT, R0, UR4, RZ ;  /* 0x0000000400007c10 */ /* 0x004fca000ff5e0ff */
[----:B------:R-:W-:Y:S04]  /*14fa0*/  STL [R1+0x294], R0 ;  /* 0x0002940001007387 */ /* 0x000fe80000100800 */
[----:B------:R-:W-:Y:S04]  /*14fb0*/  STL [R1+0x260], R20 ;  /* 0x0002601401007387 */ /* 0x000fe80000100800 */
[----:B------:R-:W-:Y:S04]  /*14fc0*/  STL [R1+0x29c], R21 ;  /* 0x00029c1501007387 */ /* 0x000fe80000100800 */
[----:B------:R-:W-:Y:S04]  /*14fd0*/  STL [R1+0x268], R22 ;  /* 0x0002681601007387 */ /* 0x000fe80000100800 */
[----:B------:R-:W-:Y:S01]  /*14fe0*/  STL [R1+0x2a4], R23 ;  /* 0x0002a41701007387 */ /* 0x000fe20000100800 */
[----:B------:R-:W-:-:S03]  /*14ff0*/  IADD3.X R25, PT, PT, R25, UR6, RZ, P2, !PT ;  /* 0x0000000619197c10 */ /* 0x000fc600097fe4ff */
[----:B------:R-:W-:Y:S01]  /*15000*/  STL [R1+0x270], R2 ;  /* 0x0002700201007387 */ /* 0x000fe20000100800 */
[----:B------:R-:W-:-:S03]  /*15010*/  IADD3 R24, P2, PT, R24, UR4, RZ ;  /* 0x0000000418187c10 */ /* 0x000fc6000ff5e0ff */
        /* <DEDUP_REMOVED lines=22> */
[----:B------:R0:W-:Y:S04]  /*15180*/  STL [R1+0x304], R29 ;  /* 0x0003041d01007387 */ /* 0x0001e80000100800 */
[----:B------:R-:W-:Y:S04]  /*15190*/  STL [R1+0x2fc], R12 ;  /* 0x0002fc0c01007387 */ /* 0x000fe80000100800 */
[----:B0-----:R-:W2:Y:S04]  /*151a0*/  LDL.LU R29, [R1+0x2d0] ;  /* 0x0002d000011d7983 */ /* 0x001ea80000300800 */
[----:B------:R-:W-:Y:S04]  /*151b0*/  STL [R1+0x2c8], R28 ;  /* 0x0002c81c01007387 */ /* 0x000fe80000100800 */
[----:B------:R-:W3:Y:S04]  /*151c0*/  LDL.LU R0, [R1+0x2d8] ;  /* 0x0002d80001007983 */ /* 0x000ee80000300800 */
[----:B---3--:R0:W-:Y:S04]  /*151d0*/  STL [R1+0x6dc], R0 ;  /* 0x0006dc0001007387 */ /* 0x0081e80000100800 */
        /* <DEDUP_REMOVED lines=19> */
[----:B------:R-:W4:Y:S01]  /*15310*/  LDL.LU R11, [R1+0x35c] ;  /* 0x00035c00010b7983 */ /* 0x000f220000300800 */
[----:B--2---:R-:W-:-:S03]  /*15320*/  IADD3.X R29, PT, PT, R29, UR6, RZ, P1, !PT ;  /* 0x000000061d1d7c10 */ /* 0x004fc60008ffe4ff */
[----:B------:R-:W2:Y:S04]  /*15330*/  LDL.LU R10, [R1+0x328] ;  /* 0x00032800010a7983 */ /* 0x000ea80000300800 */
[----:B------:R-:W2:Y:S04]  /*15340*/  LDL.LU R9, [R1+0x364] ;  /* 0x0003640001097983 */ /* 0x000ea80000300800 */
[----:B------:R-:W2:Y:S04]  /*15350*/  LDL.LU R8, [R1+0x330] ;  /* 0x0003300001087983 */ /* 0x000ea80000300800 */
[----:B------:R-:W2:Y:S04]  /*15360*/  LDL.LU R15, [R1+0x36c] ;  /* 0x00036c00010f7983 */ /* 0x000ea80000300800 */
[----:B------:R-:W2:Y:S04]  /*15370*/  LDL.LU R14, [R1+0x338] ;  /* 0x00033800010e7983 */ /* 0x000ea80000300800 */
[----:B------:R-:W2:Y:S04]  /*15380*/  LDL.LU R13, [R1+0x374] ;  /* 0x00037400010d7983 */ /* 0x000ea80000300800 */
[----:B------:R-:W2:Y:S04]  /*15390*/  LDL.LU R12, [R1+0x340] ;  /* 0x00034000010c7983 */ /* 0x000ea80000300800 */
[----:B------:R-:W2:Y:S04]  /*153a0*/  LDL.LU R28, [R1+0x37c] ;  /* 0x00037c00011c7983 */ /* 0x000ea80000300800 */
[----:B------:R0:W-:Y:S04]  /*153b0*/  STL [R1+0x2d0], R29 ;  /* 0x0002d01d01007387 */ /* 0x0001e80000100800 */
[----:B0-----:R-:W2:Y:S01]  /*153c0*/  LDL.LU R29, [R1+0x348] ;  /* 0x00034800011d7983 */ /* 0x001ea20000300800 */
[----:B---3--:R-:W-:-:S05]  /*153d0*/  IADD3 R0, P1, PT, R0, UR4, RZ ;  /* 0x0000000400007c10 */ /* 0x008fca000ff3e0ff */
[----:B------:R0:W-:Y:S04]  /*153e0*/  STL [R1+0x30c], R0 ;  /* 0x00030c0001007387 */ /* 0x0001e80000100800 */
[----:B0-----:R-:W3:Y:S01]  /*153f0*/  LDL.LU R0, [R1+0x6dc] ;  /* 0x0006dc0001007983 */ /* 0x001ee20000300800 */
[----:B----4-:R-:W-:Y:S02]  /*15400*/  IADD3.X R21, PT, PT, R21, UR6, RZ, P6, !PT ;  /* 0x0000000615157c10 */ /* 0x010fe4000b7fe4ff */
        /* <DEDUP_REMOVED lines=15> */
[----:B--2---:R-:W-:Y:S02]  /*15500*/  IADD3.X R10, PT, PT, R10, UR6, RZ, P4, !PT ;  /* 0x000000060a0a7c10 */ /* 0x004fe4000a7fe4ff */
[----:B------:R-:W-:Y:S02]  /*15510*/  IADD3 R9, P4, PT, R9, UR4, RZ ;  /* 0x0000000409097c10 */ /* 0x000fe4000ff9e0ff */
[----:B------:R-:W-:Y:S02]  /*15520*/  IADD3.X R8, PT, PT, R8, UR6, RZ, P3, !PT ;  /* 0x0000000608087c10 */ /* 0x000fe40009ffe4ff */
[----:B------:R-:W-:Y:S02]  /*15530*/  IADD3 R15, P3, PT, R15, UR4, RZ ;  /* 0x000000040f0f7c10 */ /* 0x000fe4000ff7e0ff */
[----:B------:R-:W-:Y:S02]  /*15540*/  IADD3.X R14, PT, PT, R14, UR6, RZ, P2, !PT ;  /* 0x000000060e0e7c10 */ /* 0x000fe400097fe4ff */
[----:B------:R-:W-:-:S02]  /*15550*/  IADD3 R13, P2, PT, R13, UR4, RZ ;  /* 0x000000040d0d7c10 */ /* 0x000fc4000ff5e0ff */
[----:B------:R-:W-:Y:S02]  /*15560*/  IADD3.X R12, PT, PT, R12, UR6, RZ, P1, !PT ;  /* 0x000000060c0c7c10 */ /* 0x000fe40008ffe4ff */
[----:B------:R-:W-:Y:S02]  /*15570*/  IADD3 R28, P1, PT, R28, UR4, RZ ;  /* 0x000000041c1c7c10 */ /* 0x000fe4000ff3e0ff */
[----:B---3--:R-:W-:Y:S02]  /*15580*/  IADD3.X R0, PT, PT, R0, UR6, RZ, P0, !PT ;  /* 0x0000000600007c10 */ /* 0x008fe400087fe4ff */
[----:B------:R-:W-:-:S03]  /*15590*/  IADD3 R20, P0, PT, R20, UR4, RZ ;  /* 0x0000000414147c10 */ /* 0x000fc6000ff1e0ff */
        /* <DEDUP_REMOVED lines=31> */
[----:B------:R-:W3:Y:S01]  /*15790*/  LDL.LU R0, [R1+0x38c] ;  /* 0x00038c0001007983 */ /* 0x000ee20000300800 */
[----:B------:R-:W-:-:S03]  /*157a0*/  IADD3.X R29, PT, PT, R29, UR6, RZ, P0, !PT ;  /* 0x000000061d1d7c10 */ /* 0x000fc600087fe4ff */
[----:B---3--:R0:W-:Y:S04]  /*157b0*/  STL [R1+0x6d8], R0 ;  /* 0x0006d80001007387 */ /* 0x0081e80000100800 */
[----:B0-----:R-:W3:Y:S04]  /*157c0*/  LDL.LU R0, [R1+0x350] ;  /* 0x0003500001007983 */ /* 0x001ee80000300800 */
[----:B------:R0:W-:Y:S04]  /*157d0*/  STL [R1+0x348], R29 ;  /* 0x0003481d01007387 */ /* 0x0001e80000100800 */
        /* <DEDUP_REMOVED lines=19> */
[----:B--2---:R-:W-:-:S03]  /*15910*/  IADD3 R28, P0, PT, R28, UR4, RZ ;  /* 0x000000041c1c7c10 */ /* 0x004fc6000ff1e0ff */
[----:B------:R-:W2:Y:S04]  /*15920*/  LDL.LU R10, [R1+0x3e0] ;  /* 0x0003e000010a7983 */ /* 0x000ea80000300800 */
[----:B------:R-:W2:Y:S04]  /*15930*/  LDL.LU R9, [R1+0x3a8] ;  /* 0x0003a80001097983 */ /* 0x000ea80000300800 */
[----:B------:R-:W2:Y:S04]  /*15940*/  LDL.LU R8, [R1+0x3e8] ;  /* 0x0003e80001087983 */ /* 0x000ea80000300800 */
[----:B------:R-:W2:Y:S04]  /*15950*/  LDL.LU R15, [R1+0x3b0] ;  /* 0x0003b000010f7983 */ /* 0x000ea80000300800 */
[----:B------:R-:W2:Y:S04]  /*15960*/  LDL.LU R14, [R1+0x3f0] ;  /* 0x0003f000010e7983 */ /* 0x000ea80000300800 */
[----:B------:R-:W2:Y:S04]  /*15970*/  LDL.LU R13, [R1+0x3b8] ;  /* 0x0003b800010d7983 */ /* 0x000ea80000300800 */
[----:B0-----:R-:W2:Y:S04]  /*15980*/  LDL.LU R29, [R1+0x3f8] ;  /* 0x0003f800011d7983 */ /* 0x001ea80000300800 */
[----:B------:R-:W2:Y:S04]  /*15990*/  LDL.LU R12, [R1+0x3c0] ;  /* 0x0003c000010c7983 */ /* 0x000ea80000300800 */
[----:B------:R0:W-:Y:S04]  /*159a0*/  STL [R1+0x384], R28 ;  /* 0x0003841c01007387 */ /* 0x0001e80000100800 */
[----:B0-----:R-:W2:Y:S01]  /*159b0*/  LDL.LU R28, [R1+0x400] ;  /* 0x00040000011c7983 */ /* 0x001ea20000300800 */
[----:B---3--:R-:W-:-:S05]  /*159c0*/  IADD3.X R0, PT, PT, R0, UR6, RZ, P6, !PT ;  /* 0x0000000600007c10 */ /* 0x008fca000b7fe4ff */
        /* <DEDUP_REMOVED lines=19> */
[----:B--2---:R-:W-:Y:S02]  /*15b00*/  IADD3 R10, P3, PT, R10, UR4, RZ ;  /* 0x000000040a0a7c10 */ /* 0x004fe4000ff7e0ff */
[----:B------:R-:W-:Y:S02]  /*15b10*/  IADD3.X R9, PT, PT, R9, UR6, RZ, P2, !PT ;  /* 0x0000000609097c10 */ /* 0x000fe400097fe4ff */
[----:B------:R-:W-:Y:S02]  /*15b20*/  IADD3 R8, P2, PT, R8, UR4, RZ ;  /* 0x0000000408087c10 */ /* 0x000fe4000ff5e0ff */
[----:B------:R-:W-:Y:S02]  /*15b30*/  IADD3.X R15, PT, PT, R15, UR6, RZ, P1, !PT ;  /* 0x000000060f0f7c10 */ /* 0x000fe40008ffe4ff */
[----:B------:R-:W-:-:S02]  /*15b40*/  IADD3 R14, P1, PT, R14, UR4, RZ ;  /* 0x000000040e0e7c10 */ /* 0x000fc4000ff3e0ff */
[----:B------:R-:W-:Y:S02]  /*15b50*/  IADD3.X R13, PT, PT, R13, UR6, RZ, P0, !PT ;  /* 0x000000060d0d7c10 */ /* 0x000fe400087fe4ff */
[----:B------:R-:W-:Y:S02]  /*15b60*/  IADD3 R29, P0, PT, R29, UR4, RZ ;  /* 0x000000041d1d7c10 */ /* 0x000fe4000ff1e0ff */
[----:B---3--:R-:W-:-:S05]  /*15b70*/  IADD3 R0, P6, PT, R0, UR4, RZ ;  /* 0x0000000400007c10 */ /* 0x008fca000ffde0ff */
        /* <DEDUP_REMOVED lines=31> */
[----:B------:R-:W-:-:S02]  /*15d70*/  IADD3.X R12, PT, PT, R12, UR6, RZ, P6, !PT ;  /* 0x000000060c0c7c10 */ /* 0x000fc4000b7fe4ff */
[----:B------:R-:W-:Y:S01]  /*15d80*/  IADD3 R28, P6, PT, R28, UR4, RZ ;  /* 0x000000041c1c7c10 */ /* 0x000fe2000ffde0ff */
[----:B---3--:R0:W-:Y:S04]  /*15d90*/  STL [R1+0x6d4], R0 ;  /* 0x0006d40001007387 */ /* 0x0081e80000100800 */
[----:B------:R-:W-:Y:S04]  /*15da0*/  STL [R1+0x3c0], R12 ;  /* 0x0003c00c01007387 */ /* 0x000fe80000100800 */
        /* <DEDUP_REMOVED lines=27> */
[----:B0-----:R-:W2:Y:S04]  /*15f60*/  LDL.LU R28, [R1+0x470] ;  /* 0x00047000011c7983 */ /* 0x001ea80000300800 */
        /* <DEDUP_REMOVED lines=62> */
[----:B------:R-:W-:-:S03]  /*16350*/  IADD3 R12, P5, PT, R12, UR4, RZ ;  /* 0x000000040c0c7c10 */ /* 0x000fc6000ffbe0ff */
[----:B------:R-:W-:Y:S01]  /*16360*/  STL [R1+0x43c], R13 ;  /* 0x00043c0d01007387 */ /* 0x000fe20000100800 */
[----:B------:R-:W-:-:S03]  /*16370*/  IADD3.X R29, PT, PT, R29, UR6, RZ, P4, !PT ;  /* 0x000000061d1d7c10 */ /* 0x000fc6000a7fe4ff */
        /* <DEDUP_REMOVED lines=28> */
[----:B0-----:R-:W2:Y:S04]  /*16540*/  LDL.LU R29, [R1+0x4e8] ;  /* 0x0004e800011d7983 */ /* 0x001ea80000300800 */
[----:B------:R-:W2:Y:S04]  /*16550*/  LDL.LU R14, [R1+0x4b4] ;  /* 0x0004b400010e7983 */ /* 0x000ea80000300800 */
[----:B------:R-:W2:Y:S04]  /*16560*/  LDL.LU R13, [R1+0x4f0] ;  /* 0x0004f000010d7983 */ /* 0x000ea80000300800 */
        /* <DEDUP_REMOVED lines=58> */
[----:B------:R-:W-:Y:S04]  /*16910*/  STL [R1+0x4b4], R14 ;  /* 0x0004b40e01007387 */ /* 0x000fe80000100800 */
[----:B------:R-:W3:Y:S01]  /*16920*/  LDL.LU R0, [R1+0x4cc] ;  /* 0x0004cc0001007983 */ /* 0x000ee20000300800 */
[----:B------:R-:W-:-:S02]  /*16930*/  IADD3 R13, P4, PT, R13, UR4, RZ ;  /* 0x000000040d0d7c10 */ /* 0x000fc4000ff9e0ff */
[----:B------:R-:W-:-:S03]  /*16940*/  IADD3.X R12, PT, PT, R12, UR6, RZ, P3, !PT ;  /* 0x000000060c0c7c10 */ /* 0x000fc60009ffe4ff */
[----:B------:R-:W-:Y:S01]  /*16950*/  STL [R1+0x4f0], R13 ;  /* 0x0004f00d01007387 */ /* 0x000fe20000100800 */
[----:B------:R-:W-:-:S03]  /*16960*/  IADD3 R28, P3, PT, R28, UR4, RZ ;  /* 0x000000041c1c7c10 */ /* 0x000fc6000ff7e0ff */
        /* <DEDUP_REMOVED lines=32> */
[----:B------:R-:W2:Y:S04]  /*16b70*/  LDL.LU R12, [R1+0x570] ;  /* 0x00057000010c7983 */ /* 0x000ea80000300800 */
        /* <DEDUP_REMOVED lines=19> */
[----:B--2---:R-:W-:-:S02]  /*16cb0*/  IADD3 R11, P6, PT, R11, UR4, RZ ;  /* 0x000000040b0b7c10 */ /* 0x004fc4000ffde0ff */
[----:B------:R-:W-:Y:S02]  /*16cc0*/  IADD3.X R10, PT, PT, R10, UR6, RZ, P5, !PT ;  /* 0x000000060a0a7c10 */ /* 0x000fe4000affe4ff */
        /* <DEDUP_REMOVED lines=73> */
[----:B------:R-:W2:Y:S04]  /*17160*/  LDL.LU R12, [R1+0x5b4] ;  /* 0x0005b400010c7983 */ /* 0x000ea80000300800 */
        /* <DEDUP_REMOVED lines=63> */
[----:B------:R1:W-:Y:S04]  /*17560*/  STL [R1+0x5b4], R12 ;  /* 0x0005b40c01007387 */ /* 0x0003e80000100800 */
        /* <DEDUP_REMOVED lines=13> */
[----:B-1----:R-:W4:Y:S04]  /*17640*/  LDL.LU R12, [R1+0x5f4] ;  /* 0x0005f400010c7983 */ /* 0x002f280000300800 */
        /* <DEDUP_REMOVED lines=14> */
[----:B------:R-:W2:Y:S04]  /*17730*/  LDL.LU R18, [R1+0x634] ;  /* 0x0006340001127983 */ /* 0x000ea80000300800 */
[----:B------:R-:W2:Y:S04]  /*17740*/  LDL.LU R19, [R1+0x63c] ;  /* 0x00063c0001137983 */ /* 0x000ea80000300800 */
[----:B0-----:R-:W2:Y:S04]  /*17750*/  LDL.LU R28, [R1+0x644] ;  /* 0x00064400011c7983 */ /* 0x001ea80000300800 */
[----:B-1----:R-:W2:Y:S01]  /*17760*/  LDL.LU R29, [R1+0x64c] ;  /* 0x00064c00011d7983 */ /* 0x002ea20000300800 */
        /* <DEDUP_REMOVED lines=16> */
[----:B--2---:R-:W-:Y:S02]  /*17870*/  IADD3 R20, P4, PT, R20, UR4, RZ ;  /* 0x0000000414147c10 */ /* 0x004fe4000ff9e0ff */
[----:B------:R-:W-:Y:S02]  /*17880*/  IADD3.X R21, PT, PT, R21, UR6, RZ, P3, !PT ;  /* 0x0000000615157c10 */ /* 0x000fe40009ffe4ff */
[----:B------:R-:W-:-:S02]  /*17890*/  IADD3 R22, P3, PT, R22, UR4, RZ ;  /* 0x0000000416167c10 */ /* 0x000fc4000ff7e0ff */
[----:B------:R-:W-:Y:S02]  /*178a0*/  IADD3.X R23, PT, PT, R23, UR6, RZ, P2, !PT ;  /* 0x0000000617177c10 */ /* 0x000fe400097fe4ff */
[----:B------:R-:W-:Y:S02]  /*178b0*/  IADD3 R2, P2, PT, R2, UR4, RZ ;  /* 0x0000000402027c10 */ /* 0x000fe4000ff5e0ff */
[----:B------:R-:W-:Y:S02]  /*178c0*/  IADD3.X R3, PT, PT, R3, UR6, RZ, P1, !PT ;  /* 0x0000000603037c10 */ /* 0x000fe40008ffe4ff */
[----:B------:R-:W-:Y:S02]  /*178d0*/  IADD3.X R16, PT, PT, R16, UR6, RZ, P0, !PT ;  /* 0x0000000610107c10 */ /* 0x000fe400087fe4ff */
[----:B------:R-:W-:Y:S01]  /*178e0*/  IADD3.X R17, PT, PT, R17, UR6, RZ, P6, !PT ;  /* 0x0000000611117c10 */ /* 0x000fe2000b7fe4ff */
[----:B------:R-:W-:Y:S01]  /*178f0*/  UIADD3 UR5, UPT, UPT, UR5, -0x1, URZ ;  /* 0xffffffff05057890 */ /* 0x000fe2000fffe0ff */
[----:B------:R-:W-:-:S02]  /*17900*/  IADD3.X R19, PT, PT, R19, UR6, RZ, P4, !PT ;  /* 0x0000000613137c10 */ /* 0x000fc4000a7fe4ff */
[----:B------:R-:W-:Y:S02]  /*17910*/  IADD3.X R28, PT, PT, R28, UR6, RZ, P3, !PT ;  /* 0x000000061c1c7c10 */ /* 0x000fe40009ffe4ff */
[----:B------:R-:W-:Y:S01]  /*17920*/  IADD3.X R29, PT, PT, R29, UR6, RZ, P2, !PT ;  /* 0x000000061d1d7c10 */ /* 0x000fe200097fe4ff */
[----:B------:R-:W-:Y:S02]  /*17930*/  UISETP.NE.U32.AND UP0, UPT, UR5, URZ, UPT ;  /* 0x000000ff0500728c */ /* 0x000fe4000bf05070 */
[----:B------:R-:W-:Y:S01]  /*17940*/  UIADD3 UR9, UPT, UPT, UR9, -0x40, URZ ;  /* 0xffffffc009097890 */ /* 0x000fe2000fffe0ff */
[----:B---3--:R-:W-:Y:S02]  /*17950*/  IADD3.X R24, PT, PT, R24, UR6, RZ, P5, !PT ;  /* 0x0000000618187c10 */ /* 0x008fe4000affe4ff */
[----:B------:R-:W-:-:S03]  /*17960*/  IADD3 R25, P5, PT, R25, UR4, RZ ;  /* 0x0000000419197c10 */ /* 0x000fc6000ffbe0ff */
[----:B------:R0:W-:Y:S04]  /*17970*/  STL [R1+0x5c4], R24 ;  /* 0x0005c41801007387 */ /* 0x0001e80000100800 */
[----:B0-----:R0:W5:Y:S04]  /*17980*/  LDL.LU R24, [R1+0x6c0] ;  /* 0x0006c00001187983 */ /* 0x0011680000300800 */
[----:B------:R1:W-:Y:S04]  /*17990*/  STL [R1+0x600], R25 ;  /* 0x0006001901007387 */ /* 0x0003e80000100800 */
[----:B-1----:R0:W5:Y:S04]  /*179a0*/  LDL.LU R25, [R1+0x6bc] ;  /* 0x0006bc0001197983 */ /* 0x0021680000300800 */
        /* <DEDUP_REMOVED lines=10> */
[----:B------:R1:W-:Y:S01]  /*17a50*/  STL [R1+0x618], R7 ;  /* 0x0006180701007387 */ /* 0x0003e20000100800 */
[----:B------:R-:W-:-:S03]  /*17a60*/  IADD3.X R14, PT, PT, R14, UR6, RZ, P5, !PT ;  /* 0x000000060e0e7c10 */ /* 0x000fc6000affe4ff */
[----:B-1----:R0:W5:Y:S04]  /*17a70*/  LDL.LU R7, [R1+0x6a4] ;  /* 0x0006a40001077983 */ /* 0x0021680000300800 */
[----:B------:R1:W-:Y:S01]  /*17a80*/  STL [R1+0x5e4], R8 ;  /* 0x0005e40801007387 */ /* 0x0003e20000100800 */
[----:B------:R-:W-:-:S03]  /*17a90*/  IADD3 R15, P5, PT, R15, UR4, RZ ;  /* 0x000000040f0f7c10 */ /* 0x000fc6000ffbe0ff */
        /* <DEDUP_REMOVED lines=12> */
[----:B------:R1:W-:Y:S04]  /*17b60*/  STL [R1+0x5fc], R14 ;  /* 0x0005fc0e01007387 */ /* 0x0003e80000100800 */
[----:B-1----:R0:W5:Y:S04]  /*17b70*/  LDL.LU R14, [R1+0x688] ;  /* 0x00068800010e7983 */ /* 0x0021680000300800 */
[----:B------:R1:W-:Y:S04]  /*17b80*/  STL [R1+0x638], R15 ;  /* 0x0006380f01007387 */ /* 0x0003e80000100800 */
[----:B-1----:R0:W5:Y:S04]  /*17b90*/  LDL.LU R15, [R1+0x684] ;  /* 0x00068400010f7983 */ /* 0x0021680000300800 */
[----:B------:R0:W-:Y:S04]  /*17ba0*/  STL [R1+0x604], R0 ;  /* 0x0006040001007387 */ /* 0x0001e80000100800 */
        /* <DEDUP_REMOVED lines=11> */
[----:B------:R0:W-:Y:S01]  /*17c60*/  STL [R1+0x644], R28 ;  /* 0x0006441c01007387 */ /* 0x0001e20000100800 */
[----:B------:R-:W-:Y:S05]  /*17c70*/  BRA.U UP0, `(.L_x_2) ;  /* 0xffffff5500bc7547 */ /* 0x000fea000b83ffff */
.L_x_1:
[----:B-----5:R3:W-:Y:S01]  /*17c80*/  STL [R1+0x694], R25 ;  /* 0x0006941901007387 */ /* 0x0207e20000100800 */
[----:B------:R-:W-:Y:S02]  /*17c90*/  F2FP.SATFINITE.E4M3.F32.PACK_AB_MERGE_C R4, R5, R4, RZ ;  /* 0x000000040504723e */ /* 0x000fe400048070ff */
[----:B------:R-:W-:Y:S01]  /*17ca0*/  F2FP.SATFINITE.E4M3.F32.PACK_AB_MERGE_C R8, R9, R8, RZ ;  /* 0x000000080908723e */ /* 0x000fe200048070ff */
[----:B------:R-:W4:Y:S01]  /*17cb0*/  S2UR UR5, SR_CgaCtaId ;  /* 0x00000000000579c3 */ /* 0x000f220000008800 */
[----:B------:R-:W-:Y:S02]  /*17cc0*/  F2FP.SATFINITE.E4M3.F32.PACK_AB_MERGE_C R6, R7, R6, RZ ;  /* 0x000000060706723e */ /* 0x000fe400048070ff */
[----:B------:R-:W-:Y:S02]  /*17cd0*/  F2FP.SATFINITE.E4M3.F32.PACK_AB_MERGE_C R10, R11, R10, RZ ;  /* 0x0000000a0b0a723e */ /* 0x000fe400048070ff */
[----:B------:R-:W-:Y:S01]  /*17ce0*/  F2FP.SATFINITE.E4M3.F32.PACK_AB_MERGE_C R12, R13, R12, RZ ;  /* 0x0000000c0d0c723e */ /* 0x000fe200048070ff */
[----:B---3--:R-:W3:Y:S01]  /*17cf0*/  LDL.LU R25, [R1+0xe0] ;  /* 0x0000e00001197983 */ /* 0x008ee20000300800 */
[----:B------:R-:W-:Y:S01]  /*17d00*/  UMOV UR4, 0x400 ;  /* 0x0000040000047882 */ /* 0x000fe20000000000 */
[----:B------:R-:W-:Y:S01]  /*17d10*/  F2FP.SATFINITE.E4M3.F32.PACK_AB_MERGE_C R14, R15, R14, RZ ;  /* 0x0000000e0f0e723e */ /* 0x000fe200048070ff */
[----:B------:R-:W0:Y:S02]  /*17d20*/  LDCU.128 UR12, c[0x0][0x390] ;  /* 0x00007200ff0c77ac */ /* 0x000e240008000c00 */
[----:B0-2---:R-:W3:Y:S04]  /*17d30*/  LDL.LU R2, [R1+0xe4] ;  /* 0x0000e40001027983 */ /* 0x005ee80000300800 */
[----:B------:R0:W-:Y:S04]  /*17d40*/  STL [R1+0x690], R26 ;  /* 0x0006901a01007387 */ /* 0x0001e80000100800 */
[----:B0-----:R-:W2:Y:S04]  /*17d50*/  LDL.LU R26, [R1+0xe8] ;  /* 0x0000e800011a7983 */ /* 0x001ea80000300800 */
[----:B------:R-:W2:Y:S04]  /*17d60*/  LDL.LU R0, [R1+0xec] ;  /* 0x0000ec0001007983 */ /* 0x000ea80000300800 */
[----:B------:R0:W-:Y:S04]  /*17d70*/  STL [R1+0x68c], R27 ;  /* 0x00068c1b01007387 */ /* 0x0001e80000100800 */
[----:B0-----:R-:W4:Y:S04]  /*17d80*/  LDL.LU R27, [R1+0xd0] ;  /* 0x0000d000011b7983 */ /* 0x001f280000300800 */
[----:B------:R-:W4:Y:S04]  /*17d90*/  LDL.LU R3, [R1+0xd4] ;  /* 0x0000d40001037983 */ /* 0x000f280000300800 */
[----:B------:R0:W-:Y:S04]  /*17da0*/  STL [R1+0x688], R20 ;  /* 0x0006881401007387 */ /* 0x0001e80000100800 */
[----:B0-----:R-:W4:Y:S04]  /*17db0*/  LDL.LU R20, [R1+0xd8] ;  /* 0x0000d80001147983 */ /* 0x001f280000300800 */
        /* <DEDUP_REMOVED lines=9> */
[----:B------:R-:W-:Y:S01]  /*17e50*/  BAR.SYNC.DEFER_BLOCKING 0x0 ;  /* 0x0000000000007b1d */ /* 0x000fe20000010000 */
[----:B---3--:R-:W-:-:S05]  /*17e60*/  F2FP.SATFINITE.E4M3.F32.PACK_AB_MERGE_C R2, R2, R25, RZ ;  /* 0x000000190202723e */ /* 0x008fca00048070ff */
[----:B------:R-:W3:Y:S01]  /*17e70*/  LDL.LU R25, [R1+0x694] ;  /* 0x0006940001197983 */ /* 0x000ee20000300800 */
[----:B--2---:R-:W-:-:S03]  /*17e80*/  F2FP.SATFINITE.E4M3.F32.PACK_AB_MERGE_C R0, R0, R26, RZ ;  /* 0x0000001a0000723e */ /* 0x004fc600048070ff */
[----:B------:R-:W2:Y:S01]  /*17e90*/  LDL.LU R26, [R1+0x690] ;  /* 0x00069000011a7983 */ /* 0x000ea20000300800 */
[----:B----4-:R-:W-:-:S03]  /*17ea0*/  F2FP.SATFINITE.E4M3.F32.PACK_AB_MERGE_C R3, R3, R27, RZ ;  /* 0x0000001b0303723e */ /* 0x010fc600048070ff */
[----:B------:R-:W2:Y:S01]  /*17eb0*/  LDL.LU R27, [R1+0x68c] ;  /* 0x00068c00011b7983 */ /* 0x000ea20000300800 */
[----:B------:R-:W-:-:S03]  /*17ec0*/  F2FP.SATFINITE.E4M3.F32.PACK_AB_MERGE_C R16, R16, R20, RZ ;  /* 0x000000141010723e */ /* 0x000fc600048070ff */
[----:B------:R-:W4:Y:S01]  /*17ed0*/  LDL.LU R20, [R1+0x688] ;  /* 0x0006880001147983 */ /* 0x000f220000300800 */
[----:B------:R-:W-:Y:S02]  /*17ee0*/  LOP3.LUT R8, R8, 0xffff, RZ, 0xc0, !PT ;  /* 0x0000ffff08087812 */ /* 0x000fe400078ec0ff */
[----:B------:R-:W-:Y:S02]  /*17ef0*/  LOP3.LUT R4, R4, 0xffff, RZ, 0xc0, !PT ;  /* 0x0000ffff04047812 */ /* 0x000fe400078ec0ff */
[----:B------:R-:W-:Y:S02]  /*17f00*/  F2FP.SATFINITE.E4M3.F32.PACK_AB_MERGE_C R17, R17, R29, RZ ;  /* 0x0000001d1111723e */ /* 0x000fe400048070ff */
[----:B------:R-:W-:Y:S02]  /*17f10*/  F2FP.SATFINITE.E4M3.F32.PACK_AB_MERGE_C R18, R18, R23, RZ ;  /* 0x000000171212723e */ /* 0x000fe400048070ff */
[----:B------:R-:W0:Y:S01]  /*17f20*/  S2R R23, SR_TID.X ;  /* 0x0000000000177919 */ /* 0x000e220000002100 */
[----:B------:R-:W-:-:S02]  /*17f30*/  F2FP.SATFINITE.E4M3.F32.PACK_AB_MERGE_C R5, R22, R28, RZ ;  /* 0x0000001c1605723e */ /* 0x000fc400048070ff */
[----:B------:R-:W-:Y:S02]  /*17f40*/  F2FP.SATFINITE.E4M3.F32.PACK_AB_MERGE_C R7, R19, R21, RZ ;  /* 0x000000151307723e */ /* 0x000fe400048070ff */
[----:B---3--:R-:W-:Y:S02]  /*17f50*/  F2FP.SATFINITE.E4M3.F32.PACK_AB_MERGE_C R24, R25, R24, RZ ;  /* 0x000000181918723e */ /* 0x008fe400048070ff */
[----:B------:R-:W3:Y:S01]  /*17f60*/  LDL.LU R25, [R1+0x678] ;  /* 0x0006780001197983 */ /* 0x000ee20000300800 */
[----:B--2---:R-:W-:-:S03]  /*17f70*/  F2FP.SATFINITE.E4M3.F32.PACK_AB_MERGE_C R26, R27, R26, RZ ;  /* 0x0000001a1b1a723e */ /* 0x004fc600048070ff */
[----:B------:R-:W2:Y:S01]  /*17f80*/  LDL.LU R27, [R1+0x67c] ;  /* 0x00067c00011b7983 */ /* 0x000ea20000300800 */
[----:B------:R-:W-:Y:S02]  /*17f90*/  LOP3.LUT R2, R2, 0xffff, RZ, 0xc0, !PT ;  /* 0x0000ffff02027812 */ /* 0x000fe400078ec0ff */
[----:B------:R-:W-:-:S04]  /*17fa0*/  LOP3.LUT R3, R3, 0xffff, RZ, 0xc0, !PT ;  /* 0x0000ffff03037812 */ /* 0x000fc800078ec0ff */
[--C-:B------:R-:W-:Y:S02]  /*17fb0*/  PRMT R22, R2, 0x3340, R3.reuse ;  /* 0x0000334002167816 */ /* 0x100fe40000000003 */
[----:B------:R-:W-:Y:S02]  /*17fc0*/  SHF.R.U32.HI R2, RZ, 0x8, R2 ;  /* 0x00000008ff027819 */ /* 0x000fe40000011602 */
[----:B------:R-:W-:Y:S02]  /*17fd0*/  SHF.R.U32.HI R3, RZ, 0x8, R3 ;  /* 0x00000008ff037819 */ /* 0x000fe40000011603 */
[----:B------:R-:W-:Y:S02]  /*17fe0*/  LOP3.LUT R2, R2, 0xffff, RZ, 0xc0, !PT ;  /* 0x0000ffff02027812 */ /* 0x000fe400078ec0ff */
[----:B------:R-:W-:Y:S02]  /*17ff0*/  LOP3.LUT R3, R3, 0xffff, RZ, 0xc0, !PT ;  /* 0x0000ffff03037812 */ /* 0x000fe400078ec0ff */
[----:B------:R-:W-:-:S02]  /*18000*/  LOP3.LUT R17, R17, 0xffff, RZ, 0xc0, !PT ;  /* 0x0000ffff11117812 */ /* 0x000fc400078ec0ff */
[----:B------:R-:W-:Y:S02]  /*18010*/  PRMT R21, R8, 0x3340, R4 ;  /* 0x0000334008157816 */ /* 0x000fe40000000004 */
[----:B------:R-:W-:Y:S02]  /*18020*/  LOP3.LUT R0, R0, 0xffff, RZ, 0xc0, !PT ;  /* 0x0000ffff00007812 */ /* 0x000fe400078ec0ff */
[----:B------:R-:W-:Y:S02]  /*18030*/  LOP3.LUT R16, R16, 0xffff, RZ, 0xc0, !PT ;  /* 0x0000ffff10107812 */ /* 0x000fe400078ec0ff */
[----:B------:R-:W-:Y:S02]  /*18040*/  LOP3.LUT R18, R18, 0xffff, RZ, 0xc0, !PT ;  /* 0x0000ffff12127812 */ /* 0x000fe400078ec0ff */
[----:B------:R-:W-:Y:S02]  /*18050*/  LOP3.LUT R24, R24, 0xffff, RZ, 0xc0, !PT ;  /* 0x0000ffff18187812 */ /* 0x000fe400078ec0ff */
[----:B------:R-:W-:-:S02]  /*18060*/  SHF.R.U32.HI R8, RZ, 0x8, R8 ;  /* 0x00000008ff087819 */ /* 0x000fc40000011608 */
[----:B------:R-:W-:Y:S02]  /*18070*/  SHF.R.U32.HI R4, RZ, 0x8, R4 ;  /* 0x00000008ff047819 */ /* 0x000fe40000011604 */
[----:B------:R-:W-:Y:S02]  /*18080*/  PRMT R2, R2, 0x3340, R3 ;  /* 0x0000334002027816 */ /* 0x000fe40000000003 */
[----:B0-----:R-:W-:Y:S02]  /*18090*/  SHF.R.S32.HI R3, RZ, 0x4, R23 ;  /* 0x00000004ff037819 */ /* 0x001fe40000011417 */
[----:B----4-:R-:W-:Y:S02]  /*180a0*/  PRMT R11, R17, 0x3340, R20 ;  /* 0x00003340110b7816 */ /* 0x010fe40000000014 */
[----:B------:R-:W-:Y:S02]  /*180b0*/  PRMT R9, R24, 0x3340, R9 ;  /* 0x0000334018097816 */ /* 0x000fe40000000009 */
[----:B------:R-:W-:-:S02]  /*180c0*/  PRMT R13, R18, 0x3340, R1 ;  /* 0x00003340120d7816 */ /* 0x000fc40000000001 */
[--C-:B------:R-:W-:Y:S02]  /*180d0*/  PRMT R20, R0, 0x3340, R16.reuse ;  /* 0x0000334000147816 */ /* 0x100fe40000000010 */
[----:B------:R-:W-:Y:S02]  /*180e0*/  LOP3.LUT R4, R4, 0xffff, RZ, 0xc0, !PT ;  /* 0x0000ffff04047812 */ /* 0x000fe400078ec0ff */
[----:B------:R-:W-:Y:S02]  /*180f0*/  LOP3.LUT R8, R8, 0xffff, RZ, 0xc0, !PT ;  /* 0x0000ffff08087812 */ /* 0x000fe400078ec0ff */
[----:B------:R-:W-:Y:S02]  /*18100*/  SGXT R3, R3, 0x1 ;  /* 0x000000010303781a */ /* 0x000fe40000000200 */
[----:B------:R-:W-:Y:S02]  /*18110*/  SHF.R.U32.HI R16, RZ, 0x8, R16 ;  /* 0x00000008ff107819 */ /* 0x000fe40000011610 */
[----:B------:R-:W-:-:S02]  /*18120*/  SHF.R.U32.HI R0, RZ, 0x8, R0 ;  /* 0x00000008ff007819 */ /* 0x000fc40000011600 */
[----:B------:R-:W-:Y:S02]  /*18130*/  PRMT R9, R21, 0x5410, R9 ;  /* 0x0000541015097816 */ /* 0x000fe40000000009 */
[----:B------:R-:W-:Y:S02]  /*18140*/  PRMT R13, R20, 0x5410, R13 ;  /* 0x00005410140d7816 */ /* 0x000fe4000000000d */
[----:B------:R-:W-:Y:S02]  /*18150*/  PRMT R4, R8, 0x3340, R4 ;  /* 0x0000334008047816 */ /* 0x000fe40000000004 */
[----:B------:R-:W-:Y:S02]  /*18160*/  LOP3.LUT R21, R23, 0xc, RZ, 0xc0, !PT ;  /* 0x0000000c17157812 */ /* 0x000fe400078ec0ff */
[----:B------:R-:W-:Y:S02]  /*18170*/  LOP3.LUT R20, R3, 0x820, RZ, 0xc0, !PT ;  /* 0x0000082003147812 */ /* 0x000fe400078ec0ff */
[----:B------:R-:W-:-:S02]  /*18180*/  LOP3.LUT R6, R6, 0xffff, RZ, 0xc0, !PT ;  /* 0x0000ffff06067812 */ /* 0x000fc400078ec0ff */
[----:B------:R-:W-:Y:S02]  /*18190*/  LOP3.LUT R16, R16, 0xffff, RZ, 0xc0, !PT ;  /* 0x0000ffff10107812 */ /* 0x000fe400078ec0ff */
[----:B------:R-:W-:Y:S02]  /*181a0*/  LOP3.LUT R3, R0, 0xffff, RZ, 0xc0, !PT ;  /* 0x0000ffff00037812 */ /* 0x000fe400078ec0ff */
[----:B------:R-:W-:Y:S01]  /*181b0*/  LOP3.LUT R10, R10, 0xffff, RZ, 0xc0, !PT ;  /* 0x0000ffff0a0a7812 */ /* 0x000fe200078ec0ff */
[----:B------:R-:W-:Y:S01]  /*181c0*/  IMAD R20, R21, 0x2, R20 ;  /* 0x0000000215147824 */ /* 0x000fe200078e0214 */
[----:B------:R-:W-:Y:S02]  /*181d0*/  PRMT R3, R3, 0x3340, R16 ;  /* 0x0000334003037816 */ /* 0x000fe40000000010 */
[----:B------:R-:W-:Y:S01]  /*181e0*/  SHF.R.U32.HI R16, RZ, 0x8, R10 ;  /* 0x00000008ff107819 */ /* 0x000fe2000001160a */
[----:B------:R-:W-:Y:S01]  /*181f0*/  ULEA UR4, UR5, UR4, 0x18 ;  /* 0x0000000405047291 */ /* 0x000fe2000f8ec0ff */
[----:B------:R-:W-:Y:S01]  /*18200*/  PRMT R19, R10, 0x3340, R6 ;  /* 0x000033400a137816 */ /* 0x000fe20000000006 */
[----:B------:R-:W0:Y:S01]  /*18210*/  LDCU UR5, c[0x0][0x3b4] ;  /* 0x00007680ff0577ac */ /* 0x000e220008000800 */
[----:B------:R-:W-:-:S02]  /*18220*/  PRMT R11, R22, 0x5410, R11 ;  /* 0x00005410160b7816 */ /* 0x000fc4000000000b */
[----:B------:R-:W0:Y:S01]  /*18230*/  LDL.LU R22, [R1+0x680] ;  /* 0x0006800001167983 */ /* 0x000e220000300800 */
[----:B---3--:R-:W-:-:S05]  /*18240*/  LOP3.LUT R8, R25, 0xf8, RZ, 0xc0, !PT ;  /* 0x000000f819087812 */ /* 0x008fca00078ec0ff */
[----:B------:R-:W-:Y:S01]  /*18250*/  IMAD R8, R21, 0x200, R8 ;  /* 0x0000020015087824 */ /* 0x000fe200078e0208 */
[----:B------:R-:W-:-:S04]  /*18260*/  SHF.R.U32.HI R21, RZ, 0x8, R6 ;  /* 0x00000008ff157819 */ /* 0x000fc80000011606 */
[----:B------:R-:W-:Y:S02]  /*18270*/  LOP3.LUT R10, R21, 0xffff, RZ, 0xc0, !PT ;  /* 0x0000ffff150a7812 */ /* 0x000fe400078ec0ff */
[----:B------:R-:W-:Y:S02]  /*18280*/  LOP3.LUT R21, R16, 0xffff, RZ, 0xc0, !PT ;  /* 0x0000ffff10157812 */ /* 0x000fe400078ec0ff */
[----:B--2---:R-:W-:Y:S02]  /*18290*/  LOP3.LUT R0, R27, 0x100, RZ, 0xc0, !PT ;  /* 0x000001001b007812 */ /* 0x004fe400078ec0ff */
[----:B------:R-:W-:Y:S02]  /*182a0*/  LOP3.LUT R27, R8, 0x60, R23, 0x78, !PT ;  /* 0x00000060081b7812 */ /* 0x000fe400078e7817 */
[----:B------:R-:W-:Y:S02]  /*182b0*/  PRMT R8, R21, 0x3340, R10 ;  /* 0x0000334015087816 */ /* 0x000fe4000000000a */
[----:B------:R-:W-:-:S02]  /*182c0*/  IADD3 R10, PT, PT, R27, UR4, R0 ;  /* 0x000000041b0a7c10 */ /* 0x000fc4000fffe000 */
[----:B------:R-:W2:Y:S01]  /*182d0*/  LDL.LU R27, [R1+0x674] ;  /* 0x00067400011b7983 */ /* 0x000ea20000300800 */
[----:B------:R-:W-:-:S04]  /*182e0*/  LOP3.LUT R26, R26, 0xffff, RZ, 0xc0, !PT ;  /* 0x0000ffff1a1a7812 */ /* 0x000fc800078ec0ff */
[----:B------:R-:W-:Y:S02]  /*182f0*/  PRMT R15, R26, 0x3340, R1 ;  /* 0x000033401a0f7816 */ /* 0x000fe40000000001 */
[----:B------:R-:W-:Y:S02]  /*18300*/  SHF.R.U32.HI R17, RZ, 0x8, R17 ;  /* 0x00000008ff117819 */ /* 0x000fe40000011611 */
[----:B------:R-:W-:Y:S01]  /*18310*/  PRMT R15, R19, 0x5410, R15 ;  /* 0x00005410130f7816 */ /* 0x000fe2000000000f */
[----:B------:R-:W-:Y:S01]  /*18320*/  IMAD.SHL.U32 R19, R23, 0x20, RZ ;  /* 0x0000002017137824 */ /* 0x000fe200078e00ff */
[----:B------:R-:W-:Y:S02]  /*18330*/  SHF.R.U32.HI R24, RZ, 0x8, R24 ;  /* 0x00000008ff187819 */ /* 0x000fe40000011618 */
[----:B------:R-:W-:Y:S02]  /*18340*/  SHF.R.U32.HI R18, RZ, 0x8, R18 ;  /* 0x00000008ff127819 */ /* 0x000fe40000011612 */
[----:B------:R-:W-:-:S02]  /*18350*/  SHF.R.U32.HI R26, RZ, 0x8, R26 ;  /* 0x00000008ff1a7819 */ /* 0x000fc4000001161a */
[----:B------:R-:W-:Y:S02]  /*18360*/  LOP3.LUT R17, R17, 0xffff, RZ, 0xc0, !PT ;  /* 0x0000ffff11117812 */ /* 0x000fe400078ec0ff */
[----:B------:R-:W-:Y:S02]  /*18370*/  LOP3.LUT R19, R19, 0x60, RZ, 0xc0, !PT ;  /* 0x0000006013137812 */ /* 0x000fe400078ec0ff */
[----:B------:R-:W-:Y:S02]  /*18380*/  LOP3.LUT R24, R24, 0xffff, RZ, 0xc0, !PT ;  /* 0x0000ffff18187812 */ /* 0x000fe400078ec0ff */
[----:B------:R-:W-:Y:S02]  /*18390*/  LOP3.LUT R6, R18, 0xffff, RZ, 0xc0, !PT ;  /* 0x0000ffff12067812 */ /* 0x000fe400078ec0ff */
[----:B------:R-:W-:Y:S02]  /*183a0*/  LOP3.LUT R26, R26, 0xffff, RZ, 0xc0, !PT ;  /* 0x0000ffff1a1a7812 */ /* 0x000fe400078ec0ff */
[----:B------:R-:W-:-:S02]  /*183b0*/  PRMT R17, R17, 0x3340, R1 ;  /* 0x0000334011117816 */ /* 0x000fc40000000001 */
[----:B------:R-:W-:Y:S02]  /*183c0*/  LOP3.LUT R19, R19, 0x700, R25, 0xf8, !PT ;  /* 0x0000070013137812 */ /* 0x000fe400078ef819 */
[--C-:B------:R-:W-:Y:S02]  /*183d0*/  PRMT R25, R24, 0x3340, R1.reuse ;  /* 0x0000334018197816 */ /* 0x100fe40000000001 */
[--C-:B------:R-:W-:Y:S02]  /*183e0*/  PRMT R6, R6, 0x3340, R1.reuse ;  /* 0x0000334006067816 */ /* 0x100fe40000000001 */
[----:B------:R-:W-:Y:S02]  /*183f0*/  PRMT R21, R26, 0x3340, R1 ;  /* 0x000033401a157816 */ /* 0x000fe40000000001 */
[----:B------:R-:W-:Y:S02]  /*18400*/  PRMT R17, R2, 0x5410, R17 ;  /* 0x0000541002117816 */ /* 0x000fe40000000011 */
[----:B------:R-:W-:-:S02]  /*18410*/  PRMT R25, R4, 0x5410, R25 ;  /* 0x0000541004197816 */ /* 0x000fc40000000019 */
[----:B------:R-:W-:Y:S02]  /*18420*/  LOP3.LUT R12, R12, 0xffff, RZ, 0xc0, !PT ;  /* 0x0000ffff0c0c7812 */ /* 0x000fe400078ec0ff */
[----:B------:R-:W-:Y:S02]  /*18430*/  PRMT R3, R3, 0x5410, R6 ;  /* 0x0000541003037816 */ /* 0x000fe40000000006 */
[----:B------:R-:W-:Y:S02]  /*18440*/  LOP3.LUT R2, R5, 0xffff, RZ, 0xc0, !PT ;  /* 0x0000ffff05027812 */ /* 0x000fe400078ec0ff */
[----:B------:R-:W-:Y:S02]  /*18450*/  LOP3.LUT R19, R20, R19, RZ, 0x3c, !PT ;  /* 0x0000001314137212 */ /* 0x000fe400078e3cff */
[----:B------:R-:W-:Y:S02]  /*18460*/  PRMT R21, R8, 0x5410, R21 ;  /* 0x0000541008157816 */ /* 0x000fe40000000015 */
[----:B------:R-:W-:-:S02]  /*18470*/  LOP3.LUT R0, R14, 0xffff, RZ, 0xc0, !PT ;  /* 0x0000ffff0e007812 */ /* 0x000fc400078ec0ff */
[----:B------:R-:W-:Y:S02]  /*18480*/  LOP3.LUT R6, R7, 0xffff, RZ, 0xc0, !PT ;  /* 0x0000ffff07067812 */ /* 0x000fe400078ec0ff */
[--C-:B------:R-:W-:Y:S02]  /*18490*/  PRMT R8, R11, 0x4210, R12.reuse ;  /* 0x000042100b087816 */ /* 0x100fe4000000000c */
[----:B------:R-:W-:Y:S02]  /*184a0*/  PRMT R4, R17, 0x5210, R12 ;  /* 0x0000521011047816 */ /* 0x000fe4000000000c */
[--C-:B------:R-:W-:Y:S02]  /*184b0*/  PRMT R9, R9, 0x4210, R2.reuse ;  /* 0x0000421009097816 */ /* 0x100fe40000000002 */
[----:B------:R-:W-:Y:S02]  /*184c0*/  PRMT R5, R25, 0x5210, R2 ;  /* 0x0000521019057816 */ /* 0x000fe40000000002 */
[----:B------:R-:W-:-:S02]  /*184d0*/  PRMT R14, R13, 0x4210, R0 ;  /* 0x000042100d0e7816 */ /* 0x000fc40000000000 */
[----:B------:R-:W-:Y:S02]  /*184e0*/  PRMT R16, R3, 0x5210, R0 ;  /* 0x0000521003107816 */ /* 0x000fe40000000000 */
[--C-:B------:R-:W-:Y:S02]  /*184f0*/  PRMT R15, R15, 0x4210, R6.reuse ;  /* 0x000042100f0f7816 */ /* 0x100fe40000000006 */
[----:B------:R-:W-:Y:S02]  /*18500*/  LOP3.LUT R7, R19, 0x40, RZ, 0x3c, !PT ;  /* 0x0000004013077812 */ /* 0x000fe400078e3cff */
[----:B------:R-:W-:Y:S01]  /*18510*/  PRMT R17, R21, 0x5210, R6 ;  /* 0x0000521015117816 */ /* 0x000fe20000000006 */
[----:B------:R-:W-:Y:S01]  /*18520*/  STS.64 [R19+UR4], R8 ;  /* 0x0000000813007988 */ /* 0x000fe20008000a04 */
[----:B------:R-:W1:Y:S03]  /*18530*/  LDC R25, c[0x0][0x3b8] ;  /* 0x0000ee00ff197b82 */ /* 0x000e660000000800 */
[----:B------:R-:W-:Y:S04]  /*18540*/  STS.64 [R19+UR4+0x80], R4 ;  /* 0x0000800413007988 */ /* 0x000fe80008000a04 */
[----:B------:R-:W-:Y:S04]  /*18550*/  STS.64 [R7+UR4+0x1000], R14 ;  /* 0x0010000e07007988 */ /* 0x000fe80008000a04 */
[----:B------:R-:W-:Y:S01]  /*18560*/  STS.64 [R7+UR4+0x1080], R16 ;  /* 0x0010801007007988 */ /* 0x000fe20008000a04 */
[----:B------:R-:W-:Y:S06]  /*18570*/  BAR.SYNC.DEFER_BLOCKING 0x0 ;  /* 0x0000000000007b1d */ /* 0x000fec0000010000 */
[----:B------:R-:W3:Y:S01]  /*18580*/  LDS.64 R12, [R10] ;  /* 0x000000000a0c7984 */ /* 0x000ee20000000a00 */
[----:B------:R-:W-:-:S03]  /*18590*/  SHF.R.U32.HI R21, RZ, 0x4, R23 ;  /* 0x00000004ff157819 */ /* 0x000fc60000011617 */
[----:B------:R-:W4:Y:S01]  /*185a0*/  LDS.64 R14, [R10+0x200] ;  /* 0x000200000a0e7984 */ /* 0x000f220000000a00 */
[----:B------:R-:W-:Y:S01]  /*185b0*/  SGXT.U32 R21, R21, 0x4 ;  /* 0x000000041515781a */ /* 0x000fe20000000000 */
[C---:B0-----:R-:W-:Y:S01]  /*185c0*/  IMAD R3, R22.reuse, UR5, RZ ;  /* 0x0000000516037c24 */ /* 0x041fe2000f8e02ff */
[----:B------:R-:W-:Y:S01]  /*185d0*/  LEA.HI R26, R23, 0x30, RZ, 0x1c ;  /* 0x00000030171a7811 */ /* 0x000fe200078fe0ff */
[----:B------:R-:W0:Y:S01]  /*185e0*/  LDS.64 R16, [R10+0x400] ;  /* 0x000400000a107984 */ /* 0x000e220000000a00 */
[----:B------:R-:W-:Y:S02]  /*185f0*/  ISETP.GE.AND P0, PT, R22, UR14, PT ;  /* 0x0000000e16007c0c */ /* 0x000fe4000bf06270 */
[C---:B------:R-:W-:Y:S01]  /*18600*/  IADD3 R2, P1, PT, R3.reuse, UR12, RZ ;  /* 0x0000000c03027c10 */ /* 0x040fe2000ff3e0ff */
[----:B------:R-:W0:Y:S03]  /*18610*/  LDS.64 R10, [R10+0x600] ;  /* 0x000600000a0a7984 */ /* 0x000e260000000a00 */
[----:B------:R-:W-:Y:S01]  /*18620*/  LEA.HI.X.SX32 R3, R3, UR13, 0x1, P1 ;  /* 0x0000000d03037c11 */ /* 0x000fe200088f0eff */
[----:B---3--:R-:W-:Y:S01]  /*18630*/  STL [R1+0x684], R13 ;  /* 0x0006840d01007387 */ /* 0x008fe20000100800 */
[----:B--2---:R-:W-:-:S02]  /*18640*/  LOP3.LUT R6, R27, 0x1e0, R21, 0xfe, !PT ;  /* 0x000001e01b067812 */ /* 0x004fc400078efe15 */
[C-C-:B------:R-:W-:Y:S02]  /*18650*/  LOP3.LUT R5, R27.reuse, 0x1d0, R21.reuse, 0xfe, !PT ;  /* 0x000001d01b057812 */ /* 0x140fe400078efe15 */
[C-C-:B------:R-:W-:Y:S01]  /*18660*/  LOP3.LUT R4, R27.reuse, 0x1c0, R21.reuse, 0xfe, !PT ;  /* 0x000001c01b047812 */ /* 0x140fe200078efe15 */
[----:B------:R2:W-:Y:S04]  /*18670*/  STL [R1+0x20], R6 ;  /* 0x0000200601007387 */ /* 0x0005e80000100800 */
[----:B------:R3:W-:Y:S04]  /*18680*/  STL [R1+0x1c], R5 ;  /* 0x00001c0501007387 */ /* 0x0007e80000100800 */
[----:B------:R0:W-:Y:S01]  /*18690*/  STL [R1+0x18], R4 ;  /* 0x0000180401007387 */ /* 0x0001e20000100800 */
[----:B--2---:R-:W-:-:S02]  /*186a0*/  LOP3.LUT R6, R27, 0x190, R21, 0xfe, !PT ;  /* 0x000001901b067812 */ /* 0x004fc400078efe15 */
[----:B---3--:R-:W-:-:S03]  /*186b0*/  LOP3.LUT R5, R27, 0x180, R21, 0xfe, !PT ;  /* 0x000001801b057812 */ /* 0x008fc600078efe15 */
[----:B------:R-:W-:Y:S01]  /*186c0*/  STL [R1+0x14], R6 ;  /* 0x0000140601007387 */ /* 0x000fe20000100800 */
[----:B0-----:R-:W-:-:S03]  /*186d0*/  LOP3.LUT R4, R27, 0x160, R21, 0xfe, !PT ;  /* 0x000001601b047812 */ /* 0x001fc600078efe15 */
[----:B------:R0:W-:Y:S01]  /*186e0*/  STL [R1+0x10], R5 ;  /* 0x0000100501007387 */ /* 0x0001e20000100800 */
[----:B------:R-:W-:-:S03]  /*186f0*/  LEA.HI R0, R23, R27, RZ, 0x1c ;  /* 0x0000001b17007211 */ /* 0x000fc600078fe0ff */
[----:B------:R2:W-:Y:S01]  /*18700*/  STL [R1+0xc], R4 ;  /* 0x00000c0401007387 */ /* 0x0005e20000100800 */
[C---:B------:R-:W-:Y:S02]  /*18710*/  LOP3.LUT R23, R27.reuse, R21, RZ, 0xfc, !PT ;  /* 0x000000151b177212 */ /* 0x040fe400078efcff */
[C-C-:B0-----:R-:W-:Y:S02]  /*18720*/  LOP3.LUT R5, R27.reuse, 0x150, R21.reuse, 0xfe, !PT ;  /* 0x000001501b057812 */ /* 0x141fe400078efe15 */
[----:B--2---:R-:W-:-:S03]  /*18730*/  LOP3.LUT R4, R27, 0x140, R21, 0xfe, !PT ;  /* 0x000001401b047812 */ /* 0x004fc600078efe15 */
[----:B------:R0:W-:Y:S01]  /*18740*/  STL [R1+0x8], R5 ;  /* 0x0000080501007387 */ /* 0x0001e20000100800 */
[C---:B------:R-:W-:Y:S01]  /*18750*/  ISETP.LT.AND P4, PT, R23.reuse, UR15, !P0 ;  /* 0x0000000f17007c0c */ /* 0x040fe2000c781270 */
[----:B-1----:R-:W-:Y:S01]  /*18760*/  IMAD R23, R23, R25, RZ ;  /* 0x0000001917177224 */ /* 0x002fe200078e02ff */
[C-C-:B------:R-:W-:Y:S01]  /*18770*/  LOP3.LUT R20, R27.reuse, 0x1a0, R21.reuse, 0xfe, !PT ;  /* 0x000001a01b147812 */ /* 0x140fe200078efe15 */
[----:B------:R1:W-:Y:S01]  /*18780*/  STL [R1+0x4], R4 ;  /* 0x0000040401007387 */ /* 0x0003e20000100800 */
[C-C-:B------:R-:W-:Y:S02]  /*18790*/  LOP3.LUT R13, R27.reuse, 0x120, R21.reuse, 0xfe, !PT ;  /* 0x000001201b0d7812 */ /* 0x140fe400078efe15 */
[C-C-:B------:R-:W-:Y:S02]  /*187a0*/  LOP3.LUT R29, R27.reuse, 0x110, R21.reuse, 0xfe, !PT ;  /* 0x000001101b1d7812 */ /* 0x140fe400078efe15 */
[C-C-:B------:R-:W-:Y:S02]  /*187b0*/  LOP3.LUT R28, R27.reuse, 0x100, R21.reuse, 0xfe, !PT ;  /* 0x000001001b1c7812 */ /* 0x140fe400078efe15 */
[----:B------:R-:W-:-:S02]  /*187c0*/  LOP3.LUT R9, R27, 0xe0, R21, 0xfe, !PT ;  /* 0x000000e01b097812 */ /* 0x000fc400078efe15 */
[C-C-:B0-----:R-:W-:Y:S02]  /*187d0*/  LOP3.LUT R5, R27.reuse, 0xd0, R21.reuse, 0xfe, !PT ;  /* 0x000000d01b057812 */ /* 0x141fe400078efe15 */
[C-C-:B------:R-:W-:Y:S02]  /*187e0*/  LOP3.LUT R6, R27.reuse, 0xc0, R21.reuse, 0xfe, !PT ;  /* 0x000000c01b067812 */ /* 0x140fe400078efe15 */
[C-C-:B-1----:R-:W-:Y:S02]  /*187f0*/  LOP3.LUT R4, R27.reuse, 0xa0, R21.reuse, 0xfe, !PT ;  /* 0x000000a01b047812 */ /* 0x142fe400078efe15 */
[C-C-:B------:R-:W-:Y:S02]  /*18800*/  LOP3.LUT R7, R27.reuse, 0x90, R21.reuse, 0xfe, !PT ;  /* 0x000000901b077812 */ /* 0x140fe400078efe15 */
[C-C-:B------:R-:W-:Y:S02]  /*18810*/  LOP3.LUT R8, R27.reuse, 0x80, R21.reuse, 0xfe, !PT ;  /* 0x000000801b087812 */ /* 0x140fe400078efe15 */
[----:B------:R-:W-:-:S02]  /*18820*/  LOP3.LUT R19, R27, 0x60, R21, 0xfe, !PT ;  /* 0x000000601b137812 */ /* 0x000fc400078efe15 */
[C-C-:B------:R-:W-:Y:S02]  /*18830*/  LOP3.LUT R24, R27.reuse, 0x50, R21.reuse, 0xfe, !PT ;  /* 0x000000501b187812 */ /* 0x140fe400078efe15 */
[C-C-:B------:R-:W-:Y:S02]  /*18840*/  LOP3.LUT R22, R27.reuse, 0x40, R21.reuse, 0xfe, !PT ;  /* 0x000000401b167812 */ /* 0x140fe400078efe15 */
[C-C-:B------:R-:W-:Y:S02]  /*18850*/  LOP3.LUT R18, R27.reuse, 0x20, R21.reuse, 0xfe, !PT ;  /* 0x000000201b127812 */ /* 0x140fe400078efe15 */
[----:B------:R-:W-:Y:S02]  /*18860*/  LOP3.LUT R21, R27, 0x10, R21, 0xfe, !PT ;  /* 0x000000101b157812 */ /* 0x000fe400078efe15 */
[----:B------:R-:W-:Y:S02]  /*18870*/  ISETP.LT.AND P5, PT, R20, UR15, !P0 ;  /* 0x0000000f14007c0c */ /* 0x000fe4000c7a1270 */
[----:B------:R-:W-:-:S02]  /*18880*/  IADD3 R20, P1, PT, R23, R2, RZ ;  /* 0x0000000217147210 */ /* 0x000fc40007f3e0ff */
[----:B------:R-:W-:Y:S01]  /*18890*/  ISETP.LT.AND P3, PT, R19, UR15, !P0 ;  /* 0x0000000f13007c0c */ /* 0x000fe2000c761270 */
[C---:B------:R-:W-:Y:S01]  /*188a0*/  IMAD R19, R21.reuse, R25, RZ ;  /* 0x0000001915137224 */ /* 0x040fe200078e02ff */
[----:B------:R-:W-:Y:S01]  /*188b0*/  ISETP.LT.AND P2, PT, R21, UR15, !P0 ;  /* 0x0000000f15007c0c */ /* 0x000fe2000c741270 */
[----:B------:R-:W-:Y:S01]  /*188c0*/  IMAD.IADD R26, R27, 0x1, R26 ;  /* 0x000000011b1a7824 */ /* 0x000fe200078e021a */
[----:B------:R-:W-:Y:S01]  /*188d0*/  LEA.HI.X.SX32 R21, R23, R3, 0x1, P1 ;  /* 0x0000000317157211 */ /* 0x000fe200008f0eff */
[----:B------:R-:W-:Y:S01]  /*188e0*/  IMAD R25, R18, R25, RZ ;  /* 0x0000001912197224 */ /* 0x000fe200078e02ff */
[----:B------:R-:W-:Y:S02]  /*188f0*/  PRMT R27, R12, 0x7770, RZ ;  /* 0x000077700c1b7816 */ /* 0x000fe400000000ff */
[----:B------:R-:W-:Y:S02]  /*18900*/  ISETP.LT.AND P1, PT, R18, UR15, !P0 ;  /* 0x0000000f12007c0c */ /* 0x000fe4000c721270 */
[C---:B------:R-:W-:Y:S01]  /*18910*/  IADD3 R18, P6, PT, R19.reuse, R2, RZ ;  /* 0x0000000213127210 */ /* 0x040fe20007fde0ff */
[----:B------:R0:W-:Y:S03]  /*18920*/  @P4 STG.E.U8 desc[UR10][R20.64], R27 ;  /* 0x0000001b14004986 */ /* 0x0001e6000c10110a */
[----:B------:R-:W-:Y:S01]  /*18930*/  LEA.HI.X.SX32 R19, R19, R3, 0x1, P6 ;  /* 0x0000000313137211 */ /* 0x000fe200030f0eff */
[----:B0-----:R-:W0:Y:S01]  /*18940*/  LDC R21, c[0x0][0x3b8] ;  /* 0x0000ee00ff157b82 */ /* 0x001e220000000800 */
[----:B----4-:R-:W-:-:S05]  /*18950*/  PRMT R27, R14, 0x7770, RZ ;  /* 0x000077700e1b7816 */ /* 0x010fca00000000ff */
[----:B------:R1:W-:Y:S02]  /*18960*/  @P2 STG.E.U8 desc[UR10][R18.64], R27 ;  /* 0x0000001b12002986 */ /* 0x0003e4000c10110a */
[----:B-1----:R-:W1:Y:S01]  /*18970*/  LDC R27, c[0x0][0x3b8] ;  /* 0x0000ee00ff1b7b82 */ /* 0x002e620000000800 */
[CC--:B------:R-:W-:Y:S02]  /*18980*/  IADD3 R20, P4, PT, R25.reuse, R2.reuse, RZ ;  /* 0x0000000219147210 */ /* 0x0c0fe40007f9e0ff */
[C---:B------:R-:W-:Y:S01]  /*18990*/  ISETP.LT.AND P6, PT, R26.reuse, UR15, !P0 ;  /* 0x0000000f1a007c0c */ /* 0x040fe2000c7c1270 */
[----:B0-----:R-:W-:Y:S01]  /*189a0*/  IMAD R26, R26, R21, RZ ;  /* 0x000000151a1a7224 */ /* 0x001fe200078e02ff */
[----:B------:R-:W-:Y:S02]  /*189b0*/  LEA.HI.X.SX32 R21, R25, R3, 0x1, P4 ;  /* 0x0000000319157211 */ /* 0x000fe400020f0eff */
[----:B------:R-:W-:Y:S02]  /*189c0*/  PRMT R25, R16, 0x7770, RZ ;  /* 0x0000777010197816 */ /* 0x000fe400000000ff */
[----:B------:R-:W-:-:S03]  /*189d0*/  IADD3 R18, P4, PT, R26, R2, RZ ;  /* 0x000000021a127210 */ /* 0x000fc60007f9e0ff */
[----:B------:R0:W-:Y:S01]  /*189e0*/  @P1 STG.E.U8 desc[UR10][R20.64], R25 ;  /* 0x0000001914001986 */ /* 0x0001e2000c10110a */
[----:B------:R-:W-:Y:S02]  /*189f0*/  LEA.HI.X.SX32 R19, R26, R3, 0x1, P4 ;  /* 0x000000031a137211 */ /* 0x000fe400020f0eff */
[----:B------:R-:W-:Y:S02]  /*18a00*/  ISETP.LT.AND P1, PT, R22, UR15, !P0 ;  /* 0x0000000f16007c0c */ /* 0x000fe4000c721270 */
[----:B------:R-:W-:Y:S01]  /*18a10*/  ISETP.LT.AND P2, PT, R24, UR15, !P0 ;  /* 0x0000000f18007c0c */ /* 0x000fe2000c741270 */
[----:B-1----:R-:W-:Y:S01]  /*18a20*/  IMAD R23, R27, 0x40, R23 ;  /* 0x000000401b177824 */ /* 0x002fe200078e0217 */
[----:B0-----:R-:W-:-:S03]  /*18a30*/  PRMT R21, R10, 0x7770, RZ ;  /* 0x000077700a157816 */ /* 0x001fc600000000ff */
[----:B------:R-:W-:Y:S01]  /*18a40*/  IMAD R24, R27, 0x10, R23 ;  /* 0x000000101b187824 */ /* 0x000fe200078e0217 */
[----:B------:R-:W-:Y:S01]  /*18a50*/  IADD3 R20, P4, PT, R23, R2, RZ ;  /* 0x0000000217147210 */ /* 0x000fe20007f9e0ff */
[----:B------:R0:W-:Y:S01]  /*18a60*/  @P6 STG.E.U8 desc[UR10][R18.64], R21 ;  /* 0x0000001512006986 */ /* 0x0001e2000c10110a */
[----:B------:R-:W-:Y:S01]  /*18a70*/  VIADD R22, R0, 0x70 ;  /* 0x0000007000167836 */ /* 0x000fe20000000000 */
[----:B------:R-:W-:-:S04]  /*18a80*/  PRMT R25, R12, 0x7771, RZ ;  /* 0x000077710c197816 */ /* 0x000fc800000000ff */
[----:B------:R-:W-:Y:S02]  /*18a90*/  ISETP.LT.AND P6, PT, R22, UR15, !P0 ;  /* 0x0000000f16007c0c */ /* 0x000fe4000c7c1270 */
[----:B0-----:R-:W-:Y:S02]  /*18aa0*/  LEA.HI.X.SX32 R21, R23, R3, 0x1, P4 ;  /* 0x0000000317157211 */ /* 0x001fe400020f0eff */
[----:B------:R-:W-:Y:S01]  /*18ab0*/  IADD3 R18, P4, PT, R24, R2, RZ ;  /* 0x0000000218127210 */ /* 0x000fe20007f9e0ff */
[----:B------:R-:W-:-:S03]  /*18ac0*/  IMAD R23, R27, 0x10, R24 ;  /* 0x000000101b177824 */ /* 0x000fc600078e0218 */
[----:B------:R-:W-:Y:S01]  /*18ad0*/  LEA.HI.X.SX32 R19, R24, R3, 0x1, P4 ;  /* 0x0000000318137211 */ /* 0x000fe200020f0eff */
[----:B------:R-:W-:Y:S01]  /*18ae0*/  IMAD R22, R22, R27, RZ ;  /* 0x0000001b16167224 */ /* 0x000fe200078e02ff */
[----:B------:R-:W-:Y:S01]  /*18af0*/  PRMT R24, R14, 0x7771, RZ ;  /* 0x000077710e187816 */ /* 0x000fe200000000ff */
[----:B------:R0:W-:Y:S01]  /*18b00*/  @P1 STG.E.U8 desc[UR10][R20.64], R25 ;  /* 0x0000001914001986 */ /* 0x0001e2000c10110a */
[----:B------:R-:W-:Y:S02]  /*18b10*/  ISETP.LT.AND P4, PT, R4, UR15, !P0 ;  /* 0x0000000f04007c0c */ /* 0x000fe4000c781270 */
[----:B------:R-:W-:Y:S01]  /*18b20*/  PRMT R4, R16, 0x7771, RZ ;  /* 0x0000777110047816 */ /* 0x000fe200000000ff */
[----:B------:R1:W-:Y:S01]  /*18b30*/  @P2 STG.E.U8 desc[UR10][R18.64], R24 ;  /* 0x0000001812002986 */ /* 0x0003e2000c10110a */
[-C--:B0-----:R-:W-:Y:S02]  /*18b40*/  IADD3 R20, P1, PT, R23, R2.reuse, RZ ;  /* 0x0000000217147210 */ /* 0x081fe40007f3e0ff */
[----:B-1----:R-:W-:-:S02]  /*18b50*/  IADD3 R18, P2, PT, R22, R2, RZ ;  /* 0x0000000216127210 */ /* 0x002fc40007f5e0ff */
[-C--:B------:R-:W-:Y:S01]  /*18b60*/  LEA.HI.X.SX32 R21, R23, R3.reuse, 0x1, P1 ;  /* 0x0000000317157211 */ /* 0x080fe200008f0eff */
[----:B------:R-:W-:Y:S01]  /*18b70*/  IMAD R23, R27, 0x20, R23 ;  /* 0x000000201b177824 */ /* 0x000fe200078e0217 */
[----:B------:R-:W-:Y:S02]  /*18b80*/  LEA.HI.X.SX32 R19, R22, R3, 0x1, P2 ;  /* 0x0000000316137211 */ /* 0x000fe400010f0eff */
[----:B------:R-:W-:Y:S01]  /*18b90*/  ISETP.LT.AND P1, PT, R7, UR15, !P0 ;  /* 0x0000000f07007c0c */ /* 0x000fe2000c721270 */
[----:B------:R0:W-:Y:S01]  /*18ba0*/  @P3 STG.E.U8 desc[UR10][R20.64], R4 ;  /* 0x0000000414003986 */ /* 0x0001e2000c10110a */
[----:B------:R-:W-:Y:S01]  /*18bb0*/  ISETP.LT.AND P2, PT, R8, UR15, !P0 ;  /* 0x0000000f08007c0c */ /* 0x000fe2000c741270 */
[----:B------:R-:W-:Y:S01]  /*18bc0*/  IMAD R8, R27, 0x10, R23 ;  /* 0x000000101b087824 */ /* 0x000fe200078e0217 */
[----:B------:R-:W-:-:S05]  /*18bd0*/  PRMT R7, R10, 0x7771, RZ ;  /* 0x000077710a077816 */ /* 0x000fca00000000ff */
[----:B------:R1:W-:Y:S01]  /*18be0*/  @P6 STG.E.U8 desc[UR10][R18.64], R7 ;  /* 0x0000000712006986 */ /* 0x0003e2000c10110a */
[----:B0-----:R-:W-:Y:S01]  /*18bf0*/  IADD3 R20, P3, PT, R23, R2, RZ ;  /* 0x0000000217147210 */ /* 0x001fe20007f7e0ff */
[----:B------:R-:W-:-:S03]  /*18c00*/  VIADD R4, R0, 0xb0 ;  /* 0x000000b000047836 */ /* 0x000fc60000000000 */
[----:B------:R-:W-:Y:S02]  /*18c10*/  LEA.HI.X.SX32 R21, R23, R3, 0x1, P3 ;  /* 0x0000000317157211 */ /* 0x000fe400018f0eff */
[-C--:B-1----:R-:W-:Y:S02]  /*18c20*/  IADD3 R18, P3, PT, R8, R2.reuse, RZ ;  /* 0x0000000208127210 */ /* 0x082fe40007f7e0ff */
[----:B------:R-:W-:Y:S02]  /*18c30*/  PRMT R23, R12, 0x7772, RZ ;  /* 0x000077720c177816 */ /* 0x000fe400000000ff */
[C---:B------:R-:W-:Y:S01]  /*18c40*/  ISETP.LT.AND P6, PT, R4.reuse, UR15, !P0 ;  /* 0x0000000f04007c0c */ /* 0x040fe2000c7c1270 */
[----:B------:R-:W-:Y:S01]  /*18c50*/  IMAD R4, R4, R27, RZ ;  /* 0x0000001b04047224 */ /* 0x000fe200078e02ff */
[----:B------:R-:W-:Y:S02]  /*18c60*/  LEA.HI.X.SX32 R19, R8, R3, 0x1, P3 ;  /* 0x0000000308137211 */ /* 0x000fe400018f0eff */
[----:B------:R-:W-:Y:S01]  /*18c70*/  PRMT R22, R14, 0x7772, RZ ;  /* 0x000077720e167816 */ /* 0x000fe200000000ff */
[----:B------:R-:W-:Y:S01]  /*18c80*/  IMAD R7, R27, 0x10, R8 ;  /* 0x000000101b077824 */ /* 0x000fe200078e0208 */
[----:B------:R-:W-:Y:S04]  /*18c90*/  @P2 STG.E.U8 desc[UR10][R20.64], R23 ;  /* 0x0000001714002986 */ /* 0x000fe8000c10110a */
[----:B------:R0:W-:Y:S01]  /*18ca0*/  @P1 STG.E.U8 desc[UR10][R18.64], R22 ;  /* 0x0000001612001986 */ /* 0x0001e2000c10110a */
[----:B------:R-:W-:-:S02]  /*18cb0*/  IADD3 R8, P3, PT, R7, R2, RZ ;  /* 0x0000000207087210 */ /* 0x000fc40007f7e0ff */
[----:B------:R-:W-:Y:S02]  /*18cc0*/  ISETP.LT.AND P2, PT, R9, UR15, !P0 ;  /* 0x0000000f09007c0c */ /* 0x000fe4000c741270 */
[-C--:B------:R-:W-:Y:S02]  /*18cd0*/  LEA.HI.X.SX32 R9, R7, R3.reuse, 0x1, P3 ;  /* 0x0000000307097211 */ /* 0x080fe400018f0eff */
[-C--:B0-----:R-:W-:Y:S02]  /*18ce0*/  IADD3 R18, P1, PT, R4, R2.reuse, RZ ;  /* 0x0000000204127210 */ /* 0x081fe40007f3e0ff */
[----:B------:R-:W-:Y:S02]  /*18cf0*/  PRMT R20, R16, 0x7772, RZ ;  /* 0x0000777210147816 */ /* 0x000fe400000000ff */
[----:B------:R-:W-:Y:S02]  /*18d00*/  LEA.HI.X.SX32 R19, R4, R3, 0x1, P1 ;  /* 0x0000000304137211 */ /* 0x000fe400008f0eff */
[----:B------:R-:W-:Y:S01]  /*18d10*/  ISETP.LT.AND P1, PT, R5, UR15, !P0 ;  /* 0x0000000f05007c0c */ /* 0x000fe2000c721270 */
[C---:B------:R-:W-:Y:S01]  /*18d20*/  IMAD R5, R27.reuse, 0x20, R7 ;  /* 0x000000201b057824 */ /* 0x040fe200078e0207 */
[----:B------:R-:W-:Y:S01]  /*18d30*/  ISETP.LT.AND P3, PT, R6, UR15, !P0 ;  /* 0x0000000f06007c0c */ /* 0x000fe2000c761270 */
[----:B------:R0:W-:Y:S01]  /*18d40*/  @P4 STG.E.U8 desc[UR10][R8.64], R20 ;  /* 0x0000001408004986 */ /* 0x0001e2000c10110a */
[----:B------:R-:W-:Y:S01]  /*18d50*/  PRMT R6, R10, 0x7772, RZ ;  /* 0x000077720a067816 */ /* 0x000fe200000000ff */
[----:B------:R-:W-:Y:S01]  /*18d60*/  IMAD R7, R27, 0x10, R5 ;  /* 0x000000101b077824 */ /* 0x000fe200078e0205 */
[----:B------:R-:W-:-:S03]  /*18d70*/  IADD3 R4, P4, PT, R5, R2, RZ ;  /* 0x0000000205047210 */ /* 0x000fc60007f9e0ff */
[----:B------:R1:W-:Y:S01]  /*18d80*/  @P6 STG.E.U8 desc[UR10][R18.64], R6 ;  /* 0x0000000612006986 */ /* 0x0003e2000c10110a */
[----:B------:R-:W-:Y:S02]  /*18d90*/  LEA.HI.X.SX32 R5, R5, R3, 0x1, P4 ;  /* 0x0000000305057211 */ /* 0x000fe400020f0eff */
[----:B------:R-:W-:Y:S02]  /*18da0*/  PRMT R12, R12, 0x7773, RZ ;  /* 0x000077730c0c7816 */ /* 0x000fe400000000ff */
[----:B------:R-:W-:Y:S01]  /*18db0*/  PRMT R14, R14, 0x7773, RZ ;  /* 0x000077730e0e7816 */ /* 0x000fe200000000ff */
[----:B0-----:R-:W-:Y:S01]  /*18dc0*/  IMAD R9, R27, 0x10, R7 ;  /* 0x000000101b097824 */ /* 0x001fe200078e0207 */
[----:B-1----:R-:W-:-:S04]  /*18dd0*/  IADD3 R6, P4, PT, R7, R2, RZ ;  /* 0x0000000207067210 */ /* 0x002fc80007f9e0ff */
[----:B------:R-:W-:Y:S01]  /*18de0*/  LEA.HI.X.SX32 R7, R7, R3, 0x1, P4 ;  /* 0x0000000307077211 */ /* 0x000fe200020f0eff */
[----:B------:R0:W-:Y:S04]  /*18df0*/  @P3 STG.E.U8 desc[UR10][R4.64], R12 ;  /* 0x0000000c04003986 */ /* 0x0001e8000c10110a */
[----:B------:R1:W-:Y:S01]  /*18e00*/  @P1 STG.E.U8 desc[UR10][R6.64], R14 ;  /* 0x0000000e06001986 */ /* 0x0003e2000c10110a */
[----:B------:R-:W-:-:S03]  /*18e10*/  ISETP.LT.AND P1, PT, R13, UR15, !P0 ;  /* 0x0000000f0d007c0c */ /* 0x000fc6000c721270 */
[----:B------:R-:W2:Y:S04]  /*18e20*/  LDL.LU R13, [R1+0x684] ;  /* 0x00068400010d7983 */ /* 0x000ea80000300800 */
[----:B------:R-:W3:Y:S04]  /*18e30*/  LDL.LU R22, [R1+0x14] ;  /* 0x0000140001167983 */ /* 0x000ee80000300800 */
[----:B------:R-:W4:Y:S04]  /*18e40*/  LDL.LU R25, [R1+0x4] ;  /* 0x0000040001197983 */ /* 0x000f280000300800 */
[----:B------:R-:W3:Y:S04]  /*18e50*/  LDL.LU R24, [R1+0x8] ;  /* 0x0000080001187983 */ /* 0x000ee80000300800 */
[----:B------:R-:W3:Y:S01]  /*18e60*/  LDL.LU R26, [R1+0xc] ;  /* 0x00000c00011a7983 */ /* 0x000ee20000300800 */
[----:B------:R-:W-:-:S02]  /*18e70*/  PRMT R19, R16, 0x7773, RZ ;  /* 0x0000777310137816 */ /* 0x000fc400000000ff */
[----:B------:R-:W1:Y:S01]  /*18e80*/  LDC R16, c[0x0][0x3b8] ;  /* 0x0000ee00ff107b82 */ /* 0x000e620000000800 */
[----:B------:R-:W-:-:S05]  /*18e90*/  VIADD R8, R0, 0xf0 ;  /* 0x000000f000087836 */ /* 0x000fca0000000000 */
[C---:B------:R-:W-:Y:S01]  /*18ea0*/  ISETP.LT.AND P6, PT, R8.reuse, UR15, !P0 ;  /* 0x0000000f08007c0c */ /* 0x040fe2000c7c1270 */
[----:B------:R-:W-:Y:S01]  /*18eb0*/  IMAD R8, R8, R27, RZ ;  /* 0x0000001b08087224 */ /* 0x000fe200078e02ff */
[CC--:B0-----:R-:W-:Y:S01]  /*18ec0*/  IADD3 R4, P3, PT, R9.reuse, R2.reuse, RZ ;  /* 0x0000000209047210 */ /* 0x0c1fe20007f7e0ff */
[----:B------:R-:W3:Y:S03]  /*18ed0*/  LDL.LU R27, [R1+0x10] ;  /* 0x00001000011b7983 */ /* 0x000ee60000300800 */
[C---:B-1----:R-:W-:Y:S02]  /*18ee0*/  IADD3 R6, P4, PT, R8.reuse, R2, RZ ;  /* 0x0000000208067210 */ /* 0x042fe40007f9e0ff */
[-C--:B------:R-:W-:Y:S02]  /*18ef0*/  LEA.HI.X.SX32 R5, R9, R3.reuse, 0x1, P3 ;  /* 0x0000000309057211 */ /* 0x080fe400018f0eff */
[----:B------:R-:W-:-:S02]  /*18f00*/  LEA.HI.X.SX32 R7, R8, R3, 0x1, P4 ;  /* 0x0000000308077211 */ /* 0x000fc400020f0eff */
[----:B------:R-:W-:Y:S01]  /*18f10*/  PRMT R23, R10, 0x7773, RZ ;  /* 0x000077730a177816 */ /* 0x000fe200000000ff */
[----:B------:R0:W-:Y:S01]  /*18f20*/  @P2 STG.E.U8 desc[UR10][R4.64], R19 ;  /* 0x0000001304002986 */ /* 0x0001e2000c10110a */
[----:B------:R-:W-:Y:S01]  /*18f30*/  IMAD R8, R16, 0x20, R9 ;  /* 0x0000002010087824 */ /* 0x000fe200078e0209 */
[----:B------:R-:W-:Y:S02]  /*18f40*/  ISETP.LT.AND P4, PT, R28, UR15, !P0 ;  /* 0x0000000f1c007c0c */ /* 0x000fe4000c781270 */
[----:B------:R-:W-:Y:S01]  /*18f50*/  ISETP.LT.AND P3, PT, R29, UR15, !P0 ;  /* 0x0000000f1d007c0c */ /* 0x000fe2000c761270 */
[----:B------:R-:W-:Y:S01]  /*18f60*/  IMAD R10, R16, 0x10, R8 ;  /* 0x00000010100a7824 */ /* 0x000fe200078e0208 */
[----:B0-----:R-:W-:Y:S01]  /*18f70*/  IADD3 R4, P2, PT, R8, R2, RZ ;  /* 0x0000000208047210 */ /* 0x001fe20007f5e0ff */
[----:B------:R-:W-:Y:S01]  /*18f80*/  VIADD R9, R0, 0x130 ;  /* 0x0000013000097836 */ /* 0x000fe20000000000 */
[----:B------:R0:W-:Y:S02]  /*18f90*/  @P6 STG.E.U8 desc[UR10][R6.64], R23 ;  /* 0x0000001706006986 */ /* 0x0001e4000c10110a */
[----:B------:R-:W-:Y:S01]  /*18fa0*/  LEA.HI.X.SX32 R5, R8, R3, 0x1, P2 ;  /* 0x0000000308057211 */ /* 0x000fe200010f0eff */
[----:B------:R-:W-:Y:S01]  /*18fb0*/  IMAD R8, R16, 0x10, R10 ;  /* 0x0000001010087824 */ /* 0x000fe200078e020a */
[C---:B------:R-:W-:Y:S01]  /*18fc0*/  ISETP.LT.AND P6, PT, R9.reuse, UR15, !P0 ;  /* 0x0000000f09007c0c */ /* 0x040fe2000c7c1270 */
[----:B------:R-:W-:Y:S01]  /*18fd0*/  IMAD R9, R9, R16, RZ ;  /* 0x0000001009097224 */ /* 0x000fe200078e02ff */
[----:B------:R-:W-:-:S02]  /*18fe0*/  PRMT R21, R15, 0x7770, RZ ;  /* 0x000077700f157816 */ /* 0x000fc400000000ff */
[----:B0-----:R-:W-:-:S04]  /*18ff0*/  IADD3 R6, P2, PT, R10, R2, RZ ;  /* 0x000000020a067210 */ /* 0x001fc80007f5e0ff */
[----:B------:R-:W-:Y:S02]  /*19000*/  LEA.HI.X.SX32 R7, R10, R3, 0x1, P2 ;  /* 0x000000030a077211 */ /* 0x000fe400010f0eff */
[----:B------:R-:W-:Y:S02]  /*19010*/  PRMT R23, R17, 0x7770, RZ ;  /* 0x0000777011177816 */ /* 0x000fe400000000ff */
[----:B--2---:R-:W-:-:S05]  /*19020*/  PRMT R19, R13, 0x7770, RZ ;  /* 0x000077700d137816 */ /* 0x004fca00000000ff */
[----:B------:R0:W-:Y:S04]  /*19030*/  @P4 STG.E.U8 desc[UR10][R4.64], R19 ;  /* 0x0000001304004986 */ /* 0x0001e8000c10110a */
[----:B------:R1:W-:Y:S01]  /*19040*/  @P3 STG.E.U8 desc[UR10][R6.64], R21 ;  /* 0x0000001506003986 */ /* 0x0003e2000c10110a */
[----:B----4-:R-:W-:Y:S02]  /*19050*/  ISETP.LT.AND P3, PT, R25, UR15, !P0 ;  /* 0x0000000f19007c0c */ /* 0x010fe4000c761270 */
[----:B------:R-:W-:Y:S02]  /*19060*/  PRMT R25, R11, 0x7770, RZ ;  /* 0x000077700b197816 */ /* 0x000fe400000000ff */
[-C--:B0-----:R-:W-:Y:S02]  /*19070*/  IADD3 R4, P2, PT, R8, R2.reuse, RZ ;  /* 0x0000000208047210 */ /* 0x081fe40007f5e0ff */
[----:B-1----:R-:W-:-:S02]  /*19080*/  IADD3 R6, P4, PT, R9, R2, RZ ;  /* 0x0000000209067210 */ /* 0x002fc40007f9e0ff */
[-C--:B------:R-:W-:Y:S02]  /*19090*/  LEA.HI.X.SX32 R5, R8, R3.reuse, 0x1, P2 ;  /* 0x0000000308057211 */ /* 0x080fe400010f0eff */
[----:B------:R-:W-:Y:S02]  /*190a0*/  LEA.HI.X.SX32 R7, R9, R3, 0x1, P4 ;  /* 0x0000000309077211 */ /* 0x000fe400020f0eff */
[----:B---3--:R-:W-:Y:S01]  /*190b0*/  ISETP.LT.AND P2, PT, R22, UR15, !P0 ;  /* 0x0000000f16007c0c */ /* 0x008fe2000c741270 */
[----:B------:R0:W-:Y:S01]  /*190c0*/  @P1 STG.E.U8 desc[UR10][R4.64], R23 ;  /* 0x0000001704001986 */ /* 0x0001e2000c10110a */
[----:B------:R-:W-:-:S03]  /*190d0*/  ISETP.LT.AND P1, PT, R24, UR15, !P0 ;  /* 0x0000000f18007c0c */ /* 0x000fc6000c721270 */
[----:B------:R1:W-:Y:S01]  /*190e0*/  @P6 STG.E.U8 desc[UR10][R6.64], R25 ;  /* 0x0000001906006986 */ /* 0x0003e2000c10110a */
[----:B------:R-:W-:-:S03]  /*190f0*/  ISETP.LT.AND P6, PT, R26, UR15, !P0 ;  /* 0x0000000f1a007c0c */ /* 0x000fc6000c7c1270 */
[----:B------:R-:W2:Y:S04]  /*19100*/  LDL.LU R22, [R1+0x18] ;  /* 0x0000180001167983 */ /* 0x000ea80000300800 */
[----:B------:R-:W3:Y:S04]  /*19110*/  LDL.LU R24, [R1+0x1c] ;  /* 0x00001c0001187983 */ /* 0x000ee80000300800 */
[----:B------:R-:W4:Y:S01]  /*19120*/  LDL.LU R26, [R1+0x20] ;  /* 0x00002000011a7983 */ /* 0x000f220000300800 */
[----:B------:R-:W-:-:S04]  /*19130*/  IMAD R8, R16, 0x20, R8 ;  /* 0x0000002010087824 */ /* 0x000fc800078e0208 */
[----:B------:R-:W-:Y:S01]  /*19140*/  IMAD R9, R16, 0x10, R8 ;  /* 0x0000001010097824 */ /* 0x000fe200078e0208 */
[----:B0-----:R-:W-:-:S04]  /*19150*/  IADD3 R4, P4, PT, R8, R2, RZ ;  /* 0x0000000208047210 */ /* 0x001fc80007f9e0ff */
[-C--:B------:R-:W-:Y:S02]  /*19160*/  LEA.HI.X.SX32 R5, R8, R3.reuse, 0x1, P4 ;  /* 0x0000000308057211 */ /* 0x080fe400020f0eff */
[-C--:B------:R-:W-:Y:S01]  /*19170*/  IADD3 R8, P4, PT, R9, R2.reuse, RZ ;  /* 0x0000000209087210 */ /* 0x080fe20007f9e0ff */
[----:B------:R-:W-:Y:S01]  /*19180*/  IMAD R12, R16, 0x10, R9 ;  /* 0x00000010100c7824 */ /* 0x000fe200078e0209 */
[----:B------:R-:W-:Y:S01]  /*19190*/  PRMT R21, R13, 0x7771, RZ ;  /* 0x000077710d157816 */ /* 0x000fe200000000ff */
[----:B------:R-:W-:Y:S01]  /*191a0*/  VIADD R10, R0, 0x170 ;  /* 0x00000170000a7836 */ /* 0x000fe20000000000 */
[----:B------:R-:W-:Y:S02]  /*191b0*/  PRMT R23, R15, 0x7771, RZ ;  /* 0x000077710f177816 */ /* 0x000fe400000000ff */
[----:B------:R-:W-:Y:S01]  /*191c0*/  LEA.HI.X.SX32 R9, R9, R3, 0x1, P4 ;  /* 0x0000000309097211 */ /* 0x000fe200020f0eff */
[----:B------:R-:W-:Y:S01]  /*191d0*/  @P3 STG.E.U8 desc[UR10][R4.64], R21 ;  /* 0x0000001504003986 */ /* 0x000fe2000c10110a */
[----:B------:R-:W-:-:S03]  /*191e0*/  IADD3 R18, P3, PT, R12, R2, RZ ;  /* 0x000000020c127210 */ /* 0x000fc60007f7e0ff */
[----:B------:R0:W-:Y:S01]  /*191f0*/  @P1 STG.E.U8 desc[UR10][R8.64], R23 ;  /* 0x0000001708001986 */ /* 0x0001e2000c10110a */
[C---:B------:R-:W-:Y:S01]  /*19200*/  ISETP.LT.AND P1, PT, R10.reuse, UR15, !P0 ;  /* 0x0000000f0a007c0c */ /* 0x040fe2000c721270 */
[----:B------:R-:W-:Y:S01]  /*19210*/  IMAD R10, R10, R16, RZ ;  /* 0x000000100a0a7224 */ /* 0x000fe200078e02ff */
[----:B------:R-:W-:Y:S01]  /*19220*/  LEA.HI.X.SX32 R19, R12, R3, 0x1, P3 ;  /* 0x000000030c137211 */ /* 0x000fe200018f0eff */
[----:B------:R-:W-:-:S03]  /*19230*/  IMAD R12, R16, 0x20, R12 ;  /* 0x00000020100c7824 */ /* 0x000fc600078e020c */
[-C--:B-1----:R-:W-:Y:S02]  /*19240*/  IADD3 R6, P4, PT, R10, R2.reuse, RZ ;  /* 0x000000020a067210 */ /* 0x082fe40007f9e0ff */
[----:B------:R-:W-:Y:S02]  /*19250*/  PRMT R25, R17, 0x7771, RZ ;  /* 0x0000777111197816 */ /* 0x000fe400000000ff */
[----:B------:R-:W-:Y:S01]  /*19260*/  ISETP.LT.AND P3, PT, R27, UR15, !P0 ;  /* 0x0000000f1b007c0c */ /* 0x000fe2000c761270 */
[----:B0-----:R-:W-:Y:S01]  /*19270*/  IMAD R9, R16, 0x10, R12 ;  /* 0x0000001010097824 */ /* 0x001fe200078e020c */
[----:B------:R-:W-:Y:S02]  /*19280*/  LEA.HI.X.SX32 R7, R10, R3, 0x1, P4 ;  /* 0x000000030a077211 */ /* 0x000fe400020f0eff */
[----:B------:R-:W-:Y:S01]  /*19290*/  PRMT R27, R11, 0x7771, RZ ;  /* 0x000077710b1b7816 */ /* 0x000fe200000000ff */
[----:B------:R0:W-:Y:S01]  /*192a0*/  @P6 STG.E.U8 desc[UR10][R18.64], R25 ;  /* 0x0000001912006986 */ /* 0x0001e2000c10110a */
[----:B------:R-:W-:-:S03]  /*192b0*/  IADD3 R4, P6, PT, R12, R2, RZ ;  /* 0x000000020c047210 */ /* 0x000fc60007fde0ff */
[----:B------:R1:W-:Y:S01]  /*192c0*/  @P1 STG.E.U8 desc[UR10][R6.64], R27 ;  /* 0x0000001b06001986 */ /* 0x0003e2000c10110a */
[C---:B------:R-:W-:Y:S01]  /*192d0*/  IADD3 R20, P1, PT, R9.reuse, R2, RZ ;  /* 0x0000000209147210 */ /* 0x040fe20007f3e0ff */
[----:B------:R-:W-:Y:S01]  /*192e0*/  VIADD R8, R0, 0x1b0 ;  /* 0x000001b000087836 */ /* 0x000fe20000000000 */
[-C--:B------:R-:W-:Y:S02]  /*192f0*/  LEA.HI.X.SX32 R5, R12, R3.reuse, 0x1, P6 ;  /* 0x000000030c057211 */ /* 0x080fe400030f0eff */
[----:B------:R-:W-:Y:S01]  /*19300*/  LEA.HI.X.SX32 R21, R9, R3, 0x1, P1 ;  /* 0x0000000309157211 */ /* 0x000fe200008f0eff */
[----:B------:R-:W-:Y:S01]  /*19310*/  IMAD R9, R16, 0x10, R9 ;  /* 0x0000001010097824 */ /* 0x000fe200078e0209 */
[----:B------:R-:W-:Y:S01]  /*19320*/  PRMT R23, R13, 0x7772, RZ ;  /* 0x000077720d177816 */ /* 0x000fe200000000ff */
[----:B------:R-:W-:Y:S02]  /*19330*/  VIADD R0, R0, 0x1f0 ;  /* 0x000001f000007836 */ /* 0x000fe40000000000 */
[----:B------:R-:W-:-:S02]  /*19340*/  IMAD R10, R8, R16, RZ ;  /* 0x00000010080a7224 */ /* 0x000fc400078e02ff */
[----:B------:R-:W-:Y:S01]  /*19350*/  IMAD R12, R16, 0x20, R9 ;  /* 0x00000020100c7824 */ /* 0x000fe200078e0209 */
[----:B------:R1:W-:Y:S01]  /*19360*/  @P3 STG.E.U8 desc[UR10][R4.64], R23 ;  /* 0x0000001704003986 */ /* 0x0003e2000c10110a */
[----:B0-----:R-:W-:Y:S01]  /*19370*/  PRMT R19, R15, 0x7772, RZ ;  /* 0x000077720f137816 */ /* 0x001fe200000000ff */
[C---:B------:R-:W-:Y:S01]  /*19380*/  IMAD R14, R0.reuse, R16, RZ ;  /* 0x00000010000e7224 */ /* 0x040fe200078e02ff */
[----:B------:R-:W-:Y:S01]  /*19390*/  ISETP.LT.AND P1, PT, R0, UR15, !P0 ;  /* 0x0000000f00007c0c */ /* 0x000fe2000c721270 */
[----:B------:R-:W-:Y:S01]  /*193a0*/  IMAD R0, R16, 0x10, R12 ;  /* 0x0000001010007824 */ /* 0x000fe200078e020c */
[-C--:B-1----:R-:W-:Y:S01]  /*193b0*/  IADD3 R6, P3, PT, R10, R2.reuse, RZ ;  /* 0x000000020a067210 */ /* 0x082fe20007f7e0ff */
[----:B------:R0:W-:Y:S01]  /*193c0*/  @P2 STG.E.U8 desc[UR10][R20.64], R19 ;  /* 0x0000001314002986 */ /* 0x0001e2000c10110a */
[----:B------:R-:W-:Y:S02]  /*193d0*/  ISETP.LT.AND P4, PT, R8, UR15, !P0 ;  /* 0x0000000f08007c0c */ /* 0x000fe4000c781270 */
[----:B------:R-:W-:Y:S01]  /*193e0*/  LEA.HI.X.SX32 R7, R10, R3, 0x1, P3 ;  /* 0x000000030a077211 */ /* 0x000fe200018f0eff */
[----:B------:R-:W-:Y:S01]  /*193f0*/  IMAD R10, R16, 0x10, R0 ;  /* 0x00000010100a7824 */ /* 0x000fe200078e0200 */
[----:B------:R-:W-:-:S02]  /*19400*/  IADD3 R8, P2, PT, R9, R2, RZ ;  /* 0x0000000209087210 */ /* 0x000fc40007f5e0ff */
[-C--:B------:R-:W-:Y:S02]  /*19410*/  IADD3 R4, P3, PT, R12, R2.reuse, RZ ;  /* 0x000000020c047210 */ /* 0x080fe40007f7e0ff */
[-C--:B------:R-:W-:Y:S02]  /*19420*/  LEA.HI.X.SX32 R9, R9, R3.reuse, 0x1, P2 ;  /* 0x0000000309097211 */ /* 0x080fe400010f0eff */
[-C--:B0-----:R-:W-:Y:S02]  /*19430*/  IADD3 R20, P2, PT, R10, R2.reuse, RZ ;  /* 0x000000020a147210 */ /* 0x081fe40007f5e0ff */
[-C--:B------:R-:W-:Y:S02]  /*19440*/  LEA.HI.X.SX32 R5, R12, R3.reuse, 0x1, P3 ;  /* 0x000000030c057211 */ /* 0x080fe400018f0eff */
[----:B------:R-:W-:Y:S02]  /*19450*/  LEA.HI.X.SX32 R21, R10, R3, 0x1, P2 ;  /* 0x000000030a157211 */ /* 0x000fe400010f0eff */
[----:B------:R-:W-:-:S02]  /*19460*/  IADD3 R18, P6, PT, R0, R2, RZ ;  /* 0x0000000200127210 */ /* 0x000fc40007fde0ff */
[----:B------:R-:W-:Y:S02]  /*19470*/  PRMT R23, R17, 0x7772, RZ ;  /* 0x0000777211177816 */ /* 0x000fe400000000ff */
[----:B------:R-:W-:Y:S02]  /*19480*/  PRMT R25, R11, 0x7772, RZ ;  /* 0x000077720b197816 */ /* 0x000fe400000000ff */
[----:B------:R-:W-:Y:S02]  /*19490*/  PRMT R13, R13, 0x7773, RZ ;  /* 0x000077730d0d7816 */ /* 0x000fe400000000ff */
[----:B------:R-:W-:Y:S02]  /*194a0*/  LEA.HI.X.SX32 R19, R0, R3, 0x1, P6 ;  /* 0x0000000300137211 */ /* 0x000fe400030f0eff */
[----:B------:R-:W-:Y:S01]  /*194b0*/  PRMT R15, R15, 0x7773, RZ ;  /* 0x000077730f0f7816 */ /* 0x000fe200000000ff */
[----:B------:R0:W-:Y:S01]  /*194c0*/  @P5 STG.E.U8 desc[UR10][R8.64], R23 ;  /* 0x0000001708005986 */ /* 0x0001e2000c10110a */
[----:B------:R-:W-:-:S03]  /*194d0*/  PRMT R17, R17, 0x7773, RZ ;  /* 0x0000777311117816 */ /* 0x000fc600000000ff */
[----:B------:R0:W-:Y:S01]  /*194e0*/  @P4 STG.E.U8 desc[UR10][R6.64], R25 ;  /* 0x0000001906004986 */ /* 0x0001e2000c10110a */
[C---:B------:R-:W-:Y:S02]  /*194f0*/  IADD3 R2, P6, PT, R14.reuse, R2, RZ ;  /* 0x000000020e027210 */ /* 0x040fe40007fde0ff */
[----:B------:R-:W-:Y:S02]  /*19500*/  PRMT R11, R11, 0x7773, RZ ;  /* 0x000077730b0b7816 */ /* 0x000fe400000000ff */
[----:B------:R-:W-:Y:S02]  /*19510*/  LEA.HI.X.SX32 R3, R14, R3, 0x1, P6 ;  /* 0x000000030e037211 */ /* 0x000fe400030f0eff */
[----:B--2---:R-:W-:Y:S02]  /*19520*/  ISETP.LT.AND P3, PT, R22, UR15, !P0 ;  /* 0x0000000f16007c0c */ /* 0x004fe4000c761270 */
[----:B---3--:R-:W-:Y:S02]  /*19530*/  ISETP.LT.AND P2, PT, R24, UR15, !P0 ;  /* 0x0000000f18007c0c */ /* 0x008fe4000c741270 */
[----:B----4-:R-:W-:-:S09]  /*19540*/  ISETP.LT.AND P0, PT, R26, UR15, !P0 ;  /* 0x0000000f1a007c0c */ /* 0x010fd2000c701270 */
[----:B------:R0:W-:Y:S04]  /*19550*/  @P3 STG.E.U8 desc[UR10][R4.64], R13 ;  /* 0x0000000d04003986 */ /* 0x0001e8000c10110a */
[----:B------:R0:W-:Y:S04]  /*19560*/  @P2 STG.E.U8 desc[UR10][R18.64], R15 ;  /* 0x0000000f12002986 */ /* 0x0001e8000c10110a */
[----:B------:R0:W-:Y:S01]  /*19570*/  @P0 STG.E.U8 desc[UR10][R20.64], R17 ;  /* 0x0000001114000986 */ /* 0x0001e2000c10110a */
[----:B------:R-:W-:Y:S05]  /*19580*/  @!P1 EXIT ;  /* 0x000000000000994d */ /* 0x000fea0003800000 */
[----:B------:R-:W-:Y:S01]  /*19590*/  STG.E.U8 desc[UR10][R2.64], R11 ;  /* 0x0000000b02007986 */ /* 0x000fe2000c10110a */
[----:B------:R-:W-:Y:S05]  /*195a0*/  EXIT ;  /* 0x000000000000794d */ /* 0x000fea0003800000 */
.L_x_3:
[----:B------:R-:W-:-:S00]  /*195b0*/  BRA `(.L_x_3) ;  /* 0xfffffffc00fc7947 */ /* 0x000fc0000383ffff */
[----:B------:R-:W-:-:S00]  /*195c0*/  NOP ;  /* 0x0000000000007918 */ /* 0x000fc00000000000 */
        /* <DEDUP_REMOVED lines=11> */
.L_x_4:


//--------------------- .nv.shared.matmul_kernel  --------------------------
	.section	.nv.shared.matmul_kernel,"aw",@nobits
	.sectionflags	@""
	.align	16
	.zero		1024


//--------------------- .nv.shared.reserved.0     --------------------------
	.section	.nv.shared.reserved.0,"aw",@nobits
	.weak		__nv_reservedSMEM_offset_0_alias
	.size		__nv_reservedSMEM_offset_0_alias, 0, 64
	.other		__nv_reservedSMEM_offset_0_alias,@"STO_CUDA_RESERVED_SHARED STV_DEFAULT"
__nv_reservedSMEM_offset_0_alias:
	.zero		0
	.zero		64


//--------------------- .nv.constant0.matmul_kernel --------------------------
	.section	.nv.constant0.matmul_kernel,"a",@progbits
	.sectionflags	@""
	.align	4
.nv.constant0.matmul_kernel:
	.zero		976


//--------------------- SYMBOLS --------------------------

	.type		.nv.reservedSmem.offset0,@object
	.size		.nv.reservedSmem.offset0,0x4
	.type		.nv.reservedSmem.cap,@object
	.size		.nv.reservedSmem.cap,0x4
